//
// Generated by NVIDIA NVVM Compiler
//
// Compiler Build ID: CL-36424714
// Cuda compilation tools, release 13.0, V13.0.88
// Based on NVVM 20.0.0
//

.version 9.0
.target sm_100
.address_size 64

	// .globl	_Z30orig_fused_gate_up_swiglu_fp32ILi256EEvPKfS1_S1_Pfii
// _ZZ30orig_fused_gate_up_swiglu_fp32ILi256EEvPKfS1_S1_PfiiE2tg has been demoted
// _ZZ30orig_fused_gate_up_swiglu_fp32ILi256EEvPKfS1_S1_PfiiE2tu has been demoted
// _ZZ29opt_fused_gate_up_swiglu_fp32ILi256EEvPKfS1_S1_PfiiE2tg has been demoted
// _ZZ29opt_fused_gate_up_swiglu_fp32ILi256EEvPKfS1_S1_PfiiE2tu has been demoted
// _ZZ31orig_fused_gate_up_swiglu_mixedILi256EEvPKfPK6__halfS4_PfiiE2tg has been demoted
// _ZZ31orig_fused_gate_up_swiglu_mixedILi256EEvPKfPK6__halfS4_PfiiE2tu has been demoted
// _ZZ30opt_fused_gate_up_swiglu_mixedILi256EEvPKfPK6__halfS4_PfiiE2tg has been demoted
// _ZZ30opt_fused_gate_up_swiglu_mixedILi256EEvPKfPK6__halfS4_PfiiE2tu has been demoted
.global .align 1 .b8 _ZN34_INTERNAL_65010ee4_4_k_cu_f762d8284cuda3std3__45__cpo5beginE[1];
.global .align 1 .b8 _ZN34_INTERNAL_65010ee4_4_k_cu_f762d8284cuda3std3__45__cpo3endE[1];
.global .align 1 .b8 _ZN34_INTERNAL_65010ee4_4_k_cu_f762d8284cuda3std3__45__cpo6cbeginE[1];
.global .align 1 .b8 _ZN34_INTERNAL_65010ee4_4_k_cu_f762d8284cuda3std3__45__cpo4cendE[1];
.global .align 1 .b8 _ZN34_INTERNAL_65010ee4_4_k_cu_f762d8284cuda3std3__45__cpo6rbeginE[1];
.global .align 1 .b8 _ZN34_INTERNAL_65010ee4_4_k_cu_f762d8284cuda3std3__45__cpo4rendE[1];
.global .align 1 .b8 _ZN34_INTERNAL_65010ee4_4_k_cu_f762d8284cuda3std3__45__cpo7crbeginE[1];
.global .align 1 .b8 _ZN34_INTERNAL_65010ee4_4_k_cu_f762d8284cuda3std3__45__cpo5crendE[1];
.global .align 1 .b8 _ZN34_INTERNAL_65010ee4_4_k_cu_f762d8284cuda3std3__436_GLOBAL__N__65010ee4_4_k_cu_f762d8286ignoreE[1];
.global .align 1 .b8 _ZN34_INTERNAL_65010ee4_4_k_cu_f762d8284cuda3std3__419piecewise_constructE[1];
.global .align 1 .b8 _ZN34_INTERNAL_65010ee4_4_k_cu_f762d8284cuda3std3__48in_placeE[1];
.global .align 1 .b8 _ZN34_INTERNAL_65010ee4_4_k_cu_f762d8284cuda3std3__420unreachable_sentinelE[1];
.global .align 1 .b8 _ZN34_INTERNAL_65010ee4_4_k_cu_f762d8284cuda3std6ranges3__45__cpo4swapE[1];
.global .align 1 .b8 _ZN34_INTERNAL_65010ee4_4_k_cu_f762d8284cuda3std6ranges3__45__cpo9iter_moveE[1];
.global .align 1 .b8 _ZN34_INTERNAL_65010ee4_4_k_cu_f762d8284cuda3std6ranges3__45__cpo5beginE[1];
.global .align 1 .b8 _ZN34_INTERNAL_65010ee4_4_k_cu_f762d8284cuda3std6ranges3__45__cpo3endE[1];
.global .align 1 .b8 _ZN34_INTERNAL_65010ee4_4_k_cu_f762d8284cuda3std6ranges3__45__cpo6cbeginE[1];
.global .align 1 .b8 _ZN34_INTERNAL_65010ee4_4_k_cu_f762d8284cuda3std6ranges3__45__cpo4cendE[1];
.global .align 1 .b8 _ZN34_INTERNAL_65010ee4_4_k_cu_f762d8284cuda3std6ranges3__45__cpo7advanceE[1];
.global .align 1 .b8 _ZN34_INTERNAL_65010ee4_4_k_cu_f762d8284cuda3std6ranges3__45__cpo9iter_swapE[1];
.global .align 1 .b8 _ZN34_INTERNAL_65010ee4_4_k_cu_f762d8284cuda3std6ranges3__45__cpo4nextE[1];
.global .align 1 .b8 _ZN34_INTERNAL_65010ee4_4_k_cu_f762d8284cuda3std6ranges3__45__cpo4prevE[1];
.global .align 1 .b8 _ZN34_INTERNAL_65010ee4_4_k_cu_f762d8284cuda3std6ranges3__45__cpo4dataE[1];
.global .align 1 .b8 _ZN34_INTERNAL_65010ee4_4_k_cu_f762d8284cuda3std6ranges3__45__cpo5cdataE[1];
.global .align 1 .b8 _ZN34_INTERNAL_65010ee4_4_k_cu_f762d8284cuda3std6ranges3__45__cpo4sizeE[1];
.global .align 1 .b8 _ZN34_INTERNAL_65010ee4_4_k_cu_f762d8284cuda3std6ranges3__45__cpo5ssizeE[1];
.global .align 1 .b8 _ZN34_INTERNAL_65010ee4_4_k_cu_f762d8284cuda3std6ranges3__45__cpo8distanceE[1];
.global .align 1 .b8 _ZN34_INTERNAL_65010ee4_4_k_cu_f762d8286thrust24THRUST_300001_SM_1000_NS6system6detail10sequential3seqE[1];

.visible .entry _Z30orig_fused_gate_up_swiglu_fp32ILi256EEvPKfS1_S1_Pfii(
	.param .u64 .ptr .align 1 _Z30orig_fused_gate_up_swiglu_fp32ILi256EEvPKfS1_S1_Pfii_param_0,
	.param .u64 .ptr .align 1 _Z30orig_fused_gate_up_swiglu_fp32ILi256EEvPKfS1_S1_Pfii_param_1,
	.param .u64 .ptr .align 1 _Z30orig_fused_gate_up_swiglu_fp32ILi256EEvPKfS1_S1_Pfii_param_2,
	.param .u64 .ptr .align 1 _Z30orig_fused_gate_up_swiglu_fp32ILi256EEvPKfS1_S1_Pfii_param_3,
	.param .u32 _Z30orig_fused_gate_up_swiglu_fp32ILi256EEvPKfS1_S1_Pfii_param_4,
	.param .u32 _Z30orig_fused_gate_up_swiglu_fp32ILi256EEvPKfS1_S1_Pfii_param_5
)
{
	.reg .pred 	%p<19>;
	.reg .b32 	%r<101>;
	.reg .b32 	%f<321>;
	.reg .b64 	%rd<72>;
	// demoted variable
	.shared .align 4 .b8 _ZZ30orig_fused_gate_up_swiglu_fp32ILi256EEvPKfS1_S1_PfiiE2tg[44];
	// demoted variable
	.shared .align 4 .b8 _ZZ30orig_fused_gate_up_swiglu_fp32ILi256EEvPKfS1_S1_PfiiE2tu[44];
	ld.param.u64 	%rd29, [_Z30orig_fused_gate_up_swiglu_fp32ILi256EEvPKfS1_S1_Pfii_param_0];
	ld.param.u64 	%rd27, [_Z30orig_fused_gate_up_swiglu_fp32ILi256EEvPKfS1_S1_Pfii_param_2];
	ld.param.u32 	%r31, [_Z30orig_fused_gate_up_swiglu_fp32ILi256EEvPKfS1_S1_Pfii_param_5];
	cvta.to.global.u64 	%rd1, %rd29;
	mov.u32 	%r1, %ctaid.x;
	mov.u32 	%r2, %tid.x;
	setp.ge.s32 	%p1, %r1, %r31;
	@%p1 bra 	$L__BB0_28;
	ld.param.u32 	%r89, [_Z30orig_fused_gate_up_swiglu_fp32ILi256EEvPKfS1_S1_Pfii_param_4];
	ld.param.u64 	%rd62, [_Z30orig_fused_gate_up_swiglu_fp32ILi256EEvPKfS1_S1_Pfii_param_1];
	cvta.to.global.u64 	%rd2, %rd62;
	cvta.to.global.u64 	%rd3, %rd27;
	mul.lo.s32 	%r3, %r89, %r1;
	shr.s32 	%r32, %r89, 31;
	shr.u32 	%r33, %r32, 30;
	add.s32 	%r34, %r89, %r33;
	shr.s32 	%r4, %r34, 2;
	setp.ge.s32 	%p2, %r2, %r4;
	mov.f32 	%f318, 0f00000000;
	mov.f32 	%f319, %f318;
	@%p2 bra 	$L__BB0_8;
	not.b32 	%r35, %r2;
	add.s32 	%r5, %r4, %r35;
	and.b32  	%r36, %r5, 768;
	setp.eq.s32 	%p3, %r36, 768;
	mov.f32 	%f319, 0f00000000;
	mov.u32 	%r94, %r2;
	mov.f32 	%f318, %f319;
	@%p3 bra 	$L__BB0_5;
	mul.wide.u32 	%rd30, %r2, 16;
	mul.wide.s32 	%rd31, %r3, 4;
	add.s64 	%rd32, %rd30, %rd31;
	add.s64 	%rd68, %rd3, %rd32;
	add.s64 	%rd67, %rd2, %rd32;
	add.s64 	%rd66, %rd1, %rd30;
	shr.u32 	%r37, %r5, 8;
	add.s32 	%r38, %r37, 1;
	and.b32  	%r39, %r38, 3;
	neg.s32 	%r92, %r39;
	mov.f32 	%f319, 0f00000000;
	mov.u32 	%r94, %r2;
$L__BB0_4:
	.pragma "nounroll";
	ld.global.nc.v4.f32 	{%f47, %f48, %f49, %f50}, [%rd66];
	ld.global.nc.v4.f32 	{%f51, %f52, %f53, %f54}, [%rd67];
	ld.global.nc.v4.f32 	{%f55, %f56, %f57, %f58}, [%rd68];
	mul.f32 	%f59, %f48, %f52;
	fma.rn.f32 	%f60, %f47, %f51, %f59;
	fma.rn.f32 	%f61, %f49, %f53, %f60;
	fma.rn.f32 	%f62, %f50, %f54, %f61;
	add.f32 	%f318, %f318, %f62;
	mul.f32 	%f63, %f48, %f56;
	fma.rn.f32 	%f64, %f47, %f55, %f63;
	fma.rn.f32 	%f65, %f49, %f57, %f64;
	fma.rn.f32 	%f66, %f50, %f58, %f65;
	add.f32 	%f319, %f319, %f66;
	add.s32 	%r94, %r94, 256;
	add.s64 	%rd68, %rd68, 4096;
	add.s64 	%rd67, %rd67, 4096;
	add.s64 	%rd66, %rd66, 4096;
	add.s32 	%r92, %r92, 1;
	setp.ne.s32 	%p4, %r92, 0;
	@%p4 bra 	$L__BB0_4;
$L__BB0_5:
	setp.lt.u32 	%p5, %r5, 768;
	@%p5 bra 	$L__BB0_8;
	ld.param.u64 	%rd63, [_Z30orig_fused_gate_up_swiglu_fp32ILi256EEvPKfS1_S1_Pfii_param_1];
	mul.wide.u32 	%rd33, %r94, 16;
	add.s64 	%rd34, %rd33, 8192;
	add.s64 	%rd71, %rd1, %rd34;
	mul.wide.s32 	%rd35, %r3, 4;
	add.s64 	%rd36, %rd34, %rd35;
	cvta.to.global.u64 	%rd37, %rd63;
	add.s64 	%rd70, %rd37, %rd36;
	add.s64 	%rd69, %rd3, %rd36;
$L__BB0_7:
	.pragma "nounroll";
	ld.global.nc.v4.f32 	{%f67, %f68, %f69, %f70}, [%rd71+-8192];
	ld.global.nc.v4.f32 	{%f71, %f72, %f73, %f74}, [%rd70+-8192];
	ld.global.nc.v4.f32 	{%f75, %f76, %f77, %f78}, [%rd69+-8192];
	mul.f32 	%f79, %f68, %f72;
	fma.rn.f32 	%f80, %f67, %f71, %f79;
	fma.rn.f32 	%f81, %f69, %f73, %f80;
	fma.rn.f32 	%f82, %f70, %f74, %f81;
	add.f32 	%f83, %f318, %f82;
	mul.f32 	%f84, %f68, %f76;
	fma.rn.f32 	%f85, %f67, %f75, %f84;
	fma.rn.f32 	%f86, %f69, %f77, %f85;
	fma.rn.f32 	%f87, %f70, %f78, %f86;
	add.f32 	%f88, %f319, %f87;
	ld.global.nc.v4.f32 	{%f89, %f90, %f91, %f92}, [%rd71+-4096];
	ld.global.nc.v4.f32 	{%f93, %f94, %f95, %f96}, [%rd70+-4096];
	ld.global.nc.v4.f32 	{%f97, %f98, %f99, %f100}, [%rd69+-4096];
	mul.f32 	%f101, %f90, %f94;
	fma.rn.f32 	%f102, %f89, %f93, %f101;
	fma.rn.f32 	%f103, %f91, %f95, %f102;
	fma.rn.f32 	%f104, %f92, %f96, %f103;
	add.f32 	%f105, %f83, %f104;
	mul.f32 	%f106, %f90, %f98;
	fma.rn.f32 	%f107, %f89, %f97, %f106;
	fma.rn.f32 	%f108, %f91, %f99, %f107;
	fma.rn.f32 	%f109, %f92, %f100, %f108;
	add.f32 	%f110, %f88, %f109;
	ld.global.nc.v4.f32 	{%f111, %f112, %f113, %f114}, [%rd71];
	ld.global.nc.v4.f32 	{%f115, %f116, %f117, %f118}, [%rd70];
	ld.global.nc.v4.f32 	{%f119, %f120, %f121, %f122}, [%rd69];
	mul.f32 	%f123, %f112, %f116;
	fma.rn.f32 	%f124, %f111, %f115, %f123;
	fma.rn.f32 	%f125, %f113, %f117, %f124;
	fma.rn.f32 	%f126, %f114, %f118, %f125;
	add.f32 	%f127, %f105, %f126;
	mul.f32 	%f128, %f112, %f120;
	fma.rn.f32 	%f129, %f111, %f119, %f128;
	fma.rn.f32 	%f130, %f113, %f121, %f129;
	fma.rn.f32 	%f131, %f114, %f122, %f130;
	add.f32 	%f132, %f110, %f131;
	ld.global.nc.v4.f32 	{%f133, %f134, %f135, %f136}, [%rd71+4096];
	ld.global.nc.v4.f32 	{%f137, %f138, %f139, %f140}, [%rd70+4096];
	ld.global.nc.v4.f32 	{%f141, %f142, %f143, %f144}, [%rd69+4096];
	mul.f32 	%f145, %f134, %f138;
	fma.rn.f32 	%f146, %f133, %f137, %f145;
	fma.rn.f32 	%f147, %f135, %f139, %f146;
	fma.rn.f32 	%f148, %f136, %f140, %f147;
	add.f32 	%f318, %f127, %f148;
	mul.f32 	%f149, %f134, %f142;
	fma.rn.f32 	%f150, %f133, %f141, %f149;
	fma.rn.f32 	%f151, %f135, %f143, %f150;
	fma.rn.f32 	%f152, %f136, %f144, %f151;
	add.f32 	%f319, %f132, %f152;
	add.s32 	%r94, %r94, 1024;
	add.s64 	%rd71, %rd71, 16384;
	add.s64 	%rd70, %rd70, 16384;
	add.s64 	%rd69, %rd69, 16384;
	setp.lt.s32 	%p6, %r94, %r4;
	@%p6 bra 	$L__BB0_7;
$L__BB0_8:
	ld.param.u32 	%r90, [_Z30orig_fused_gate_up_swiglu_fp32ILi256EEvPKfS1_S1_Pfii_param_4];
	shl.b32 	%r14, %r4, 2;
	add.s32 	%r98, %r14, %r2;
	setp.ge.s32 	%p7, %r98, %r90;
	@%p7 bra 	$L__BB0_20;
	ld.param.u32 	%r91, [_Z30orig_fused_gate_up_swiglu_fp32ILi256EEvPKfS1_S1_Pfii_param_4];
	ld.param.u64 	%rd64, [_Z30orig_fused_gate_up_swiglu_fp32ILi256EEvPKfS1_S1_Pfii_param_1];
	cvta.to.global.u64 	%rd22, %rd64;
	add.s32 	%r40, %r98, 256;
	max.s32 	%r41, %r91, %r40;
	not.b32 	%r42, %r2;
	add.s32 	%r43, %r41, %r42;
	sub.s32 	%r16, %r43, %r14;
	shr.u32 	%r44, %r16, 8;
	add.s32 	%r17, %r44, 1;
	setp.lt.u32 	%p8, %r16, 1792;
	@%p8 bra 	$L__BB0_12;
	and.b32  	%r45, %r17, 33554424;
	neg.s32 	%r96, %r45;
	mul.wide.s32 	%rd38, %r3, 4;
	add.s64 	%rd39, %rd38, %rd3;
	add.s64 	%rd23, %rd39, 4096;
	add.s64 	%rd43, %rd38, %rd22;
$L__BB0_11:
	.pragma "nounroll";
	mul.wide.s32 	%rd40, %r98, 4;
	add.s64 	%rd41, %rd1, %rd40;
	add.s64 	%rd44, %rd43, %rd40;
	add.s64 	%rd45, %rd23, %rd40;
	ld.global.nc.f32 	%f154, [%rd41];
	ld.global.nc.f32 	%f155, [%rd44];
	fma.rn.f32 	%f156, %f154, %f155, %f318;
	ld.global.nc.f32 	%f157, [%rd45+-4096];
	fma.rn.f32 	%f158, %f154, %f157, %f319;
	ld.global.nc.f32 	%f159, [%rd41+1024];
	ld.global.nc.f32 	%f160, [%rd44+1024];
	fma.rn.f32 	%f161, %f159, %f160, %f156;
	ld.global.nc.f32 	%f162, [%rd45+-3072];
	fma.rn.f32 	%f163, %f159, %f162, %f158;
	ld.global.nc.f32 	%f164, [%rd41+2048];
	ld.global.nc.f32 	%f165, [%rd44+2048];
	fma.rn.f32 	%f166, %f164, %f165, %f161;
	ld.global.nc.f32 	%f167, [%rd45+-2048];
	fma.rn.f32 	%f168, %f164, %f167, %f163;
	ld.global.nc.f32 	%f169, [%rd41+3072];
	ld.global.nc.f32 	%f170, [%rd44+3072];
	fma.rn.f32 	%f171, %f169, %f170, %f166;
	ld.global.nc.f32 	%f172, [%rd45+-1024];
	fma.rn.f32 	%f173, %f169, %f172, %f168;
	ld.global.nc.f32 	%f174, [%rd41+4096];
	ld.global.nc.f32 	%f175, [%rd44+4096];
	fma.rn.f32 	%f176, %f174, %f175, %f171;
	ld.global.nc.f32 	%f177, [%rd45];
	fma.rn.f32 	%f178, %f174, %f177, %f173;
	ld.global.nc.f32 	%f179, [%rd41+5120];
	ld.global.nc.f32 	%f180, [%rd44+5120];
	fma.rn.f32 	%f181, %f179, %f180, %f176;
	ld.global.nc.f32 	%f182, [%rd45+1024];
	fma.rn.f32 	%f183, %f179, %f182, %f178;
	ld.global.nc.f32 	%f184, [%rd41+6144];
	ld.global.nc.f32 	%f185, [%rd44+6144];
	fma.rn.f32 	%f186, %f184, %f185, %f181;
	ld.global.nc.f32 	%f187, [%rd45+2048];
	fma.rn.f32 	%f188, %f184, %f187, %f183;
	ld.global.nc.f32 	%f189, [%rd41+7168];
	ld.global.nc.f32 	%f190, [%rd44+7168];
	fma.rn.f32 	%f318, %f189, %f190, %f186;
	ld.global.nc.f32 	%f191, [%rd45+3072];
	fma.rn.f32 	%f319, %f189, %f191, %f188;
	add.s32 	%r98, %r98, 2048;
	add.s32 	%r96, %r96, 8;
	setp.ne.s32 	%p9, %r96, 0;
	@%p9 bra 	$L__BB0_11;
$L__BB0_12:
	and.b32  	%r24, %r17, 7;
	setp.eq.s32 	%p10, %r24, 0;
	@%p10 bra 	$L__BB0_20;
	mul.wide.s32 	%rd46, %r3, 4;
	add.s64 	%rd24, %rd22, %rd46;
	add.s64 	%rd25, %rd3, %rd46;
	setp.lt.u32 	%p11, %r24, 4;
	@%p11 bra 	$L__BB0_15;
	mul.wide.s32 	%rd47, %r98, 4;
	add.s64 	%rd48, %rd1, %rd47;
	ld.global.nc.f32 	%f193, [%rd48];
	add.s64 	%rd49, %rd24, %rd47;
	ld.global.nc.f32 	%f194, [%rd49];
	fma.rn.f32 	%f195, %f193, %f194, %f318;
	add.s64 	%rd50, %rd25, %rd47;
	ld.global.nc.f32 	%f196, [%rd50];
	fma.rn.f32 	%f197, %f193, %f196, %f319;
	ld.global.nc.f32 	%f198, [%rd48+1024];
	ld.global.nc.f32 	%f199, [%rd49+1024];
	fma.rn.f32 	%f200, %f198, %f199, %f195;
	ld.global.nc.f32 	%f201, [%rd50+1024];
	fma.rn.f32 	%f202, %f198, %f201, %f197;
	ld.global.nc.f32 	%f203, [%rd48+2048];
	ld.global.nc.f32 	%f204, [%rd49+2048];
	fma.rn.f32 	%f205, %f203, %f204, %f200;
	ld.global.nc.f32 	%f206, [%rd50+2048];
	fma.rn.f32 	%f207, %f203, %f206, %f202;
	ld.global.nc.f32 	%f208, [%rd48+3072];
	ld.global.nc.f32 	%f209, [%rd49+3072];
	fma.rn.f32 	%f318, %f208, %f209, %f205;
	ld.global.nc.f32 	%f210, [%rd50+3072];
	fma.rn.f32 	%f319, %f208, %f210, %f207;
	add.s32 	%r98, %r98, 1024;
$L__BB0_15:
	and.b32  	%r46, %r17, 3;
	setp.eq.s32 	%p12, %r46, 0;
	@%p12 bra 	$L__BB0_20;
	setp.eq.s32 	%p13, %r46, 1;
	@%p13 bra 	$L__BB0_18;
	mul.wide.s32 	%rd51, %r98, 4;
	add.s64 	%rd52, %rd1, %rd51;
	ld.global.nc.f32 	%f212, [%rd52];
	add.s64 	%rd53, %rd24, %rd51;
	ld.global.nc.f32 	%f213, [%rd53];
	fma.rn.f32 	%f214, %f212, %f213, %f318;
	add.s64 	%rd54, %rd25, %rd51;
	ld.global.nc.f32 	%f215, [%rd54];
	fma.rn.f32 	%f216, %f212, %f215, %f319;
	ld.global.nc.f32 	%f217, [%rd52+1024];
	ld.global.nc.f32 	%f218, [%rd53+1024];
	fma.rn.f32 	%f318, %f217, %f218, %f214;
	ld.global.nc.f32 	%f219, [%rd54+1024];
	fma.rn.f32 	%f319, %f217, %f219, %f216;
	add.s32 	%r98, %r98, 512;
$L__BB0_18:
	and.b32  	%r47, %r16, 256;
	setp.ne.s32 	%p14, %r47, 0;
	@%p14 bra 	$L__BB0_20;
	mul.wide.s32 	%rd55, %r98, 4;
	add.s64 	%rd56, %rd1, %rd55;
	ld.global.nc.f32 	%f220, [%rd56];
	add.s64 	%rd57, %rd24, %rd55;
	ld.global.nc.f32 	%f221, [%rd57];
	fma.rn.f32 	%f318, %f220, %f221, %f318;
	add.s64 	%rd58, %rd25, %rd55;
	ld.global.nc.f32 	%f222, [%rd58];
	fma.rn.f32 	%f319, %f220, %f222, %f319;
$L__BB0_20:
	// begin inline asm
	mov.u32 %r48, %laneid;
	// end inline asm
	mov.b32 	%r49, 1;
	mov.b32 	%r62, 31;
	mov.b32 	%r63, -1;
	// begin inline asm
	{  .reg .f32 r0;  .reg .pred p;  shfl.sync.down.b32 r0|p, %f318, %r49, %r62, %r63;  @p add.f32 r0, r0, %f318;  mov.f32 %f223, r0;}
	// end inline asm
	mov.b32 	%r52, 2;
	// begin inline asm
	{  .reg .f32 r0;  .reg .pred p;  shfl.sync.down.b32 r0|p, %f223, %r52, %r62, %r63;  @p add.f32 r0, r0, %f223;  mov.f32 %f226, r0;}
	// end inline asm
	mov.b32 	%r55, 4;
	// begin inline asm
	{  .reg .f32 r0;  .reg .pred p;  shfl.sync.down.b32 r0|p, %f226, %r55, %r62, %r63;  @p add.f32 r0, r0, %f226;  mov.f32 %f229, r0;}
	// end inline asm
	mov.b32 	%r58, 8;
	// begin inline asm
	{  .reg .f32 r0;  .reg .pred p;  shfl.sync.down.b32 r0|p, %f229, %r58, %r62, %r63;  @p add.f32 r0, r0, %f229;  mov.f32 %f232, r0;}
	// end inline asm
	mov.b32 	%r61, 16;
	// begin inline asm
	{  .reg .f32 r0;  .reg .pred p;  shfl.sync.down.b32 r0|p, %f232, %r61, %r62, %r63;  @p add.f32 r0, r0, %f232;  mov.f32 %f320, r0;}
	// end inline asm
	setp.ne.s32 	%p15, %r48, 0;
	@%p15 bra 	$L__BB0_22;
	shr.u32 	%r64, %r2, 3;
	and.b32  	%r65, %r64, 124;
	mov.u32 	%r66, _ZZ30orig_fused_gate_up_swiglu_fp32ILi256EEvPKfS1_S1_PfiiE2tg;
	add.s32 	%r67, %r66, %r65;
	st.shared.f32 	[%r67+8], %f320;
$L__BB0_22:
	bar.sync 	0;
	setp.ne.s32 	%p16, %r2, 0;
	@%p16 bra 	$L__BB0_24;
	ld.shared.f32 	%f238, [_ZZ30orig_fused_gate_up_swiglu_fp32ILi256EEvPKfS1_S1_PfiiE2tg+12];
	add.f32 	%f239, %f320, %f238;
	ld.shared.f32 	%f240, [_ZZ30orig_fused_gate_up_swiglu_fp32ILi256EEvPKfS1_S1_PfiiE2tg+16];
	add.f32 	%f241, %f239, %f240;
	ld.shared.f32 	%f242, [_ZZ30orig_fused_gate_up_swiglu_fp32ILi256EEvPKfS1_S1_PfiiE2tg+20];
	add.f32 	%f243, %f241, %f242;
	ld.shared.f32 	%f244, [_ZZ30orig_fused_gate_up_swiglu_fp32ILi256EEvPKfS1_S1_PfiiE2tg+24];
	add.f32 	%f245, %f243, %f244;
	ld.shared.f32 	%f246, [_ZZ30orig_fused_gate_up_swiglu_fp32ILi256EEvPKfS1_S1_PfiiE2tg+28];
	add.f32 	%f247, %f245, %f246;
	ld.shared.f32 	%f248, [_ZZ30orig_fused_gate_up_swiglu_fp32ILi256EEvPKfS1_S1_PfiiE2tg+32];
	add.f32 	%f249, %f247, %f248;
	ld.shared.f32 	%f250, [_ZZ30orig_fused_gate_up_swiglu_fp32ILi256EEvPKfS1_S1_PfiiE2tg+36];
	add.f32 	%f320, %f249, %f250;
$L__BB0_24:
	setp.ne.s32 	%p17, %r48, 0;
	bar.sync 	0;
	mov.b32 	%r68, 1;
	mov.b32 	%r81, 31;
	mov.b32 	%r82, -1;
	// begin inline asm
	{  .reg .f32 r0;  .reg .pred p;  shfl.sync.down.b32 r0|p, %f319, %r68, %r81, %r82;  @p add.f32 r0, r0, %f319;  mov.f32 %f251, r0;}
	// end inline asm
	mov.b32 	%r71, 2;
	// begin inline asm
	{  .reg .f32 r0;  .reg .pred p;  shfl.sync.down.b32 r0|p, %f251, %r71, %r81, %r82;  @p add.f32 r0, r0, %f251;  mov.f32 %f254, r0;}
	// end inline asm
	mov.b32 	%r74, 4;
	// begin inline asm
	{  .reg .f32 r0;  .reg .pred p;  shfl.sync.down.b32 r0|p, %f254, %r74, %r81, %r82;  @p add.f32 r0, r0, %f254;  mov.f32 %f257, r0;}
	// end inline asm
	mov.b32 	%r77, 8;
	// begin inline asm
	{  .reg .f32 r0;  .reg .pred p;  shfl.sync.down.b32 r0|p, %f257, %r77, %r81, %r82;  @p add.f32 r0, r0, %f257;  mov.f32 %f260, r0;}
	// end inline asm
	mov.b32 	%r80, 16;
	// begin inline asm
	{  .reg .f32 r0;  .reg .pred p;  shfl.sync.down.b32 r0|p, %f260, %r80, %r81, %r82;  @p add.f32 r0, r0, %f260;  mov.f32 %f263, r0;}
	// end inline asm
	@%p17 bra 	$L__BB0_26;
	shr.u32 	%r83, %r2, 3;
	and.b32  	%r84, %r83, 124;
	mov.u32 	%r85, _ZZ30orig_fused_gate_up_swiglu_fp32ILi256EEvPKfS1_S1_PfiiE2tu;
	add.s32 	%r86, %r85, %r84;
	st.shared.f32 	[%r86+8], %f263;
$L__BB0_26:
	setp.ne.s32 	%p18, %r2, 0;
	bar.sync 	0;
	@%p18 bra 	$L__BB0_28;
	ld.param.u64 	%rd65, [_Z30orig_fused_gate_up_swiglu_fp32ILi256EEvPKfS1_S1_Pfii_param_3];
	ld.shared.f32 	%f266, [_ZZ30orig_fused_gate_up_swiglu_fp32ILi256EEvPKfS1_S1_PfiiE2tu+12];
	add.f32 	%f267, %f263, %f266;
	ld.shared.f32 	%f268, [_ZZ30orig_fused_gate_up_swiglu_fp32ILi256EEvPKfS1_S1_PfiiE2tu+16];
	add.f32 	%f269, %f267, %f268;
	ld.shared.f32 	%f270, [_ZZ30orig_fused_gate_up_swiglu_fp32ILi256EEvPKfS1_S1_PfiiE2tu+20];
	add.f32 	%f271, %f269, %f270;
	ld.shared.f32 	%f272, [_ZZ30orig_fused_gate_up_swiglu_fp32ILi256EEvPKfS1_S1_PfiiE2tu+24];
	add.f32 	%f273, %f271, %f272;
	ld.shared.f32 	%f274, [_ZZ30orig_fused_gate_up_swiglu_fp32ILi256EEvPKfS1_S1_PfiiE2tu+28];
	add.f32 	%f275, %f273, %f274;
	ld.shared.f32 	%f276, [_ZZ30orig_fused_gate_up_swiglu_fp32ILi256EEvPKfS1_S1_PfiiE2tu+32];
	add.f32 	%f277, %f275, %f276;
	ld.shared.f32 	%f278, [_ZZ30orig_fused_gate_up_swiglu_fp32ILi256EEvPKfS1_S1_PfiiE2tu+36];
	add.f32 	%f279, %f277, %f278;
	fma.rn.f32 	%f280, %f320, 0fBBBB989D, 0f3F000000;
	cvt.sat.f32.f32 	%f281, %f280;
	mov.f32 	%f282, 0f4B400001;
	mov.f32 	%f283, 0f437C0000;
	fma.rm.f32 	%f284, %f281, %f283, %f282;
	add.f32 	%f285, %f284, 0fCB40007F;
	neg.f32 	%f286, %f285;
	fma.rn.f32 	%f287, %f320, 0fBFB8AA3B, %f286;
	fma.rn.f32 	%f288, %f320, 0fB2A57060, %f287;
	mov.b32 	%r87, %f284;
	shl.b32 	%r88, %r87, 23;
	mov.b32 	%f289, %r88;
	ex2.approx.ftz.f32 	%f290, %f288;
	fma.rn.f32 	%f291, %f290, %f289, 0f3F800000;
	div.rn.f32 	%f292, %f320, %f291;
	mul.f32 	%f293, %f279, %f292;
	cvta.to.global.u64 	%rd59, %rd65;
	mul.wide.u32 	%rd60, %r1, 4;
	add.s64 	%rd61, %rd59, %rd60;
	st.global.f32 	[%rd61], %f293;
$L__BB0_28:
	ret;

}
	// .globl	_Z29opt_fused_gate_up_swiglu_fp32ILi256EEvPKfS1_S1_Pfii
.visible .entry _Z29opt_fused_gate_up_swiglu_fp32ILi256EEvPKfS1_S1_Pfii(
	.param .u64 .ptr .align 1 _Z29opt_fused_gate_up_swiglu_fp32ILi256EEvPKfS1_S1_Pfii_param_0,
	.param .u64 .ptr .align 1 _Z29opt_fused_gate_up_swiglu_fp32ILi256EEvPKfS1_S1_Pfii_param_1,
	.param .u64 .ptr .align 1 _Z29opt_fused_gate_up_swiglu_fp32ILi256EEvPKfS1_S1_Pfii_param_2,
	.param .u64 .ptr .align 1 _Z29opt_fused_gate_up_swiglu_fp32ILi256EEvPKfS1_S1_Pfii_param_3,
	.param .u32 _Z29opt_fused_gate_up_swiglu_fp32ILi256EEvPKfS1_S1_Pfii_param_4,
	.param .u32 _Z29opt_fused_gate_up_swiglu_fp32ILi256EEvPKfS1_S1_Pfii_param_5
)
{
	.reg .pred 	%p<16>;
	.reg .b32 	%r<93>;
	.reg .b32 	%f<247>;
	.reg .b64 	%rd<77>;
	// demoted variable
	.shared .align 4 .b8 _ZZ29opt_fused_gate_up_swiglu_fp32ILi256EEvPKfS1_S1_PfiiE2tg[44];
	// demoted variable
	.shared .align 4 .b8 _ZZ29opt_fused_gate_up_swiglu_fp32ILi256EEvPKfS1_S1_PfiiE2tu[44];
	ld.param.u64 	%rd17, [_Z29opt_fused_gate_up_swiglu_fp32ILi256EEvPKfS1_S1_Pfii_param_0];
	ld.param.u32 	%r26, [_Z29opt_fused_gate_up_swiglu_fp32ILi256EEvPKfS1_S1_Pfii_param_4];
	ld.param.u32 	%r27, [_Z29opt_fused_gate_up_swiglu_fp32ILi256EEvPKfS1_S1_Pfii_param_5];
	mov.u32 	%r1, %ctaid.x;
	mov.u32 	%r2, %tid.x;
	setp.ge.s32 	%p1, %r1, %r27;
	@%p1 bra 	$L__BB1_23;
	mul.lo.s32 	%r3, %r26, %r1;
	shr.s32 	%r28, %r26, 31;
	shr.u32 	%r29, %r28, 30;
	add.s32 	%r30, %r26, %r29;
	shr.s32 	%r4, %r30, 2;
	setp.ge.s32 	%p2, %r2, %r4;
	mov.f32 	%f244, 0f00000000;
	mov.f32 	%f245, %f244;
	@%p2 bra 	$L__BB1_8;
	not.b32 	%r31, %r2;
	add.s32 	%r5, %r4, %r31;
	and.b32  	%r32, %r5, 768;
	setp.eq.s32 	%p3, %r32, 768;
	mov.f32 	%f245, 0f00000000;
	mov.u32 	%r87, %r2;
	mov.f32 	%f244, %f245;
	@%p3 bra 	$L__BB1_5;
	ld.param.u64 	%rd68, [_Z29opt_fused_gate_up_swiglu_fp32ILi256EEvPKfS1_S1_Pfii_param_2];
	ld.param.u64 	%rd64, [_Z29opt_fused_gate_up_swiglu_fp32ILi256EEvPKfS1_S1_Pfii_param_1];
	mul.wide.u32 	%rd21, %r2, 16;
	mul.wide.s32 	%rd22, %r3, 4;
	add.s64 	%rd23, %rd21, %rd22;
	add.s64 	%rd75, %rd68, %rd23;
	add.s64 	%rd74, %rd64, %rd23;
	add.s64 	%rd73, %rd17, %rd21;
	shr.u32 	%r33, %r5, 8;
	add.s32 	%r34, %r33, 1;
	and.b32  	%r35, %r34, 3;
	neg.s32 	%r85, %r35;
	mov.f32 	%f245, 0f00000000;
	mov.u32 	%r87, %r2;
$L__BB1_4:
	.pragma "nounroll";
	// begin inline asm
	ld.global.nc.v4.f32 {%f37,%f38,%f39,%f40}, [%rd73];
	// end inline asm
	// begin inline asm
	ld.global.nc.v4.f32 {%f41,%f42,%f43,%f44}, [%rd74];
	// end inline asm
	// begin inline asm
	ld.global.nc.v4.f32 {%f45,%f46,%f47,%f48}, [%rd75];
	// end inline asm
	fma.rn.f32 	%f49, %f44, %f40, %f244;
	fma.rn.f32 	%f50, %f43, %f39, %f49;
	fma.rn.f32 	%f51, %f42, %f38, %f50;
	fma.rn.f32 	%f244, %f41, %f37, %f51;
	fma.rn.f32 	%f52, %f48, %f40, %f245;
	fma.rn.f32 	%f53, %f47, %f39, %f52;
	fma.rn.f32 	%f54, %f46, %f38, %f53;
	fma.rn.f32 	%f245, %f45, %f37, %f54;
	add.s32 	%r87, %r87, 256;
	add.s64 	%rd75, %rd75, 4096;
	add.s64 	%rd74, %rd74, 4096;
	add.s64 	%rd73, %rd73, 4096;
	add.s32 	%r85, %r85, 1;
	setp.ne.s32 	%p4, %r85, 0;
	@%p4 bra 	$L__BB1_4;
$L__BB1_5:
	setp.lt.u32 	%p5, %r5, 768;
	@%p5 bra 	$L__BB1_8;
	mul.wide.u32 	%rd76, %r87, 16;
	mul.wide.s32 	%rd39, %r3, 4;
$L__BB1_7:
	.pragma "nounroll";
	ld.param.u64 	%rd69, [_Z29opt_fused_gate_up_swiglu_fp32ILi256EEvPKfS1_S1_Pfii_param_2];
	ld.param.u64 	%rd65, [_Z29opt_fused_gate_up_swiglu_fp32ILi256EEvPKfS1_S1_Pfii_param_1];
	add.s64 	%rd27, %rd17, %rd76;
	// begin inline asm
	ld.global.nc.v4.f32 {%f55,%f56,%f57,%f58}, [%rd27];
	// end inline asm
	add.s64 	%rd40, %rd65, %rd39;
	add.s64 	%rd28, %rd40, %rd76;
	// begin inline asm
	ld.global.nc.v4.f32 {%f59,%f60,%f61,%f62}, [%rd28];
	// end inline asm
	add.s64 	%rd41, %rd69, %rd39;
	add.s64 	%rd29, %rd41, %rd76;
	// begin inline asm
	ld.global.nc.v4.f32 {%f63,%f64,%f65,%f66}, [%rd29];
	// end inline asm
	fma.rn.f32 	%f103, %f62, %f58, %f244;
	fma.rn.f32 	%f104, %f61, %f57, %f103;
	fma.rn.f32 	%f105, %f60, %f56, %f104;
	fma.rn.f32 	%f106, %f59, %f55, %f105;
	fma.rn.f32 	%f107, %f66, %f58, %f245;
	fma.rn.f32 	%f108, %f65, %f57, %f107;
	fma.rn.f32 	%f109, %f64, %f56, %f108;
	fma.rn.f32 	%f110, %f63, %f55, %f109;
	add.s64 	%rd30, %rd27, 4096;
	// begin inline asm
	ld.global.nc.v4.f32 {%f67,%f68,%f69,%f70}, [%rd30];
	// end inline asm
	add.s64 	%rd31, %rd28, 4096;
	// begin inline asm
	ld.global.nc.v4.f32 {%f71,%f72,%f73,%f74}, [%rd31];
	// end inline asm
	add.s64 	%rd32, %rd29, 4096;
	// begin inline asm
	ld.global.nc.v4.f32 {%f75,%f76,%f77,%f78}, [%rd32];
	// end inline asm
	fma.rn.f32 	%f111, %f74, %f70, %f106;
	fma.rn.f32 	%f112, %f73, %f69, %f111;
	fma.rn.f32 	%f113, %f72, %f68, %f112;
	fma.rn.f32 	%f114, %f71, %f67, %f113;
	fma.rn.f32 	%f115, %f78, %f70, %f110;
	fma.rn.f32 	%f116, %f77, %f69, %f115;
	fma.rn.f32 	%f117, %f76, %f68, %f116;
	fma.rn.f32 	%f118, %f75, %f67, %f117;
	add.s64 	%rd33, %rd27, 8192;
	// begin inline asm
	ld.global.nc.v4.f32 {%f79,%f80,%f81,%f82}, [%rd33];
	// end inline asm
	add.s64 	%rd34, %rd28, 8192;
	// begin inline asm
	ld.global.nc.v4.f32 {%f83,%f84,%f85,%f86}, [%rd34];
	// end inline asm
	add.s64 	%rd35, %rd29, 8192;
	// begin inline asm
	ld.global.nc.v4.f32 {%f87,%f88,%f89,%f90}, [%rd35];
	// end inline asm
	fma.rn.f32 	%f119, %f86, %f82, %f114;
	fma.rn.f32 	%f120, %f85, %f81, %f119;
	fma.rn.f32 	%f121, %f84, %f80, %f120;
	fma.rn.f32 	%f122, %f83, %f79, %f121;
	fma.rn.f32 	%f123, %f90, %f82, %f118;
	fma.rn.f32 	%f124, %f89, %f81, %f123;
	fma.rn.f32 	%f125, %f88, %f80, %f124;
	fma.rn.f32 	%f126, %f87, %f79, %f125;
	add.s64 	%rd36, %rd27, 12288;
	// begin inline asm
	ld.global.nc.v4.f32 {%f91,%f92,%f93,%f94}, [%rd36];
	// end inline asm
	add.s64 	%rd37, %rd28, 12288;
	// begin inline asm
	ld.global.nc.v4.f32 {%f95,%f96,%f97,%f98}, [%rd37];
	// end inline asm
	add.s64 	%rd38, %rd29, 12288;
	// begin inline asm
	ld.global.nc.v4.f32 {%f99,%f100,%f101,%f102}, [%rd38];
	// end inline asm
	fma.rn.f32 	%f127, %f98, %f94, %f122;
	fma.rn.f32 	%f128, %f97, %f93, %f127;
	fma.rn.f32 	%f129, %f96, %f92, %f128;
	fma.rn.f32 	%f244, %f95, %f91, %f129;
	fma.rn.f32 	%f130, %f102, %f94, %f126;
	fma.rn.f32 	%f131, %f101, %f93, %f130;
	fma.rn.f32 	%f132, %f100, %f92, %f131;
	fma.rn.f32 	%f245, %f99, %f91, %f132;
	add.s32 	%r87, %r87, 1024;
	add.s64 	%rd76, %rd76, 16384;
	setp.lt.s32 	%p6, %r87, %r4;
	@%p6 bra 	$L__BB1_7;
$L__BB1_8:
	shl.b32 	%r14, %r4, 2;
	add.s32 	%r91, %r14, %r2;
	setp.ge.s32 	%p7, %r91, %r26;
	@%p7 bra 	$L__BB1_15;
	add.s32 	%r36, %r91, 256;
	max.s32 	%r37, %r26, %r36;
	not.b32 	%r38, %r2;
	add.s32 	%r39, %r37, %r38;
	sub.s32 	%r16, %r39, %r14;
	and.b32  	%r40, %r16, 768;
	setp.eq.s32 	%p8, %r40, 768;
	@%p8 bra 	$L__BB1_12;
	ld.param.u64 	%rd70, [_Z29opt_fused_gate_up_swiglu_fp32ILi256EEvPKfS1_S1_Pfii_param_2];
	ld.param.u64 	%rd66, [_Z29opt_fused_gate_up_swiglu_fp32ILi256EEvPKfS1_S1_Pfii_param_1];
	mul.wide.s32 	%rd42, %r3, 4;
	add.s64 	%rd13, %rd70, %rd42;
	add.s64 	%rd14, %rd66, %rd42;
	shr.u32 	%r41, %r16, 8;
	add.s32 	%r42, %r41, 1;
	and.b32  	%r43, %r42, 3;
	neg.s32 	%r89, %r43;
$L__BB1_11:
	.pragma "nounroll";
	mul.wide.s32 	%rd46, %r91, 4;
	add.s64 	%rd45, %rd13, %rd46;
	add.s64 	%rd44, %rd14, %rd46;
	add.s64 	%rd43, %rd17, %rd46;
	// begin inline asm
	ld.global.nc.f32 %f134, [%rd43];
	// end inline asm
	// begin inline asm
	ld.global.nc.f32 %f135, [%rd44];
	// end inline asm
	fma.rn.f32 	%f244, %f135, %f134, %f244;
	// begin inline asm
	ld.global.nc.f32 %f136, [%rd45];
	// end inline asm
	fma.rn.f32 	%f245, %f136, %f134, %f245;
	add.s32 	%r91, %r91, 256;
	add.s32 	%r89, %r89, 1;
	setp.ne.s32 	%p9, %r89, 0;
	@%p9 bra 	$L__BB1_11;
$L__BB1_12:
	setp.lt.u32 	%p10, %r16, 768;
	@%p10 bra 	$L__BB1_15;
	ld.param.u64 	%rd71, [_Z29opt_fused_gate_up_swiglu_fp32ILi256EEvPKfS1_S1_Pfii_param_2];
	ld.param.u64 	%rd67, [_Z29opt_fused_gate_up_swiglu_fp32ILi256EEvPKfS1_S1_Pfii_param_1];
	mul.wide.s32 	%rd47, %r3, 4;
	add.s64 	%rd15, %rd71, %rd47;
	add.s64 	%rd16, %rd67, %rd47;
$L__BB1_14:
	mul.wide.s32 	%rd60, %r91, 4;
	add.s64 	%rd50, %rd15, %rd60;
	add.s64 	%rd49, %rd16, %rd60;
	add.s64 	%rd48, %rd17, %rd60;
	// begin inline asm
	ld.global.nc.f32 %f137, [%rd48];
	// end inline asm
	// begin inline asm
	ld.global.nc.f32 %f138, [%rd49];
	// end inline asm
	fma.rn.f32 	%f149, %f138, %f137, %f244;
	// begin inline asm
	ld.global.nc.f32 %f139, [%rd50];
	// end inline asm
	fma.rn.f32 	%f150, %f139, %f137, %f245;
	add.s64 	%rd51, %rd48, 1024;
	// begin inline asm
	ld.global.nc.f32 %f140, [%rd51];
	// end inline asm
	add.s64 	%rd52, %rd49, 1024;
	// begin inline asm
	ld.global.nc.f32 %f141, [%rd52];
	// end inline asm
	fma.rn.f32 	%f151, %f141, %f140, %f149;
	add.s64 	%rd53, %rd50, 1024;
	// begin inline asm
	ld.global.nc.f32 %f142, [%rd53];
	// end inline asm
	fma.rn.f32 	%f152, %f142, %f140, %f150;
	add.s64 	%rd54, %rd48, 2048;
	// begin inline asm
	ld.global.nc.f32 %f143, [%rd54];
	// end inline asm
	add.s64 	%rd55, %rd49, 2048;
	// begin inline asm
	ld.global.nc.f32 %f144, [%rd55];
	// end inline asm
	fma.rn.f32 	%f153, %f144, %f143, %f151;
	add.s64 	%rd56, %rd50, 2048;
	// begin inline asm
	ld.global.nc.f32 %f145, [%rd56];
	// end inline asm
	fma.rn.f32 	%f154, %f145, %f143, %f152;
	add.s64 	%rd57, %rd48, 3072;
	// begin inline asm
	ld.global.nc.f32 %f146, [%rd57];
	// end inline asm
	add.s64 	%rd58, %rd49, 3072;
	// begin inline asm
	ld.global.nc.f32 %f147, [%rd58];
	// end inline asm
	fma.rn.f32 	%f244, %f147, %f146, %f153;
	add.s64 	%rd59, %rd50, 3072;
	// begin inline asm
	ld.global.nc.f32 %f148, [%rd59];
	// end inline asm
	fma.rn.f32 	%f245, %f148, %f146, %f154;
	add.s32 	%r91, %r91, 1024;
	setp.lt.s32 	%p11, %r91, %r26;
	@%p11 bra 	$L__BB1_14;
$L__BB1_15:
	// begin inline asm
	mov.u32 %r44, %laneid;
	// end inline asm
	mov.b32 	%r45, 1;
	mov.b32 	%r58, 31;
	mov.b32 	%r59, -1;
	// begin inline asm
	{  .reg .f32 r0;  .reg .pred p;  shfl.sync.down.b32 r0|p, %f244, %r45, %r58, %r59;  @p add.f32 r0, r0, %f244;  mov.f32 %f155, r0;}
	// end inline asm
	mov.b32 	%r48, 2;
	// begin inline asm
	{  .reg .f32 r0;  .reg .pred p;  shfl.sync.down.b32 r0|p, %f155, %r48, %r58, %r59;  @p add.f32 r0, r0, %f155;  mov.f32 %f158, r0;}
	// end inline asm
	mov.b32 	%r51, 4;
	// begin inline asm
	{  .reg .f32 r0;  .reg .pred p;  shfl.sync.down.b32 r0|p, %f158, %r51, %r58, %r59;  @p add.f32 r0, r0, %f158;  mov.f32 %f161, r0;}
	// end inline asm
	mov.b32 	%r54, 8;
	// begin inline asm
	{  .reg .f32 r0;  .reg .pred p;  shfl.sync.down.b32 r0|p, %f161, %r54, %r58, %r59;  @p add.f32 r0, r0, %f161;  mov.f32 %f164, r0;}
	// end inline asm
	mov.b32 	%r57, 16;
	// begin inline asm
	{  .reg .f32 r0;  .reg .pred p;  shfl.sync.down.b32 r0|p, %f164, %r57, %r58, %r59;  @p add.f32 r0, r0, %f164;  mov.f32 %f246, r0;}
	// end inline asm
	setp.ne.s32 	%p12, %r44, 0;
	@%p12 bra 	$L__BB1_17;
	shr.u32 	%r60, %r2, 3;
	and.b32  	%r61, %r60, 124;
	mov.u32 	%r62, _ZZ29opt_fused_gate_up_swiglu_fp32ILi256EEvPKfS1_S1_PfiiE2tg;
	add.s32 	%r63, %r62, %r61;
	st.shared.f32 	[%r63+8], %f246;
$L__BB1_17:
	bar.sync 	0;
	setp.ne.s32 	%p13, %r2, 0;
	@%p13 bra 	$L__BB1_19;
	ld.shared.f32 	%f170, [_ZZ29opt_fused_gate_up_swiglu_fp32ILi256EEvPKfS1_S1_PfiiE2tg+12];
	add.f32 	%f171, %f246, %f170;
	ld.shared.f32 	%f172, [_ZZ29opt_fused_gate_up_swiglu_fp32ILi256EEvPKfS1_S1_PfiiE2tg+16];
	add.f32 	%f173, %f171, %f172;
	ld.shared.f32 	%f174, [_ZZ29opt_fused_gate_up_swiglu_fp32ILi256EEvPKfS1_S1_PfiiE2tg+20];
	add.f32 	%f175, %f173, %f174;
	ld.shared.f32 	%f176, [_ZZ29opt_fused_gate_up_swiglu_fp32ILi256EEvPKfS1_S1_PfiiE2tg+24];
	add.f32 	%f177, %f175, %f176;
	ld.shared.f32 	%f178, [_ZZ29opt_fused_gate_up_swiglu_fp32ILi256EEvPKfS1_S1_PfiiE2tg+28];
	add.f32 	%f179, %f177, %f178;
	ld.shared.f32 	%f180, [_ZZ29opt_fused_gate_up_swiglu_fp32ILi256EEvPKfS1_S1_PfiiE2tg+32];
	add.f32 	%f181, %f179, %f180;
	ld.shared.f32 	%f182, [_ZZ29opt_fused_gate_up_swiglu_fp32ILi256EEvPKfS1_S1_PfiiE2tg+36];
	add.f32 	%f246, %f181, %f182;
$L__BB1_19:
	setp.ne.s32 	%p14, %r44, 0;
	bar.sync 	0;
	mov.b32 	%r64, 1;
	mov.b32 	%r77, 31;
	mov.b32 	%r78, -1;
	// begin inline asm
	{  .reg .f32 r0;  .reg .pred p;  shfl.sync.down.b32 r0|p, %f245, %r64, %r77, %r78;  @p add.f32 r0, r0, %f245;  mov.f32 %f183, r0;}
	// end inline asm
	mov.b32 	%r67, 2;
	// begin inline asm
	{  .reg .f32 r0;  .reg .pred p;  shfl.sync.down.b32 r0|p, %f183, %r67, %r77, %r78;  @p add.f32 r0, r0, %f183;  mov.f32 %f186, r0;}
	// end inline asm
	mov.b32 	%r70, 4;
	// begin inline asm
	{  .reg .f32 r0;  .reg .pred p;  shfl.sync.down.b32 r0|p, %f186, %r70, %r77, %r78;  @p add.f32 r0, r0, %f186;  mov.f32 %f189, r0;}
	// end inline asm
	mov.b32 	%r73, 8;
	// begin inline asm
	{  .reg .f32 r0;  .reg .pred p;  shfl.sync.down.b32 r0|p, %f189, %r73, %r77, %r78;  @p add.f32 r0, r0, %f189;  mov.f32 %f192, r0;}
	// end inline asm
	mov.b32 	%r76, 16;
	// begin inline asm
	{  .reg .f32 r0;  .reg .pred p;  shfl.sync.down.b32 r0|p, %f192, %r76, %r77, %r78;  @p add.f32 r0, r0, %f192;  mov.f32 %f195, r0;}
	// end inline asm
	@%p14 bra 	$L__BB1_21;
	shr.u32 	%r79, %r2, 3;
	and.b32  	%r80, %r79, 124;
	mov.u32 	%r81, _ZZ29opt_fused_gate_up_swiglu_fp32ILi256EEvPKfS1_S1_PfiiE2tu;
	add.s32 	%r82, %r81, %r80;
	st.shared.f32 	[%r82+8], %f195;
$L__BB1_21:
	setp.ne.s32 	%p15, %r2, 0;
	bar.sync 	0;
	@%p15 bra 	$L__BB1_23;
	ld.param.u64 	%rd72, [_Z29opt_fused_gate_up_swiglu_fp32ILi256EEvPKfS1_S1_Pfii_param_3];
	ld.shared.f32 	%f198, [_ZZ29opt_fused_gate_up_swiglu_fp32ILi256EEvPKfS1_S1_PfiiE2tu+12];
	add.f32 	%f199, %f195, %f198;
	ld.shared.f32 	%f200, [_ZZ29opt_fused_gate_up_swiglu_fp32ILi256EEvPKfS1_S1_PfiiE2tu+16];
	add.f32 	%f201, %f199, %f200;
	ld.shared.f32 	%f202, [_ZZ29opt_fused_gate_up_swiglu_fp32ILi256EEvPKfS1_S1_PfiiE2tu+20];
	add.f32 	%f203, %f201, %f202;
	ld.shared.f32 	%f204, [_ZZ29opt_fused_gate_up_swiglu_fp32ILi256EEvPKfS1_S1_PfiiE2tu+24];
	add.f32 	%f205, %f203, %f204;
	ld.shared.f32 	%f206, [_ZZ29opt_fused_gate_up_swiglu_fp32ILi256EEvPKfS1_S1_PfiiE2tu+28];
	add.f32 	%f207, %f205, %f206;
	ld.shared.f32 	%f208, [_ZZ29opt_fused_gate_up_swiglu_fp32ILi256EEvPKfS1_S1_PfiiE2tu+32];
	add.f32 	%f209, %f207, %f208;
	ld.shared.f32 	%f210, [_ZZ29opt_fused_gate_up_swiglu_fp32ILi256EEvPKfS1_S1_PfiiE2tu+36];
	add.f32 	%f211, %f209, %f210;
	fma.rn.f32 	%f212, %f246, 0fBBBB989D, 0f3F000000;
	cvt.sat.f32.f32 	%f213, %f212;
	mov.f32 	%f214, 0f4B400001;
	mov.f32 	%f215, 0f437C0000;
	fma.rm.f32 	%f216, %f213, %f215, %f214;
	add.f32 	%f217, %f216, 0fCB40007F;
	neg.f32 	%f218, %f217;
	fma.rn.f32 	%f219, %f246, 0fBFB8AA3B, %f218;
	fma.rn.f32 	%f220, %f246, 0fB2A57060, %f219;
	mov.b32 	%r83, %f216;
	shl.b32 	%r84, %r83, 23;
	mov.b32 	%f221, %r84;
	ex2.approx.ftz.f32 	%f222, %f220;
	fma.rn.f32 	%f223, %f222, %f221, 0f3F800000;
	div.rn.f32 	%f224, %f246, %f223;
	mul.f32 	%f225, %f211, %f224;
	cvta.to.global.u64 	%rd61, %rd72;
	mul.wide.u32 	%rd62, %r1, 4;
	add.s64 	%rd63, %rd61, %rd62;
	st.global.f32 	[%rd63], %f225;
$L__BB1_23:
	ret;

}
	// .globl	_Z31orig_fused_gate_up_swiglu_mixedILi256EEvPKfPK6__halfS4_Pfii
.visible .entry _Z31orig_fused_gate_up_swiglu_mixedILi256EEvPKfPK6__halfS4_Pfii(
	.param .u64 .ptr .align 1 _Z31orig_fused_gate_up_swiglu_mixedILi256EEvPKfPK6__halfS4_Pfii_param_0,
	.param .u64 .ptr .align 1 _Z31orig_fused_gate_up_swiglu_mixedILi256EEvPKfPK6__halfS4_Pfii_param_1,
	.param .u64 .ptr .align 1 _Z31orig_fused_gate_up_swiglu_mixedILi256EEvPKfPK6__halfS4_Pfii_param_2,
	.param .u64 .ptr .align 1 _Z31orig_fused_gate_up_swiglu_mixedILi256EEvPKfPK6__halfS4_Pfii_param_3,
	.param .u32 _Z31orig_fused_gate_up_swiglu_mixedILi256EEvPKfPK6__halfS4_Pfii_param_4,
	.param .u32 _Z31orig_fused_gate_up_swiglu_mixedILi256EEvPKfPK6__halfS4_Pfii_param_5
)
{
	.reg .pred 	%p<19>;
	.reg .b16 	%rs<71>;
	.reg .b32 	%r<131>;
	.reg .b32 	%f<321>;
	.reg .b64 	%rd<83>;
	// demoted variable
	.shared .align 4 .b8 _ZZ31orig_fused_gate_up_swiglu_mixedILi256EEvPKfPK6__halfS4_PfiiE2tg[44];
	// demoted variable
	.shared .align 4 .b8 _ZZ31orig_fused_gate_up_swiglu_mixedILi256EEvPKfPK6__halfS4_PfiiE2tu[44];
	ld.param.u64 	%rd18, [_Z31orig_fused_gate_up_swiglu_mixedILi256EEvPKfPK6__halfS4_Pfii_param_0];
	ld.param.u32 	%r34, [_Z31orig_fused_gate_up_swiglu_mixedILi256EEvPKfPK6__halfS4_Pfii_param_5];
	cvta.to.global.u64 	%rd1, %rd18;
	mov.u32 	%r1, %ctaid.x;
	mov.u32 	%r2, %tid.x;
	setp.ge.s32 	%p1, %r1, %r34;
	@%p1 bra 	$L__BB2_28;
	ld.param.u32 	%r117, [_Z31orig_fused_gate_up_swiglu_mixedILi256EEvPKfPK6__halfS4_Pfii_param_4];
	ld.param.u64 	%rd77, [_Z31orig_fused_gate_up_swiglu_mixedILi256EEvPKfPK6__halfS4_Pfii_param_2];
	ld.param.u64 	%rd75, [_Z31orig_fused_gate_up_swiglu_mixedILi256EEvPKfPK6__halfS4_Pfii_param_1];
	cvta.to.global.u64 	%rd2, %rd75;
	cvta.to.global.u64 	%rd3, %rd77;
	mul.lo.s32 	%r3, %r117, %r1;
	shr.s32 	%r35, %r117, 31;
	shr.u32 	%r36, %r35, 30;
	add.s32 	%r37, %r117, %r36;
	shr.s32 	%r4, %r37, 2;
	setp.ge.s32 	%p2, %r2, %r4;
	mov.f32 	%f318, 0f00000000;
	mov.f32 	%f319, %f318;
	@%p2 bra 	$L__BB2_8;
	not.b32 	%r38, %r2;
	add.s32 	%r5, %r4, %r38;
	and.b32  	%r39, %r5, 768;
	setp.eq.s32 	%p3, %r39, 768;
	mov.f32 	%f319, 0f00000000;
	mov.u32 	%r123, %r2;
	mov.f32 	%f318, %f319;
	@%p3 bra 	$L__BB2_5;
	shr.u32 	%r40, %r5, 8;
	add.s32 	%r41, %r40, 1;
	and.b32  	%r42, %r41, 3;
	neg.s32 	%r121, %r42;
	mul.wide.u32 	%rd22, %r2, 8;
	mul.wide.s32 	%rd23, %r3, 2;
	add.s64 	%rd24, %rd22, %rd23;
	add.s64 	%rd25, %rd24, 4;
	add.s64 	%rd82, %rd3, %rd25;
	mul.wide.u32 	%rd26, %r2, 16;
	add.s64 	%rd81, %rd1, %rd26;
	add.s64 	%rd80, %rd2, %rd25;
	mov.f32 	%f319, 0f00000000;
	mov.u32 	%r123, %r2;
$L__BB2_4:
	.pragma "nounroll";
	ld.global.nc.v4.f32 	{%f55, %f56, %f57, %f58}, [%rd81];
	ld.global.nc.u32 	%r43, [%rd80+-4];
	mov.b32 	{%rs1, %rs2}, %r43;
	ld.global.nc.u32 	%r44, [%rd80];
	mov.b32 	{%rs3, %rs4}, %r44;
	ld.global.nc.u32 	%r45, [%rd82+-4];
	mov.b32 	{%rs5, %rs6}, %r45;
	ld.global.nc.u32 	%r46, [%rd82];
	mov.b32 	{%rs7, %rs8}, %r46;
	// begin inline asm
	{  cvt.f32.f16 %f47, %rs1;}

	// end inline asm
	// begin inline asm
	{  cvt.f32.f16 %f48, %rs2;}

	// end inline asm
	mul.f32 	%f59, %f56, %f48;
	fma.rn.f32 	%f60, %f55, %f47, %f59;
	// begin inline asm
	{  cvt.f32.f16 %f49, %rs3;}

	// end inline asm
	fma.rn.f32 	%f61, %f57, %f49, %f60;
	// begin inline asm
	{  cvt.f32.f16 %f50, %rs4;}

	// end inline asm
	fma.rn.f32 	%f62, %f58, %f50, %f61;
	add.f32 	%f318, %f318, %f62;
	// begin inline asm
	{  cvt.f32.f16 %f51, %rs5;}

	// end inline asm
	// begin inline asm
	{  cvt.f32.f16 %f52, %rs6;}

	// end inline asm
	mul.f32 	%f63, %f56, %f52;
	fma.rn.f32 	%f64, %f55, %f51, %f63;
	// begin inline asm
	{  cvt.f32.f16 %f53, %rs7;}

	// end inline asm
	fma.rn.f32 	%f65, %f57, %f53, %f64;
	// begin inline asm
	{  cvt.f32.f16 %f54, %rs8;}

	// end inline asm
	fma.rn.f32 	%f66, %f58, %f54, %f65;
	add.f32 	%f319, %f319, %f66;
	add.s32 	%r123, %r123, 256;
	add.s32 	%r121, %r121, 1;
	setp.ne.s32 	%p4, %r121, 0;
	add.s64 	%rd82, %rd82, 2048;
	add.s64 	%rd81, %rd81, 4096;
	add.s64 	%rd80, %rd80, 2048;
	@%p4 bra 	$L__BB2_4;
$L__BB2_5:
	setp.lt.u32 	%p5, %r5, 768;
	@%p5 bra 	$L__BB2_8;
	shl.b32 	%r47, %r123, 1;
	add.s32 	%r124, %r47, 1024;
	mul.wide.s32 	%rd30, %r3, 2;
	add.s64 	%rd31, %rd2, %rd30;
	add.s64 	%rd34, %rd3, %rd30;
$L__BB2_7:
	.pragma "nounroll";
	ld.param.u64 	%rd73, [_Z31orig_fused_gate_up_swiglu_mixedILi256EEvPKfPK6__halfS4_Pfii_param_0];
	cvta.to.global.u64 	%rd27, %rd73;
	mul.wide.u32 	%rd28, %r123, 16;
	add.s64 	%rd29, %rd27, %rd28;
	ld.global.nc.v4.f32 	{%f99, %f100, %f101, %f102}, [%rd29];
	add.s32 	%r48, %r124, -1024;
	mul.wide.u32 	%rd32, %r48, 4;
	add.s64 	%rd33, %rd31, %rd32;
	ld.global.nc.u32 	%r49, [%rd33];
	mov.b32 	{%rs9, %rs10}, %r49;
	ld.global.nc.u32 	%r50, [%rd33+4];
	mov.b32 	{%rs11, %rs12}, %r50;
	add.s64 	%rd35, %rd34, %rd32;
	ld.global.nc.u32 	%r51, [%rd35];
	mov.b32 	{%rs13, %rs14}, %r51;
	ld.global.nc.u32 	%r52, [%rd35+4];
	mov.b32 	{%rs15, %rs16}, %r52;
	// begin inline asm
	{  cvt.f32.f16 %f67, %rs9;}

	// end inline asm
	// begin inline asm
	{  cvt.f32.f16 %f68, %rs10;}

	// end inline asm
	mul.f32 	%f103, %f100, %f68;
	fma.rn.f32 	%f104, %f99, %f67, %f103;
	// begin inline asm
	{  cvt.f32.f16 %f69, %rs11;}

	// end inline asm
	fma.rn.f32 	%f105, %f101, %f69, %f104;
	// begin inline asm
	{  cvt.f32.f16 %f70, %rs12;}

	// end inline asm
	fma.rn.f32 	%f106, %f102, %f70, %f105;
	add.f32 	%f107, %f318, %f106;
	// begin inline asm
	{  cvt.f32.f16 %f71, %rs13;}

	// end inline asm
	// begin inline asm
	{  cvt.f32.f16 %f72, %rs14;}

	// end inline asm
	mul.f32 	%f108, %f100, %f72;
	fma.rn.f32 	%f109, %f99, %f71, %f108;
	// begin inline asm
	{  cvt.f32.f16 %f73, %rs15;}

	// end inline asm
	fma.rn.f32 	%f110, %f101, %f73, %f109;
	// begin inline asm
	{  cvt.f32.f16 %f74, %rs16;}

	// end inline asm
	fma.rn.f32 	%f111, %f102, %f74, %f110;
	add.f32 	%f112, %f319, %f111;
	ld.global.nc.v4.f32 	{%f113, %f114, %f115, %f116}, [%rd29+4096];
	add.s32 	%r53, %r124, -512;
	mul.wide.u32 	%rd36, %r53, 4;
	add.s64 	%rd37, %rd31, %rd36;
	ld.global.nc.u32 	%r54, [%rd37];
	mov.b32 	{%rs17, %rs18}, %r54;
	ld.global.nc.u32 	%r55, [%rd37+4];
	mov.b32 	{%rs19, %rs20}, %r55;
	add.s64 	%rd38, %rd34, %rd36;
	ld.global.nc.u32 	%r56, [%rd38];
	mov.b32 	{%rs21, %rs22}, %r56;
	ld.global.nc.u32 	%r57, [%rd38+4];
	mov.b32 	{%rs23, %rs24}, %r57;
	// begin inline asm
	{  cvt.f32.f16 %f75, %rs17;}

	// end inline asm
	// begin inline asm
	{  cvt.f32.f16 %f76, %rs18;}

	// end inline asm
	mul.f32 	%f117, %f114, %f76;
	fma.rn.f32 	%f118, %f113, %f75, %f117;
	// begin inline asm
	{  cvt.f32.f16 %f77, %rs19;}

	// end inline asm
	fma.rn.f32 	%f119, %f115, %f77, %f118;
	// begin inline asm
	{  cvt.f32.f16 %f78, %rs20;}

	// end inline asm
	fma.rn.f32 	%f120, %f116, %f78, %f119;
	add.f32 	%f121, %f107, %f120;
	// begin inline asm
	{  cvt.f32.f16 %f79, %rs21;}

	// end inline asm
	// begin inline asm
	{  cvt.f32.f16 %f80, %rs22;}

	// end inline asm
	mul.f32 	%f122, %f114, %f80;
	fma.rn.f32 	%f123, %f113, %f79, %f122;
	// begin inline asm
	{  cvt.f32.f16 %f81, %rs23;}

	// end inline asm
	fma.rn.f32 	%f124, %f115, %f81, %f123;
	// begin inline asm
	{  cvt.f32.f16 %f82, %rs24;}

	// end inline asm
	fma.rn.f32 	%f125, %f116, %f82, %f124;
	add.f32 	%f126, %f112, %f125;
	ld.global.nc.v4.f32 	{%f127, %f128, %f129, %f130}, [%rd29+8192];
	add.s32 	%r58, %r124, 512;
	mul.wide.u32 	%rd39, %r124, 4;
	add.s64 	%rd40, %rd31, %rd39;
	ld.global.nc.u32 	%r59, [%rd40];
	mov.b32 	{%rs25, %rs26}, %r59;
	ld.global.nc.u32 	%r60, [%rd40+4];
	mov.b32 	{%rs27, %rs28}, %r60;
	add.s64 	%rd41, %rd34, %rd39;
	ld.global.nc.u32 	%r61, [%rd41];
	mov.b32 	{%rs29, %rs30}, %r61;
	ld.global.nc.u32 	%r62, [%rd41+4];
	mov.b32 	{%rs31, %rs32}, %r62;
	// begin inline asm
	{  cvt.f32.f16 %f83, %rs25;}

	// end inline asm
	// begin inline asm
	{  cvt.f32.f16 %f84, %rs26;}

	// end inline asm
	mul.f32 	%f131, %f128, %f84;
	fma.rn.f32 	%f132, %f127, %f83, %f131;
	// begin inline asm
	{  cvt.f32.f16 %f85, %rs27;}

	// end inline asm
	fma.rn.f32 	%f133, %f129, %f85, %f132;
	// begin inline asm
	{  cvt.f32.f16 %f86, %rs28;}

	// end inline asm
	fma.rn.f32 	%f134, %f130, %f86, %f133;
	add.f32 	%f135, %f121, %f134;
	// begin inline asm
	{  cvt.f32.f16 %f87, %rs29;}

	// end inline asm
	// begin inline asm
	{  cvt.f32.f16 %f88, %rs30;}

	// end inline asm
	mul.f32 	%f136, %f128, %f88;
	fma.rn.f32 	%f137, %f127, %f87, %f136;
	// begin inline asm
	{  cvt.f32.f16 %f89, %rs31;}

	// end inline asm
	fma.rn.f32 	%f138, %f129, %f89, %f137;
	// begin inline asm
	{  cvt.f32.f16 %f90, %rs32;}

	// end inline asm
	fma.rn.f32 	%f139, %f130, %f90, %f138;
	add.f32 	%f140, %f126, %f139;
	ld.global.nc.v4.f32 	{%f141, %f142, %f143, %f144}, [%rd29+12288];
	mul.wide.u32 	%rd42, %r58, 4;
	add.s64 	%rd43, %rd31, %rd42;
	ld.global.nc.u32 	%r63, [%rd43];
	mov.b32 	{%rs33, %rs34}, %r63;
	ld.global.nc.u32 	%r64, [%rd43+4];
	mov.b32 	{%rs35, %rs36}, %r64;
	add.s64 	%rd44, %rd34, %rd42;
	ld.global.nc.u32 	%r65, [%rd44];
	mov.b32 	{%rs37, %rs38}, %r65;
	ld.global.nc.u32 	%r66, [%rd44+4];
	mov.b32 	{%rs39, %rs40}, %r66;
	// begin inline asm
	{  cvt.f32.f16 %f91, %rs33;}

	// end inline asm
	// begin inline asm
	{  cvt.f32.f16 %f92, %rs34;}

	// end inline asm
	mul.f32 	%f145, %f142, %f92;
	fma.rn.f32 	%f146, %f141, %f91, %f145;
	// begin inline asm
	{  cvt.f32.f16 %f93, %rs35;}

	// end inline asm
	fma.rn.f32 	%f147, %f143, %f93, %f146;
	// begin inline asm
	{  cvt.f32.f16 %f94, %rs36;}

	// end inline asm
	fma.rn.f32 	%f148, %f144, %f94, %f147;
	add.f32 	%f318, %f135, %f148;
	// begin inline asm
	{  cvt.f32.f16 %f95, %rs37;}

	// end inline asm
	// begin inline asm
	{  cvt.f32.f16 %f96, %rs38;}

	// end inline asm
	mul.f32 	%f149, %f142, %f96;
	fma.rn.f32 	%f150, %f141, %f95, %f149;
	// begin inline asm
	{  cvt.f32.f16 %f97, %rs39;}

	// end inline asm
	fma.rn.f32 	%f151, %f143, %f97, %f150;
	// begin inline asm
	{  cvt.f32.f16 %f98, %rs40;}

	// end inline asm
	fma.rn.f32 	%f152, %f144, %f98, %f151;
	add.f32 	%f319, %f140, %f152;
	add.s32 	%r123, %r123, 1024;
	add.s32 	%r124, %r124, 2048;
	setp.lt.s32 	%p6, %r123, %r4;
	@%p6 bra 	$L__BB2_7;
$L__BB2_8:
	ld.param.u32 	%r118, [_Z31orig_fused_gate_up_swiglu_mixedILi256EEvPKfPK6__halfS4_Pfii_param_4];
	shl.b32 	%r17, %r4, 2;
	add.s32 	%r128, %r17, %r2;
	setp.ge.s32 	%p7, %r128, %r118;
	@%p7 bra 	$L__BB2_20;
	ld.param.u32 	%r119, [_Z31orig_fused_gate_up_swiglu_mixedILi256EEvPKfPK6__halfS4_Pfii_param_4];
	ld.param.u64 	%rd74, [_Z31orig_fused_gate_up_swiglu_mixedILi256EEvPKfPK6__halfS4_Pfii_param_0];
	cvta.to.global.u64 	%rd13, %rd74;
	add.s32 	%r67, %r128, 256;
	max.s32 	%r68, %r119, %r67;
	not.b32 	%r69, %r2;
	add.s32 	%r70, %r68, %r69;
	sub.s32 	%r19, %r70, %r17;
	shr.u32 	%r71, %r19, 8;
	add.s32 	%r20, %r71, 1;
	setp.lt.u32 	%p8, %r19, 1792;
	@%p8 bra 	$L__BB2_12;
	and.b32  	%r72, %r20, 33554424;
	neg.s32 	%r126, %r72;
	mul.wide.s32 	%rd45, %r3, 2;
	add.s64 	%rd46, %rd45, 2048;
	add.s64 	%rd14, %rd2, %rd46;
	add.s64 	%rd15, %rd3, %rd46;
$L__BB2_11:
	.pragma "nounroll";
	mul.wide.s32 	%rd47, %r128, 4;
	add.s64 	%rd48, %rd13, %rd47;
	mul.wide.s32 	%rd49, %r128, 2;
	add.s64 	%rd50, %rd14, %rd49;
	add.s64 	%rd51, %rd15, %rd49;
	ld.global.nc.f32 	%f170, [%rd48];
	ld.global.nc.u16 	%rs41, [%rd50+-2048];
	// begin inline asm
	{  cvt.f32.f16 %f154, %rs41;}

	// end inline asm
	fma.rn.f32 	%f171, %f170, %f154, %f318;
	ld.global.nc.u16 	%rs42, [%rd51+-2048];
	// begin inline asm
	{  cvt.f32.f16 %f155, %rs42;}

	// end inline asm
	fma.rn.f32 	%f172, %f170, %f155, %f319;
	ld.global.nc.f32 	%f173, [%rd48+1024];
	ld.global.nc.u16 	%rs43, [%rd50+-1536];
	// begin inline asm
	{  cvt.f32.f16 %f156, %rs43;}

	// end inline asm
	fma.rn.f32 	%f174, %f173, %f156, %f171;
	ld.global.nc.u16 	%rs44, [%rd51+-1536];
	// begin inline asm
	{  cvt.f32.f16 %f157, %rs44;}

	// end inline asm
	fma.rn.f32 	%f175, %f173, %f157, %f172;
	ld.global.nc.f32 	%f176, [%rd48+2048];
	ld.global.nc.u16 	%rs45, [%rd50+-1024];
	// begin inline asm
	{  cvt.f32.f16 %f158, %rs45;}

	// end inline asm
	fma.rn.f32 	%f177, %f176, %f158, %f174;
	ld.global.nc.u16 	%rs46, [%rd51+-1024];
	// begin inline asm
	{  cvt.f32.f16 %f159, %rs46;}

	// end inline asm
	fma.rn.f32 	%f178, %f176, %f159, %f175;
	ld.global.nc.f32 	%f179, [%rd48+3072];
	ld.global.nc.u16 	%rs47, [%rd50+-512];
	// begin inline asm
	{  cvt.f32.f16 %f160, %rs47;}

	// end inline asm
	fma.rn.f32 	%f180, %f179, %f160, %f177;
	ld.global.nc.u16 	%rs48, [%rd51+-512];
	// begin inline asm
	{  cvt.f32.f16 %f161, %rs48;}

	// end inline asm
	fma.rn.f32 	%f181, %f179, %f161, %f178;
	ld.global.nc.f32 	%f182, [%rd48+4096];
	ld.global.nc.u16 	%rs49, [%rd50];
	// begin inline asm
	{  cvt.f32.f16 %f162, %rs49;}

	// end inline asm
	fma.rn.f32 	%f183, %f182, %f162, %f180;
	ld.global.nc.u16 	%rs50, [%rd51];
	// begin inline asm
	{  cvt.f32.f16 %f163, %rs50;}

	// end inline asm
	fma.rn.f32 	%f184, %f182, %f163, %f181;
	ld.global.nc.f32 	%f185, [%rd48+5120];
	ld.global.nc.u16 	%rs51, [%rd50+512];
	// begin inline asm
	{  cvt.f32.f16 %f164, %rs51;}

	// end inline asm
	fma.rn.f32 	%f186, %f185, %f164, %f183;
	ld.global.nc.u16 	%rs52, [%rd51+512];
	// begin inline asm
	{  cvt.f32.f16 %f165, %rs52;}

	// end inline asm
	fma.rn.f32 	%f187, %f185, %f165, %f184;
	ld.global.nc.f32 	%f188, [%rd48+6144];
	ld.global.nc.u16 	%rs53, [%rd50+1024];
	// begin inline asm
	{  cvt.f32.f16 %f166, %rs53;}

	// end inline asm
	fma.rn.f32 	%f189, %f188, %f166, %f186;
	ld.global.nc.u16 	%rs54, [%rd51+1024];
	// begin inline asm
	{  cvt.f32.f16 %f167, %rs54;}

	// end inline asm
	fma.rn.f32 	%f190, %f188, %f167, %f187;
	ld.global.nc.f32 	%f191, [%rd48+7168];
	ld.global.nc.u16 	%rs55, [%rd50+1536];
	// begin inline asm
	{  cvt.f32.f16 %f168, %rs55;}

	// end inline asm
	fma.rn.f32 	%f318, %f191, %f168, %f189;
	ld.global.nc.u16 	%rs56, [%rd51+1536];
	// begin inline asm
	{  cvt.f32.f16 %f169, %rs56;}

	// end inline asm
	fma.rn.f32 	%f319, %f191, %f169, %f190;
	add.s32 	%r128, %r128, 2048;
	add.s32 	%r126, %r126, 8;
	setp.ne.s32 	%p9, %r126, 0;
	@%p9 bra 	$L__BB2_11;
$L__BB2_12:
	and.b32  	%r27, %r20, 7;
	setp.eq.s32 	%p10, %r27, 0;
	@%p10 bra 	$L__BB2_20;
	ld.param.u32 	%r120, [_Z31orig_fused_gate_up_swiglu_mixedILi256EEvPKfPK6__halfS4_Pfii_param_4];
	ld.param.u64 	%rd78, [_Z31orig_fused_gate_up_swiglu_mixedILi256EEvPKfPK6__halfS4_Pfii_param_2];
	ld.param.u64 	%rd76, [_Z31orig_fused_gate_up_swiglu_mixedILi256EEvPKfPK6__halfS4_Pfii_param_1];
	cvta.to.global.u64 	%rd52, %rd78;
	mul.lo.s32 	%r73, %r120, %r1;
	mul.wide.s32 	%rd53, %r73, 2;
	add.s64 	%rd16, %rd52, %rd53;
	cvta.to.global.u64 	%rd54, %rd76;
	add.s64 	%rd17, %rd54, %rd53;
	setp.lt.u32 	%p11, %r27, 4;
	@%p11 bra 	$L__BB2_15;
	mul.wide.s32 	%rd55, %r128, 4;
	add.s64 	%rd56, %rd13, %rd55;
	ld.global.nc.f32 	%f201, [%rd56];
	mul.wide.s32 	%rd57, %r128, 2;
	add.s64 	%rd58, %rd17, %rd57;
	ld.global.nc.u16 	%rs57, [%rd58];
	// begin inline asm
	{  cvt.f32.f16 %f193, %rs57;}

	// end inline asm
	fma.rn.f32 	%f202, %f201, %f193, %f318;
	add.s64 	%rd59, %rd16, %rd57;
	ld.global.nc.u16 	%rs58, [%rd59];
	// begin inline asm
	{  cvt.f32.f16 %f194, %rs58;}

	// end inline asm
	fma.rn.f32 	%f203, %f201, %f194, %f319;
	ld.global.nc.f32 	%f204, [%rd56+1024];
	ld.global.nc.u16 	%rs59, [%rd58+512];
	// begin inline asm
	{  cvt.f32.f16 %f195, %rs59;}

	// end inline asm
	fma.rn.f32 	%f205, %f204, %f195, %f202;
	ld.global.nc.u16 	%rs60, [%rd59+512];
	// begin inline asm
	{  cvt.f32.f16 %f196, %rs60;}

	// end inline asm
	fma.rn.f32 	%f206, %f204, %f196, %f203;
	ld.global.nc.f32 	%f207, [%rd56+2048];
	ld.global.nc.u16 	%rs61, [%rd58+1024];
	// begin inline asm
	{  cvt.f32.f16 %f197, %rs61;}

	// end inline asm
	fma.rn.f32 	%f208, %f207, %f197, %f205;
	ld.global.nc.u16 	%rs62, [%rd59+1024];
	// begin inline asm
	{  cvt.f32.f16 %f198, %rs62;}

	// end inline asm
	fma.rn.f32 	%f209, %f207, %f198, %f206;
	ld.global.nc.f32 	%f210, [%rd56+3072];
	ld.global.nc.u16 	%rs63, [%rd58+1536];
	// begin inline asm
	{  cvt.f32.f16 %f199, %rs63;}

	// end inline asm
	fma.rn.f32 	%f318, %f210, %f199, %f208;
	ld.global.nc.u16 	%rs64, [%rd59+1536];
	// begin inline asm
	{  cvt.f32.f16 %f200, %rs64;}

	// end inline asm
	fma.rn.f32 	%f319, %f210, %f200, %f209;
	add.s32 	%r128, %r128, 1024;
$L__BB2_15:
	and.b32  	%r74, %r20, 3;
	setp.eq.s32 	%p12, %r74, 0;
	@%p12 bra 	$L__BB2_20;
	setp.eq.s32 	%p13, %r74, 1;
	@%p13 bra 	$L__BB2_18;
	mul.wide.s32 	%rd60, %r128, 4;
	add.s64 	%rd61, %rd13, %rd60;
	ld.global.nc.f32 	%f216, [%rd61];
	mul.wide.s32 	%rd62, %r128, 2;
	add.s64 	%rd63, %rd17, %rd62;
	ld.global.nc.u16 	%rs65, [%rd63];
	// begin inline asm
	{  cvt.f32.f16 %f212, %rs65;}

	// end inline asm
	fma.rn.f32 	%f217, %f216, %f212, %f318;
	add.s64 	%rd64, %rd16, %rd62;
	ld.global.nc.u16 	%rs66, [%rd64];
	// begin inline asm
	{  cvt.f32.f16 %f213, %rs66;}

	// end inline asm
	fma.rn.f32 	%f218, %f216, %f213, %f319;
	ld.global.nc.f32 	%f219, [%rd61+1024];
	ld.global.nc.u16 	%rs67, [%rd63+512];
	// begin inline asm
	{  cvt.f32.f16 %f214, %rs67;}

	// end inline asm
	fma.rn.f32 	%f318, %f219, %f214, %f217;
	ld.global.nc.u16 	%rs68, [%rd64+512];
	// begin inline asm
	{  cvt.f32.f16 %f215, %rs68;}

	// end inline asm
	fma.rn.f32 	%f319, %f219, %f215, %f218;
	add.s32 	%r128, %r128, 512;
$L__BB2_18:
	and.b32  	%r75, %r19, 256;
	setp.ne.s32 	%p14, %r75, 0;
	@%p14 bra 	$L__BB2_20;
	mul.wide.s32 	%rd65, %r128, 4;
	add.s64 	%rd66, %rd13, %rd65;
	ld.global.nc.f32 	%f222, [%rd66];
	mul.wide.s32 	%rd67, %r128, 2;
	add.s64 	%rd68, %rd17, %rd67;
	ld.global.nc.u16 	%rs69, [%rd68];
	// begin inline asm
	{  cvt.f32.f16 %f220, %rs69;}

	// end inline asm
	fma.rn.f32 	%f318, %f222, %f220, %f318;
	add.s64 	%rd69, %rd16, %rd67;
	ld.global.nc.u16 	%rs70, [%rd69];
	// begin inline asm
	{  cvt.f32.f16 %f221, %rs70;}

	// end inline asm
	fma.rn.f32 	%f319, %f222, %f221, %f319;
$L__BB2_20:
	// begin inline asm
	mov.u32 %r76, %laneid;
	// end inline asm
	mov.b32 	%r77, 1;
	mov.b32 	%r90, 31;
	mov.b32 	%r91, -1;
	// begin inline asm
	{  .reg .f32 r0;  .reg .pred p;  shfl.sync.down.b32 r0|p, %f318, %r77, %r90, %r91;  @p add.f32 r0, r0, %f318;  mov.f32 %f223, r0;}
	// end inline asm
	mov.b32 	%r80, 2;
	// begin inline asm
	{  .reg .f32 r0;  .reg .pred p;  shfl.sync.down.b32 r0|p, %f223, %r80, %r90, %r91;  @p add.f32 r0, r0, %f223;  mov.f32 %f226, r0;}
	// end inline asm
	mov.b32 	%r83, 4;
	// begin inline asm
	{  .reg .f32 r0;  .reg .pred p;  shfl.sync.down.b32 r0|p, %f226, %r83, %r90, %r91;  @p add.f32 r0, r0, %f226;  mov.f32 %f229, r0;}
	// end inline asm
	mov.b32 	%r86, 8;
	// begin inline asm
	{  .reg .f32 r0;  .reg .pred p;  shfl.sync.down.b32 r0|p, %f229, %r86, %r90, %r91;  @p add.f32 r0, r0, %f229;  mov.f32 %f232, r0;}
	// end inline asm
	mov.b32 	%r89, 16;
	// begin inline asm
	{  .reg .f32 r0;  .reg .pred p;  shfl.sync.down.b32 r0|p, %f232, %r89, %r90, %r91;  @p add.f32 r0, r0, %f232;  mov.f32 %f320, r0;}
	// end inline asm
	setp.ne.s32 	%p15, %r76, 0;
	@%p15 bra 	$L__BB2_22;
	shr.u32 	%r92, %r2, 3;
	and.b32  	%r93, %r92, 124;
	mov.u32 	%r94, _ZZ31orig_fused_gate_up_swiglu_mixedILi256EEvPKfPK6__halfS4_PfiiE2tg;
	add.s32 	%r95, %r94, %r93;
	st.shared.f32 	[%r95+8], %f320;
$L__BB2_22:
	bar.sync 	0;
	setp.ne.s32 	%p16, %r2, 0;
	@%p16 bra 	$L__BB2_24;
	ld.shared.f32 	%f238, [_ZZ31orig_fused_gate_up_swiglu_mixedILi256EEvPKfPK6__halfS4_PfiiE2tg+12];
	add.f32 	%f239, %f320, %f238;
	ld.shared.f32 	%f240, [_ZZ31orig_fused_gate_up_swiglu_mixedILi256EEvPKfPK6__halfS4_PfiiE2tg+16];
	add.f32 	%f241, %f239, %f240;
	ld.shared.f32 	%f242, [_ZZ31orig_fused_gate_up_swiglu_mixedILi256EEvPKfPK6__halfS4_PfiiE2tg+20];
	add.f32 	%f243, %f241, %f242;
	ld.shared.f32 	%f244, [_ZZ31orig_fused_gate_up_swiglu_mixedILi256EEvPKfPK6__halfS4_PfiiE2tg+24];
	add.f32 	%f245, %f243, %f244;
	ld.shared.f32 	%f246, [_ZZ31orig_fused_gate_up_swiglu_mixedILi256EEvPKfPK6__halfS4_PfiiE2tg+28];
	add.f32 	%f247, %f245, %f246;
	ld.shared.f32 	%f248, [_ZZ31orig_fused_gate_up_swiglu_mixedILi256EEvPKfPK6__halfS4_PfiiE2tg+32];
	add.f32 	%f249, %f247, %f248;
	ld.shared.f32 	%f250, [_ZZ31orig_fused_gate_up_swiglu_mixedILi256EEvPKfPK6__halfS4_PfiiE2tg+36];
	add.f32 	%f320, %f249, %f250;
$L__BB2_24:
	setp.ne.s32 	%p17, %r76, 0;
	bar.sync 	0;
	mov.b32 	%r96, 1;
	mov.b32 	%r109, 31;
	mov.b32 	%r110, -1;
	// begin inline asm
	{  .reg .f32 r0;  .reg .pred p;  shfl.sync.down.b32 r0|p, %f319, %r96, %r109, %r110;  @p add.f32 r0, r0, %f319;  mov.f32 %f251, r0;}
	// end inline asm
	mov.b32 	%r99, 2;
	// begin inline asm
	{  .reg .f32 r0;  .reg .pred p;  shfl.sync.down.b32 r0|p, %f251, %r99, %r109, %r110;  @p add.f32 r0, r0, %f251;  mov.f32 %f254, r0;}
	// end inline asm
	mov.b32 	%r102, 4;
	// begin inline asm
	{  .reg .f32 r0;  .reg .pred p;  shfl.sync.down.b32 r0|p, %f254, %r102, %r109, %r110;  @p add.f32 r0, r0, %f254;  mov.f32 %f257, r0;}
	// end inline asm
	mov.b32 	%r105, 8;
	// begin inline asm
	{  .reg .f32 r0;  .reg .pred p;  shfl.sync.down.b32 r0|p, %f257, %r105, %r109, %r110;  @p add.f32 r0, r0, %f257;  mov.f32 %f260, r0;}
	// end inline asm
	mov.b32 	%r108, 16;
	// begin inline asm
	{  .reg .f32 r0;  .reg .pred p;  shfl.sync.down.b32 r0|p, %f260, %r108, %r109, %r110;  @p add.f32 r0, r0, %f260;  mov.f32 %f263, r0;}
	// end inline asm
	@%p17 bra 	$L__BB2_26;
	shr.u32 	%r111, %r2, 3;
	and.b32  	%r112, %r111, 124;
	mov.u32 	%r113, _ZZ31orig_fused_gate_up_swiglu_mixedILi256EEvPKfPK6__halfS4_PfiiE2tu;
	add.s32 	%r114, %r113, %r112;
	st.shared.f32 	[%r114+8], %f263;
$L__BB2_26:
	setp.ne.s32 	%p18, %r2, 0;
	bar.sync 	0;
	@%p18 bra 	$L__BB2_28;
	ld.param.u64 	%rd79, [_Z31orig_fused_gate_up_swiglu_mixedILi256EEvPKfPK6__halfS4_Pfii_param_3];
	ld.shared.f32 	%f266, [_ZZ31orig_fused_gate_up_swiglu_mixedILi256EEvPKfPK6__halfS4_PfiiE2tu+12];
	add.f32 	%f267, %f263, %f266;
	ld.shared.f32 	%f268, [_ZZ31orig_fused_gate_up_swiglu_mixedILi256EEvPKfPK6__halfS4_PfiiE2tu+16];
	add.f32 	%f269, %f267, %f268;
	ld.shared.f32 	%f270, [_ZZ31orig_fused_gate_up_swiglu_mixedILi256EEvPKfPK6__halfS4_PfiiE2tu+20];
	add.f32 	%f271, %f269, %f270;
	ld.shared.f32 	%f272, [_ZZ31orig_fused_gate_up_swiglu_mixedILi256EEvPKfPK6__halfS4_PfiiE2tu+24];
	add.f32 	%f273, %f271, %f272;
	ld.shared.f32 	%f274, [_ZZ31orig_fused_gate_up_swiglu_mixedILi256EEvPKfPK6__halfS4_PfiiE2tu+28];
	add.f32 	%f275, %f273, %f274;
	ld.shared.f32 	%f276, [_ZZ31orig_fused_gate_up_swiglu_mixedILi256EEvPKfPK6__halfS4_PfiiE2tu+32];
	add.f32 	%f277, %f275, %f276;
	ld.shared.f32 	%f278, [_ZZ31orig_fused_gate_up_swiglu_mixedILi256EEvPKfPK6__halfS4_PfiiE2tu+36];
	add.f32 	%f279, %f277, %f278;
	fma.rn.f32 	%f280, %f320, 0fBBBB989D, 0f3F000000;
	cvt.sat.f32.f32 	%f281, %f280;
	mov.f32 	%f282, 0f4B400001;
	mov.f32 	%f283, 0f437C0000;
	fma.rm.f32 	%f284, %f281, %f283, %f282;
	add.f32 	%f285, %f284, 0fCB40007F;
	neg.f32 	%f286, %f285;
	fma.rn.f32 	%f287, %f320, 0fBFB8AA3B, %f286;
	fma.rn.f32 	%f288, %f320, 0fB2A57060, %f287;
	mov.b32 	%r115, %f284;
	shl.b32 	%r116, %r115, 23;
	mov.b32 	%f289, %r116;
	ex2.approx.ftz.f32 	%f290, %f288;
	fma.rn.f32 	%f291, %f290, %f289, 0f3F800000;
	div.rn.f32 	%f292, %f320, %f291;
	mul.f32 	%f293, %f279, %f292;
	cvta.to.global.u64 	%rd70, %rd79;
	mul.wide.u32 	%rd71, %r1, 4;
	add.s64 	%rd72, %rd70, %rd71;
	st.global.f32 	[%rd72], %f293;
$L__BB2_28:
	ret;

}
	// .globl	_Z30opt_fused_gate_up_swiglu_mixedILi256EEvPKfPK6__halfS4_Pfii
.visible .entry _Z30opt_fused_gate_up_swiglu_mixedILi256EEvPKfPK6__halfS4_Pfii(
	.param .u64 .ptr .align 1 _Z30opt_fused_gate_up_swiglu_mixedILi256EEvPKfPK6__halfS4_Pfii_param_0,
	.param .u64 .ptr .align 1 _Z30opt_fused_gate_up_swiglu_mixedILi256EEvPKfPK6__halfS4_Pfii_param_1,
	.param .u64 .ptr .align 1 _Z30opt_fused_gate_up_swiglu_mixedILi256EEvPKfPK6__halfS4_Pfii_param_2,
	.param .u64 .ptr .align 1 _Z30opt_fused_gate_up_swiglu_mixedILi256EEvPKfPK6__halfS4_Pfii_param_3,
	.param .u32 _Z30opt_fused_gate_up_swiglu_mixedILi256EEvPKfPK6__halfS4_Pfii_param_4,
	.param .u32 _Z30opt_fused_gate_up_swiglu_mixedILi256EEvPKfPK6__halfS4_Pfii_param_5
)
{
	.reg .pred 	%p<16>;
	.reg .b16 	%rs<101>;
	.reg .b32 	%r<141>;
	.reg .b32 	%f<387>;
	.reg .b64 	%rd<86>;
	// demoted variable
	.shared .align 4 .b8 _ZZ30opt_fused_gate_up_swiglu_mixedILi256EEvPKfPK6__halfS4_PfiiE2tg[44];
	// demoted variable
	.shared .align 4 .b8 _ZZ30opt_fused_gate_up_swiglu_mixedILi256EEvPKfPK6__halfS4_PfiiE2tu[44];
	ld.param.u64 	%rd14, [_Z30opt_fused_gate_up_swiglu_mixedILi256EEvPKfPK6__halfS4_Pfii_param_0];
	ld.param.u32 	%r29, [_Z30opt_fused_gate_up_swiglu_mixedILi256EEvPKfPK6__halfS4_Pfii_param_4];
	ld.param.u32 	%r30, [_Z30opt_fused_gate_up_swiglu_mixedILi256EEvPKfPK6__halfS4_Pfii_param_5];
	mov.u32 	%r1, %ctaid.x;
	mov.u32 	%r2, %tid.x;
	setp.ge.s32 	%p1, %r1, %r30;
	@%p1 bra 	$L__BB3_23;
	mul.lo.s32 	%r3, %r29, %r1;
	shr.s32 	%r31, %r29, 31;
	shr.u32 	%r32, %r31, 29;
	add.s32 	%r33, %r29, %r32;
	shr.s32 	%r4, %r33, 3;
	setp.ge.s32 	%p2, %r2, %r4;
	mov.f32 	%f384, 0f00000000;
	mov.f32 	%f385, %f384;
	@%p2 bra 	$L__BB3_8;
	not.b32 	%r34, %r2;
	add.s32 	%r5, %r4, %r34;
	and.b32  	%r35, %r5, 768;
	setp.eq.s32 	%p3, %r35, 768;
	mov.f32 	%f385, 0f00000000;
	mov.u32 	%r134, %r2;
	mov.f32 	%f384, %f385;
	@%p3 bra 	$L__BB3_5;
	ld.param.u64 	%rd78, [_Z30opt_fused_gate_up_swiglu_mixedILi256EEvPKfPK6__halfS4_Pfii_param_2];
	ld.param.u64 	%rd74, [_Z30opt_fused_gate_up_swiglu_mixedILi256EEvPKfPK6__halfS4_Pfii_param_1];
	mul.wide.u32 	%rd18, %r2, 16;
	mul.wide.s32 	%rd19, %r3, 2;
	add.s64 	%rd20, %rd18, %rd19;
	add.s64 	%rd85, %rd78, %rd20;
	add.s64 	%rd84, %rd74, %rd20;
	mul.wide.u32 	%rd21, %r2, 32;
	add.s64 	%rd83, %rd14, %rd21;
	shr.u32 	%r36, %r5, 8;
	add.s32 	%r37, %r36, 1;
	and.b32  	%r38, %r37, 3;
	neg.s32 	%r132, %r38;
	mov.f32 	%f385, 0f00000000;
	mov.u32 	%r134, %r2;
$L__BB3_4:
	.pragma "nounroll";
	// begin inline asm
	ld.global.nc.v4.f32 {%f37,%f38,%f39,%f40}, [%rd83];
	// end inline asm
	add.s64 	%rd23, %rd83, 16;
	// begin inline asm
	ld.global.nc.v4.f32 {%f41,%f42,%f43,%f44}, [%rd23];
	// end inline asm
	// begin inline asm
	ld.global.nc.v4.f32 {%f45,%f46,%f47,%f48}, [%rd84];
	// end inline asm
	// begin inline asm
	ld.global.nc.v4.f32 {%f49,%f50,%f51,%f52}, [%rd85];
	// end inline asm
	mov.b32 	%r39, %f45;
	mov.b32 	{%rs1, %rs2}, %r39;
	// begin inline asm
	{  cvt.f32.f16 %f53, %rs1;}

	// end inline asm
	// begin inline asm
	{  cvt.f32.f16 %f54, %rs2;}

	// end inline asm
	mov.b32 	%r40, %f46;
	mov.b32 	{%rs3, %rs4}, %r40;
	// begin inline asm
	{  cvt.f32.f16 %f55, %rs3;}

	// end inline asm
	// begin inline asm
	{  cvt.f32.f16 %f56, %rs4;}

	// end inline asm
	mov.b32 	%r41, %f47;
	mov.b32 	{%rs5, %rs6}, %r41;
	// begin inline asm
	{  cvt.f32.f16 %f57, %rs5;}

	// end inline asm
	// begin inline asm
	{  cvt.f32.f16 %f58, %rs6;}

	// end inline asm
	mov.b32 	%r42, %f48;
	mov.b32 	{%rs7, %rs8}, %r42;
	// begin inline asm
	{  cvt.f32.f16 %f59, %rs7;}

	// end inline asm
	// begin inline asm
	{  cvt.f32.f16 %f60, %rs8;}

	// end inline asm
	fma.rn.f32 	%f69, %f60, %f44, %f384;
	fma.rn.f32 	%f70, %f59, %f43, %f69;
	fma.rn.f32 	%f71, %f58, %f42, %f70;
	fma.rn.f32 	%f72, %f57, %f41, %f71;
	fma.rn.f32 	%f73, %f56, %f40, %f72;
	fma.rn.f32 	%f74, %f55, %f39, %f73;
	fma.rn.f32 	%f75, %f54, %f38, %f74;
	fma.rn.f32 	%f384, %f53, %f37, %f75;
	mov.b32 	%r43, %f49;
	mov.b32 	{%rs9, %rs10}, %r43;
	// begin inline asm
	{  cvt.f32.f16 %f61, %rs9;}

	// end inline asm
	// begin inline asm
	{  cvt.f32.f16 %f62, %rs10;}

	// end inline asm
	mov.b32 	%r44, %f50;
	mov.b32 	{%rs11, %rs12}, %r44;
	// begin inline asm
	{  cvt.f32.f16 %f63, %rs11;}

	// end inline asm
	// begin inline asm
	{  cvt.f32.f16 %f64, %rs12;}

	// end inline asm
	mov.b32 	%r45, %f51;
	mov.b32 	{%rs13, %rs14}, %r45;
	// begin inline asm
	{  cvt.f32.f16 %f65, %rs13;}

	// end inline asm
	// begin inline asm
	{  cvt.f32.f16 %f66, %rs14;}

	// end inline asm
	mov.b32 	%r46, %f52;
	mov.b32 	{%rs15, %rs16}, %r46;
	// begin inline asm
	{  cvt.f32.f16 %f67, %rs15;}

	// end inline asm
	// begin inline asm
	{  cvt.f32.f16 %f68, %rs16;}

	// end inline asm
	fma.rn.f32 	%f76, %f68, %f44, %f385;
	fma.rn.f32 	%f77, %f67, %f43, %f76;
	fma.rn.f32 	%f78, %f66, %f42, %f77;
	fma.rn.f32 	%f79, %f65, %f41, %f78;
	fma.rn.f32 	%f80, %f64, %f40, %f79;
	fma.rn.f32 	%f81, %f63, %f39, %f80;
	fma.rn.f32 	%f82, %f62, %f38, %f81;
	fma.rn.f32 	%f385, %f61, %f37, %f82;
	add.s32 	%r134, %r134, 256;
	add.s64 	%rd85, %rd85, 4096;
	add.s64 	%rd84, %rd84, 4096;
	add.s64 	%rd83, %rd83, 8192;
	add.s32 	%r132, %r132, 1;
	setp.ne.s32 	%p4, %r132, 0;
	@%p4 bra 	$L__BB3_4;
$L__BB3_5:
	setp.lt.u32 	%p5, %r5, 768;
	@%p5 bra 	$L__BB3_8;
	shl.b32 	%r47, %r134, 1;
	add.s32 	%r135, %r47, 1024;
	mul.wide.s32 	%rd43, %r3, 2;
$L__BB3_7:
	.pragma "nounroll";
	ld.param.u64 	%rd79, [_Z30opt_fused_gate_up_swiglu_mixedILi256EEvPKfPK6__halfS4_Pfii_param_2];
	ld.param.u64 	%rd75, [_Z30opt_fused_gate_up_swiglu_mixedILi256EEvPKfPK6__halfS4_Pfii_param_1];
	add.s32 	%r48, %r135, -1024;
	mul.wide.u32 	%rd42, %r48, 16;
	add.s64 	%rd26, %rd14, %rd42;
	// begin inline asm
	ld.global.nc.v4.f32 {%f83,%f84,%f85,%f86}, [%rd26];
	// end inline asm
	add.s64 	%rd27, %rd26, 16;
	// begin inline asm
	ld.global.nc.v4.f32 {%f87,%f88,%f89,%f90}, [%rd27];
	// end inline asm
	add.s64 	%rd44, %rd75, %rd43;
	mul.wide.u32 	%rd45, %r134, 16;
	add.s64 	%rd28, %rd44, %rd45;
	// begin inline asm
	ld.global.nc.v4.f32 {%f91,%f92,%f93,%f94}, [%rd28];
	// end inline asm
	add.s64 	%rd46, %rd79, %rd43;
	add.s64 	%rd29, %rd46, %rd45;
	// begin inline asm
	ld.global.nc.v4.f32 {%f95,%f96,%f97,%f98}, [%rd29];
	// end inline asm
	mov.b32 	%r49, %f91;
	mov.b32 	{%rs17, %rs18}, %r49;
	// begin inline asm
	{  cvt.f32.f16 %f99, %rs17;}

	// end inline asm
	// begin inline asm
	{  cvt.f32.f16 %f100, %rs18;}

	// end inline asm
	mov.b32 	%r50, %f92;
	mov.b32 	{%rs19, %rs20}, %r50;
	// begin inline asm
	{  cvt.f32.f16 %f101, %rs19;}

	// end inline asm
	// begin inline asm
	{  cvt.f32.f16 %f102, %rs20;}

	// end inline asm
	mov.b32 	%r51, %f93;
	mov.b32 	{%rs21, %rs22}, %r51;
	// begin inline asm
	{  cvt.f32.f16 %f103, %rs21;}

	// end inline asm
	// begin inline asm
	{  cvt.f32.f16 %f104, %rs22;}

	// end inline asm
	mov.b32 	%r52, %f94;
	mov.b32 	{%rs23, %rs24}, %r52;
	// begin inline asm
	{  cvt.f32.f16 %f105, %rs23;}

	// end inline asm
	// begin inline asm
	{  cvt.f32.f16 %f106, %rs24;}

	// end inline asm
	fma.rn.f32 	%f211, %f106, %f90, %f384;
	fma.rn.f32 	%f212, %f105, %f89, %f211;
	fma.rn.f32 	%f213, %f104, %f88, %f212;
	fma.rn.f32 	%f214, %f103, %f87, %f213;
	fma.rn.f32 	%f215, %f102, %f86, %f214;
	fma.rn.f32 	%f216, %f101, %f85, %f215;
	fma.rn.f32 	%f217, %f100, %f84, %f216;
	fma.rn.f32 	%f218, %f99, %f83, %f217;
	mov.b32 	%r53, %f95;
	mov.b32 	{%rs25, %rs26}, %r53;
	// begin inline asm
	{  cvt.f32.f16 %f107, %rs25;}

	// end inline asm
	// begin inline asm
	{  cvt.f32.f16 %f108, %rs26;}

	// end inline asm
	mov.b32 	%r54, %f96;
	mov.b32 	{%rs27, %rs28}, %r54;
	// begin inline asm
	{  cvt.f32.f16 %f109, %rs27;}

	// end inline asm
	// begin inline asm
	{  cvt.f32.f16 %f110, %rs28;}

	// end inline asm
	mov.b32 	%r55, %f97;
	mov.b32 	{%rs29, %rs30}, %r55;
	// begin inline asm
	{  cvt.f32.f16 %f111, %rs29;}

	// end inline asm
	// begin inline asm
	{  cvt.f32.f16 %f112, %rs30;}

	// end inline asm
	mov.b32 	%r56, %f98;
	mov.b32 	{%rs31, %rs32}, %r56;
	// begin inline asm
	{  cvt.f32.f16 %f113, %rs31;}

	// end inline asm
	// begin inline asm
	{  cvt.f32.f16 %f114, %rs32;}

	// end inline asm
	fma.rn.f32 	%f219, %f114, %f90, %f385;
	fma.rn.f32 	%f220, %f113, %f89, %f219;
	fma.rn.f32 	%f221, %f112, %f88, %f220;
	fma.rn.f32 	%f222, %f111, %f87, %f221;
	fma.rn.f32 	%f223, %f110, %f86, %f222;
	fma.rn.f32 	%f224, %f109, %f85, %f223;
	fma.rn.f32 	%f225, %f108, %f84, %f224;
	fma.rn.f32 	%f226, %f107, %f83, %f225;
	add.s32 	%r57, %r135, -512;
	mul.wide.u32 	%rd47, %r57, 16;
	add.s64 	%rd30, %rd14, %rd47;
	// begin inline asm
	ld.global.nc.v4.f32 {%f115,%f116,%f117,%f118}, [%rd30];
	// end inline asm
	add.s64 	%rd31, %rd30, 16;
	// begin inline asm
	ld.global.nc.v4.f32 {%f119,%f120,%f121,%f122}, [%rd31];
	// end inline asm
	add.s64 	%rd32, %rd28, 4096;
	// begin inline asm
	ld.global.nc.v4.f32 {%f123,%f124,%f125,%f126}, [%rd32];
	// end inline asm
	add.s64 	%rd33, %rd29, 4096;
	// begin inline asm
	ld.global.nc.v4.f32 {%f127,%f128,%f129,%f130}, [%rd33];
	// end inline asm
	mov.b32 	%r58, %f123;
	mov.b32 	{%rs33, %rs34}, %r58;
	// begin inline asm
	{  cvt.f32.f16 %f131, %rs33;}

	// end inline asm
	// begin inline asm
	{  cvt.f32.f16 %f132, %rs34;}

	// end inline asm
	mov.b32 	%r59, %f124;
	mov.b32 	{%rs35, %rs36}, %r59;
	// begin inline asm
	{  cvt.f32.f16 %f133, %rs35;}

	// end inline asm
	// begin inline asm
	{  cvt.f32.f16 %f134, %rs36;}

	// end inline asm
	mov.b32 	%r60, %f125;
	mov.b32 	{%rs37, %rs38}, %r60;
	// begin inline asm
	{  cvt.f32.f16 %f135, %rs37;}

	// end inline asm
	// begin inline asm
	{  cvt.f32.f16 %f136, %rs38;}

	// end inline asm
	mov.b32 	%r61, %f126;
	mov.b32 	{%rs39, %rs40}, %r61;
	// begin inline asm
	{  cvt.f32.f16 %f137, %rs39;}

	// end inline asm
	// begin inline asm
	{  cvt.f32.f16 %f138, %rs40;}

	// end inline asm
	fma.rn.f32 	%f227, %f138, %f122, %f218;
	fma.rn.f32 	%f228, %f137, %f121, %f227;
	fma.rn.f32 	%f229, %f136, %f120, %f228;
	fma.rn.f32 	%f230, %f135, %f119, %f229;
	fma.rn.f32 	%f231, %f134, %f118, %f230;
	fma.rn.f32 	%f232, %f133, %f117, %f231;
	fma.rn.f32 	%f233, %f132, %f116, %f232;
	fma.rn.f32 	%f234, %f131, %f115, %f233;
	mov.b32 	%r62, %f127;
	mov.b32 	{%rs41, %rs42}, %r62;
	// begin inline asm
	{  cvt.f32.f16 %f139, %rs41;}

	// end inline asm
	// begin inline asm
	{  cvt.f32.f16 %f140, %rs42;}

	// end inline asm
	mov.b32 	%r63, %f128;
	mov.b32 	{%rs43, %rs44}, %r63;
	// begin inline asm
	{  cvt.f32.f16 %f141, %rs43;}

	// end inline asm
	// begin inline asm
	{  cvt.f32.f16 %f142, %rs44;}

	// end inline asm
	mov.b32 	%r64, %f129;
	mov.b32 	{%rs45, %rs46}, %r64;
	// begin inline asm
	{  cvt.f32.f16 %f143, %rs45;}

	// end inline asm
	// begin inline asm
	{  cvt.f32.f16 %f144, %rs46;}

	// end inline asm
	mov.b32 	%r65, %f130;
	mov.b32 	{%rs47, %rs48}, %r65;
	// begin inline asm
	{  cvt.f32.f16 %f145, %rs47;}

	// end inline asm
	// begin inline asm
	{  cvt.f32.f16 %f146, %rs48;}

	// end inline asm
	fma.rn.f32 	%f235, %f146, %f122, %f226;
	fma.rn.f32 	%f236, %f145, %f121, %f235;
	fma.rn.f32 	%f237, %f144, %f120, %f236;
	fma.rn.f32 	%f238, %f143, %f119, %f237;
	fma.rn.f32 	%f239, %f142, %f118, %f238;
	fma.rn.f32 	%f240, %f141, %f117, %f239;
	fma.rn.f32 	%f241, %f140, %f116, %f240;
	fma.rn.f32 	%f242, %f139, %f115, %f241;
	add.s32 	%r66, %r135, 512;
	mul.wide.u32 	%rd48, %r135, 16;
	add.s64 	%rd34, %rd14, %rd48;
	// begin inline asm
	ld.global.nc.v4.f32 {%f147,%f148,%f149,%f150}, [%rd34];
	// end inline asm
	add.s64 	%rd35, %rd34, 16;
	// begin inline asm
	ld.global.nc.v4.f32 {%f151,%f152,%f153,%f154}, [%rd35];
	// end inline asm
	add.s64 	%rd36, %rd28, 8192;
	// begin inline asm
	ld.global.nc.v4.f32 {%f155,%f156,%f157,%f158}, [%rd36];
	// end inline asm
	add.s64 	%rd37, %rd29, 8192;
	// begin inline asm
	ld.global.nc.v4.f32 {%f159,%f160,%f161,%f162}, [%rd37];
	// end inline asm
	mov.b32 	%r67, %f155;
	mov.b32 	{%rs49, %rs50}, %r67;
	// begin inline asm
	{  cvt.f32.f16 %f163, %rs49;}

	// end inline asm
	// begin inline asm
	{  cvt.f32.f16 %f164, %rs50;}

	// end inline asm
	mov.b32 	%r68, %f156;
	mov.b32 	{%rs51, %rs52}, %r68;
	// begin inline asm
	{  cvt.f32.f16 %f165, %rs51;}

	// end inline asm
	// begin inline asm
	{  cvt.f32.f16 %f166, %rs52;}

	// end inline asm
	mov.b32 	%r69, %f157;
	mov.b32 	{%rs53, %rs54}, %r69;
	// begin inline asm
	{  cvt.f32.f16 %f167, %rs53;}

	// end inline asm
	// begin inline asm
	{  cvt.f32.f16 %f168, %rs54;}

	// end inline asm
	mov.b32 	%r70, %f158;
	mov.b32 	{%rs55, %rs56}, %r70;
	// begin inline asm
	{  cvt.f32.f16 %f169, %rs55;}

	// end inline asm
	// begin inline asm
	{  cvt.f32.f16 %f170, %rs56;}

	// end inline asm
	fma.rn.f32 	%f243, %f170, %f154, %f234;
	fma.rn.f32 	%f244, %f169, %f153, %f243;
	fma.rn.f32 	%f245, %f168, %f152, %f244;
	fma.rn.f32 	%f246, %f167, %f151, %f245;
	fma.rn.f32 	%f247, %f166, %f150, %f246;
	fma.rn.f32 	%f248, %f165, %f149, %f247;
	fma.rn.f32 	%f249, %f164, %f148, %f248;
	fma.rn.f32 	%f250, %f163, %f147, %f249;
	mov.b32 	%r71, %f159;
	mov.b32 	{%rs57, %rs58}, %r71;
	// begin inline asm
	{  cvt.f32.f16 %f171, %rs57;}

	// end inline asm
	// begin inline asm
	{  cvt.f32.f16 %f172, %rs58;}

	// end inline asm
	mov.b32 	%r72, %f160;
	mov.b32 	{%rs59, %rs60}, %r72;
	// begin inline asm
	{  cvt.f32.f16 %f173, %rs59;}

	// end inline asm
	// begin inline asm
	{  cvt.f32.f16 %f174, %rs60;}

	// end inline asm
	mov.b32 	%r73, %f161;
	mov.b32 	{%rs61, %rs62}, %r73;
	// begin inline asm
	{  cvt.f32.f16 %f175, %rs61;}

	// end inline asm
	// begin inline asm
	{  cvt.f32.f16 %f176, %rs62;}

	// end inline asm
	mov.b32 	%r74, %f162;
	mov.b32 	{%rs63, %rs64}, %r74;
	// begin inline asm
	{  cvt.f32.f16 %f177, %rs63;}

	// end inline asm
	// begin inline asm
	{  cvt.f32.f16 %f178, %rs64;}

	// end inline asm
	fma.rn.f32 	%f251, %f178, %f154, %f242;
	fma.rn.f32 	%f252, %f177, %f153, %f251;
	fma.rn.f32 	%f253, %f176, %f152, %f252;
	fma.rn.f32 	%f254, %f175, %f151, %f253;
	fma.rn.f32 	%f255, %f174, %f150, %f254;
	fma.rn.f32 	%f256, %f173, %f149, %f255;
	fma.rn.f32 	%f257, %f172, %f148, %f256;
	fma.rn.f32 	%f258, %f171, %f147, %f257;
	mul.wide.u32 	%rd49, %r66, 16;
	add.s64 	%rd38, %rd14, %rd49;
	// begin inline asm
	ld.global.nc.v4.f32 {%f179,%f180,%f181,%f182}, [%rd38];
	// end inline asm
	add.s64 	%rd39, %rd38, 16;
	// begin inline asm
	ld.global.nc.v4.f32 {%f183,%f184,%f185,%f186}, [%rd39];
	// end inline asm
	add.s64 	%rd40, %rd28, 12288;
	// begin inline asm
	ld.global.nc.v4.f32 {%f187,%f188,%f189,%f190}, [%rd40];
	// end inline asm
	add.s64 	%rd41, %rd29, 12288;
	// begin inline asm
	ld.global.nc.v4.f32 {%f191,%f192,%f193,%f194}, [%rd41];
	// end inline asm
	mov.b32 	%r75, %f187;
	mov.b32 	{%rs65, %rs66}, %r75;
	// begin inline asm
	{  cvt.f32.f16 %f195, %rs65;}

	// end inline asm
	// begin inline asm
	{  cvt.f32.f16 %f196, %rs66;}

	// end inline asm
	mov.b32 	%r76, %f188;
	mov.b32 	{%rs67, %rs68}, %r76;
	// begin inline asm
	{  cvt.f32.f16 %f197, %rs67;}

	// end inline asm
	// begin inline asm
	{  cvt.f32.f16 %f198, %rs68;}

	// end inline asm
	mov.b32 	%r77, %f189;
	mov.b32 	{%rs69, %rs70}, %r77;
	// begin inline asm
	{  cvt.f32.f16 %f199, %rs69;}

	// end inline asm
	// begin inline asm
	{  cvt.f32.f16 %f200, %rs70;}

	// end inline asm
	mov.b32 	%r78, %f190;
	mov.b32 	{%rs71, %rs72}, %r78;
	// begin inline asm
	{  cvt.f32.f16 %f201, %rs71;}

	// end inline asm
	// begin inline asm
	{  cvt.f32.f16 %f202, %rs72;}

	// end inline asm
	fma.rn.f32 	%f259, %f202, %f186, %f250;
	fma.rn.f32 	%f260, %f201, %f185, %f259;
	fma.rn.f32 	%f261, %f200, %f184, %f260;
	fma.rn.f32 	%f262, %f199, %f183, %f261;
	fma.rn.f32 	%f263, %f198, %f182, %f262;
	fma.rn.f32 	%f264, %f197, %f181, %f263;
	fma.rn.f32 	%f265, %f196, %f180, %f264;
	fma.rn.f32 	%f384, %f195, %f179, %f265;
	mov.b32 	%r79, %f191;
	mov.b32 	{%rs73, %rs74}, %r79;
	// begin inline asm
	{  cvt.f32.f16 %f203, %rs73;}

	// end inline asm
	// begin inline asm
	{  cvt.f32.f16 %f204, %rs74;}

	// end inline asm
	mov.b32 	%r80, %f192;
	mov.b32 	{%rs75, %rs76}, %r80;
	// begin inline asm
	{  cvt.f32.f16 %f205, %rs75;}

	// end inline asm
	// begin inline asm
	{  cvt.f32.f16 %f206, %rs76;}

	// end inline asm
	mov.b32 	%r81, %f193;
	mov.b32 	{%rs77, %rs78}, %r81;
	// begin inline asm
	{  cvt.f32.f16 %f207, %rs77;}

	// end inline asm
	// begin inline asm
	{  cvt.f32.f16 %f208, %rs78;}

	// end inline asm
	mov.b32 	%r82, %f194;
	mov.b32 	{%rs79, %rs80}, %r82;
	// begin inline asm
	{  cvt.f32.f16 %f209, %rs79;}

	// end inline asm
	// begin inline asm
	{  cvt.f32.f16 %f210, %rs80;}

	// end inline asm
	fma.rn.f32 	%f266, %f210, %f186, %f258;
	fma.rn.f32 	%f267, %f209, %f185, %f266;
	fma.rn.f32 	%f268, %f208, %f184, %f267;
	fma.rn.f32 	%f269, %f207, %f183, %f268;
	fma.rn.f32 	%f270, %f206, %f182, %f269;
	fma.rn.f32 	%f271, %f205, %f181, %f270;
	fma.rn.f32 	%f272, %f204, %f180, %f271;
	fma.rn.f32 	%f385, %f203, %f179, %f272;
	add.s32 	%r134, %r134, 1024;
	add.s32 	%r135, %r135, 2048;
	setp.lt.s32 	%p6, %r134, %r4;
	@%p6 bra 	$L__BB3_7;
$L__BB3_8:
	shl.b32 	%r17, %r4, 3;
	add.s32 	%r139, %r17, %r2;
	setp.ge.s32 	%p7, %r139, %r29;
	@%p7 bra 	$L__BB3_15;
	add.s32 	%r83, %r139, 256;
	max.s32 	%r84, %r29, %r83;
	not.b32 	%r85, %r2;
	add.s32 	%r86, %r84, %r85;
	sub.s32 	%r19, %r86, %r17;
	and.b32  	%r87, %r19, 768;
	setp.eq.s32 	%p8, %r87, 768;
	@%p8 bra 	$L__BB3_12;
	ld.param.u64 	%rd80, [_Z30opt_fused_gate_up_swiglu_mixedILi256EEvPKfPK6__halfS4_Pfii_param_2];
	ld.param.u64 	%rd76, [_Z30opt_fused_gate_up_swiglu_mixedILi256EEvPKfPK6__halfS4_Pfii_param_1];
	mul.wide.s32 	%rd50, %r3, 2;
	add.s64 	%rd10, %rd80, %rd50;
	add.s64 	%rd11, %rd76, %rd50;
	shr.u32 	%r88, %r19, 8;
	add.s32 	%r89, %r88, 1;
	and.b32  	%r90, %r89, 3;
	neg.s32 	%r137, %r90;
$L__BB3_11:
	.pragma "nounroll";
	mul.wide.s32 	%rd54, %r139, 2;
	add.s64 	%rd53, %rd10, %rd54;
	add.s64 	%rd52, %rd11, %rd54;
	mul.wide.s32 	%rd55, %r139, 4;
	add.s64 	%rd51, %rd14, %rd55;
	// begin inline asm
	ld.global.nc.f32 %f274, [%rd51];
	// end inline asm
	// begin inline asm
	ld.global.nc.b16 %rs81, [%rd52];
	// end inline asm
	// begin inline asm
	{  cvt.f32.f16 %f275, %rs81;}

	// end inline asm
	fma.rn.f32 	%f384, %f275, %f274, %f384;
	// begin inline asm
	ld.global.nc.b16 %rs83, [%rd53];
	// end inline asm
	// begin inline asm
	{  cvt.f32.f16 %f276, %rs83;}

	// end inline asm
	fma.rn.f32 	%f385, %f276, %f274, %f385;
	add.s32 	%r139, %r139, 256;
	add.s32 	%r137, %r137, 1;
	setp.ne.s32 	%p9, %r137, 0;
	@%p9 bra 	$L__BB3_11;
$L__BB3_12:
	setp.lt.u32 	%p10, %r19, 768;
	@%p10 bra 	$L__BB3_15;
	ld.param.u64 	%rd81, [_Z30opt_fused_gate_up_swiglu_mixedILi256EEvPKfPK6__halfS4_Pfii_param_2];
	ld.param.u64 	%rd77, [_Z30opt_fused_gate_up_swiglu_mixedILi256EEvPKfPK6__halfS4_Pfii_param_1];
	mul.wide.s32 	%rd56, %r3, 2;
	add.s64 	%rd12, %rd81, %rd56;
	add.s64 	%rd13, %rd77, %rd56;
$L__BB3_14:
	mul.wide.s32 	%rd69, %r139, 2;
	add.s64 	%rd59, %rd12, %rd69;
	add.s64 	%rd58, %rd13, %rd69;
	mul.wide.s32 	%rd70, %r139, 4;
	add.s64 	%rd57, %rd14, %rd70;
	// begin inline asm
	ld.global.nc.f32 %f277, [%rd57];
	// end inline asm
	// begin inline asm
	ld.global.nc.b16 %rs85, [%rd58];
	// end inline asm
	// begin inline asm
	{  cvt.f32.f16 %f278, %rs85;}

	// end inline asm
	fma.rn.f32 	%f289, %f278, %f277, %f384;
	// begin inline asm
	ld.global.nc.b16 %rs87, [%rd59];
	// end inline asm
	// begin inline asm
	{  cvt.f32.f16 %f279, %rs87;}

	// end inline asm
	fma.rn.f32 	%f290, %f279, %f277, %f385;
	add.s64 	%rd60, %rd57, 1024;
	// begin inline asm
	ld.global.nc.f32 %f280, [%rd60];
	// end inline asm
	add.s64 	%rd61, %rd58, 512;
	// begin inline asm
	ld.global.nc.b16 %rs89, [%rd61];
	// end inline asm
	// begin inline asm
	{  cvt.f32.f16 %f281, %rs89;}

	// end inline asm
	fma.rn.f32 	%f291, %f281, %f280, %f289;
	add.s64 	%rd62, %rd59, 512;
	// begin inline asm
	ld.global.nc.b16 %rs91, [%rd62];
	// end inline asm
	// begin inline asm
	{  cvt.f32.f16 %f282, %rs91;}

	// end inline asm
	fma.rn.f32 	%f292, %f282, %f280, %f290;
	add.s64 	%rd63, %rd57, 2048;
	// begin inline asm
	ld.global.nc.f32 %f283, [%rd63];
	// end inline asm
	add.s64 	%rd64, %rd58, 1024;
	// begin inline asm
	ld.global.nc.b16 %rs93, [%rd64];
	// end inline asm
	// begin inline asm
	{  cvt.f32.f16 %f284, %rs93;}

	// end inline asm
	fma.rn.f32 	%f293, %f284, %f283, %f291;
	add.s64 	%rd65, %rd59, 1024;
	// begin inline asm
	ld.global.nc.b16 %rs95, [%rd65];
	// end inline asm
	// begin inline asm
	{  cvt.f32.f16 %f285, %rs95;}

	// end inline asm
	fma.rn.f32 	%f294, %f285, %f283, %f292;
	add.s64 	%rd66, %rd57, 3072;
	// begin inline asm
	ld.global.nc.f32 %f286, [%rd66];
	// end inline asm
	add.s64 	%rd67, %rd58, 1536;
	// begin inline asm
	ld.global.nc.b16 %rs97, [%rd67];
	// end inline asm
	// begin inline asm
	{  cvt.f32.f16 %f287, %rs97;}

	// end inline asm
	fma.rn.f32 	%f384, %f287, %f286, %f293;
	add.s64 	%rd68, %rd59, 1536;
	// begin inline asm
	ld.global.nc.b16 %rs99, [%rd68];
	// end inline asm
	// begin inline asm
	{  cvt.f32.f16 %f288, %rs99;}

	// end inline asm
	fma.rn.f32 	%f385, %f288, %f286, %f294;
	add.s32 	%r139, %r139, 1024;
	setp.lt.s32 	%p11, %r139, %r29;
	@%p11 bra 	$L__BB3_14;
$L__BB3_15:
	// begin inline asm
	mov.u32 %r91, %laneid;
	// end inline asm
	mov.b32 	%r92, 1;
	mov.b32 	%r105, 31;
	mov.b32 	%r106, -1;
	// begin inline asm
	{  .reg .f32 r0;  .reg .pred p;  shfl.sync.down.b32 r0|p, %f384, %r92, %r105, %r106;  @p add.f32 r0, r0, %f384;  mov.f32 %f295, r0;}
	// end inline asm
	mov.b32 	%r95, 2;
	// begin inline asm
	{  .reg .f32 r0;  .reg .pred p;  shfl.sync.down.b32 r0|p, %f295, %r95, %r105, %r106;  @p add.f32 r0, r0, %f295;  mov.f32 %f298, r0;}
	// end inline asm
	mov.b32 	%r98, 4;
	// begin inline asm
	{  .reg .f32 r0;  .reg .pred p;  shfl.sync.down.b32 r0|p, %f298, %r98, %r105, %r106;  @p add.f32 r0, r0, %f298;  mov.f32 %f301, r0;}
	// end inline asm
	mov.b32 	%r101, 8;
	// begin inline asm
	{  .reg .f32 r0;  .reg .pred p;  shfl.sync.down.b32 r0|p, %f301, %r101, %r105, %r106;  @p add.f32 r0, r0, %f301;  mov.f32 %f304, r0;}
	// end inline asm
	mov.b32 	%r104, 16;
	// begin inline asm
	{  .reg .f32 r0;  .reg .pred p;  shfl.sync.down.b32 r0|p, %f304, %r104, %r105, %r106;  @p add.f32 r0, r0, %f304;  mov.f32 %f386, r0;}
	// end inline asm
	setp.ne.s32 	%p12, %r91, 0;
	@%p12 bra 	$L__BB3_17;
	shr.u32 	%r107, %r2, 3;
	and.b32  	%r108, %r107, 124;
	mov.u32 	%r109, _ZZ30opt_fused_gate_up_swiglu_mixedILi256EEvPKfPK6__halfS4_PfiiE2tg;
	add.s32 	%r110, %r109, %r108;
	st.shared.f32 	[%r110+8], %f386;
$L__BB3_17:
	bar.sync 	0;
	setp.ne.s32 	%p13, %r2, 0;
	@%p13 bra 	$L__BB3_19;
	ld.shared.f32 	%f310, [_ZZ30opt_fused_gate_up_swiglu_mixedILi256EEvPKfPK6__halfS4_PfiiE2tg+12];
	add.f32 	%f311, %f386, %f310;
	ld.shared.f32 	%f312, [_ZZ30opt_fused_gate_up_swiglu_mixedILi256EEvPKfPK6__halfS4_PfiiE2tg+16];
	add.f32 	%f313, %f311, %f312;
	ld.shared.f32 	%f314, [_ZZ30opt_fused_gate_up_swiglu_mixedILi256EEvPKfPK6__halfS4_PfiiE2tg+20];
	add.f32 	%f315, %f313, %f314;
	ld.shared.f32 	%f316, [_ZZ30opt_fused_gate_up_swiglu_mixedILi256EEvPKfPK6__halfS4_PfiiE2tg+24];
	add.f32 	%f317, %f315, %f316;
	ld.shared.f32 	%f318, [_ZZ30opt_fused_gate_up_swiglu_mixedILi256EEvPKfPK6__halfS4_PfiiE2tg+28];
	add.f32 	%f319, %f317, %f318;
	ld.shared.f32 	%f320, [_ZZ30opt_fused_gate_up_swiglu_mixedILi256EEvPKfPK6__halfS4_PfiiE2tg+32];
	add.f32 	%f321, %f319, %f320;
	ld.shared.f32 	%f322, [_ZZ30opt_fused_gate_up_swiglu_mixedILi256EEvPKfPK6__halfS4_PfiiE2tg+36];
	add.f32 	%f386, %f321, %f322;
$L__BB3_19:
	setp.ne.s32 	%p14, %r91, 0;
	bar.sync 	0;
	mov.b32 	%r111, 1;
	mov.b32 	%r124, 31;
	mov.b32 	%r125, -1;
	// begin inline asm
	{  .reg .f32 r0;  .reg .pred p;  shfl.sync.down.b32 r0|p, %f385, %r111, %r124, %r125;  @p add.f32 r0, r0, %f385;  mov.f32 %f323, r0;}
	// end inline asm
	mov.b32 	%r114, 2;
	// begin inline asm
	{  .reg .f32 r0;  .reg .pred p;  shfl.sync.down.b32 r0|p, %f323, %r114, %r124, %r125;  @p add.f32 r0, r0, %f323;  mov.f32 %f326, r0;}
	// end inline asm
	mov.b32 	%r117, 4;
	// begin inline asm
	{  .reg .f32 r0;  .reg .pred p;  shfl.sync.down.b32 r0|p, %f326, %r117, %r124, %r125;  @p add.f32 r0, r0, %f326;  mov.f32 %f329, r0;}
	// end inline asm
	mov.b32 	%r120, 8;
	// begin inline asm
	{  .reg .f32 r0;  .reg .pred p;  shfl.sync.down.b32 r0|p, %f329, %r120, %r124, %r125;  @p add.f32 r0, r0, %f329;  mov.f32 %f332, r0;}
	// end inline asm
	mov.b32 	%r123, 16;
	// begin inline asm
	{  .reg .f32 r0;  .reg .pred p;  shfl.sync.down.b32 r0|p, %f332, %r123, %r124, %r125;  @p add.f32 r0, r0, %f332;  mov.f32 %f335, r0;}
	// end inline asm
	@%p14 bra 	$L__BB3_21;
	shr.u32 	%r126, %r2, 3;
	and.b32  	%r127, %r126, 124;
	mov.u32 	%r128, _ZZ30opt_fused_gate_up_swiglu_mixedILi256EEvPKfPK6__halfS4_PfiiE2tu;
	add.s32 	%r129, %r128, %r127;
	st.shared.f32 	[%r129+8], %f335;
$L__BB3_21:
	setp.ne.s32 	%p15, %r2, 0;
	bar.sync 	0;
	@%p15 bra 	$L__BB3_23;
	ld.param.u64 	%rd82, [_Z30opt_fused_gate_up_swiglu_mixedILi256EEvPKfPK6__halfS4_Pfii_param_3];
	ld.shared.f32 	%f338, [_ZZ30opt_fused_gate_up_swiglu_mixedILi256EEvPKfPK6__halfS4_PfiiE2tu+12];
	add.f32 	%f339, %f335, %f338;
	ld.shared.f32 	%f340, [_ZZ30opt_fused_gate_up_swiglu_mixedILi256EEvPKfPK6__halfS4_PfiiE2tu+16];
	add.f32 	%f341, %f339, %f340;
	ld.shared.f32 	%f342, [_ZZ30opt_fused_gate_up_swiglu_mixedILi256EEvPKfPK6__halfS4_PfiiE2tu+20];
	add.f32 	%f343, %f341, %f342;
	ld.shared.f32 	%f344, [_ZZ30opt_fused_gate_up_swiglu_mixedILi256EEvPKfPK6__halfS4_PfiiE2tu+24];
	add.f32 	%f345, %f343, %f344;
	ld.shared.f32 	%f346, [_ZZ30opt_fused_gate_up_swiglu_mixedILi256EEvPKfPK6__halfS4_PfiiE2tu+28];
	add.f32 	%f347, %f345, %f346;
	ld.shared.f32 	%f348, [_ZZ30opt_fused_gate_up_swiglu_mixedILi256EEvPKfPK6__halfS4_PfiiE2tu+32];
	add.f32 	%f349, %f347, %f348;
	ld.shared.f32 	%f350, [_ZZ30opt_fused_gate_up_swiglu_mixedILi256EEvPKfPK6__halfS4_PfiiE2tu+36];
	add.f32 	%f351, %f349, %f350;
	fma.rn.f32 	%f352, %f386, 0fBBBB989D, 0f3F000000;
	cvt.sat.f32.f32 	%f353, %f352;
	mov.f32 	%f354, 0f4B400001;
	mov.f32 	%f355, 0f437C0000;
	fma.rm.f32 	%f356, %f353, %f355, %f354;
	add.f32 	%f357, %f356, 0fCB40007F;
	neg.f32 	%f358, %f357;
	fma.rn.f32 	%f359, %f386, 0fBFB8AA3B, %f358;
	fma.rn.f32 	%f360, %f386, 0fB2A57060, %f359;
	mov.b32 	%r130, %f356;
	shl.b32 	%r131, %r130, 23;
	mov.b32 	%f361, %r131;
	ex2.approx.ftz.f32 	%f362, %f360;
	fma.rn.f32 	%f363, %f362, %f361, 0f3F800000;
	div.rn.f32 	%f364, %f386, %f363;
	mul.f32 	%f365, %f351, %f364;
	cvta.to.global.u64 	%rd71, %rd82;
	mul.wide.u32 	%rd72, %r1, 4;
	add.s64 	%rd73, %rd71, %rd72;
	st.global.f32 	[%rd73], %f365;
$L__BB3_23:
	ret;

}
	// .globl	_Z33orig_fused_gate_up_swiglu_fp16_v2ILi32ELi8EEvPK6__halfS2_S2_PS0_ii
.visible .entry _Z33orig_fused_gate_up_swiglu_fp16_v2ILi32ELi8EEvPK6__halfS2_S2_PS0_ii(
	.param .u64 .ptr .align 1 _Z33orig_fused_gate_up_swiglu_fp16_v2ILi32ELi8EEvPK6__halfS2_S2_PS0_ii_param_0,
	.param .u64 .ptr .align 1 _Z33orig_fused_gate_up_swiglu_fp16_v2ILi32ELi8EEvPK6__halfS2_S2_PS0_ii_param_1,
	.param .u64 .ptr .align 1 _Z33orig_fused_gate_up_swiglu_fp16_v2ILi32ELi8EEvPK6__halfS2_S2_PS0_ii_param_2,
	.param .u64 .ptr .align 1 _Z33orig_fused_gate_up_swiglu_fp16_v2ILi32ELi8EEvPK6__halfS2_S2_PS0_ii_param_3,
	.param .u32 _Z33orig_fused_gate_up_swiglu_fp16_v2ILi32ELi8EEvPK6__halfS2_S2_PS0_ii_param_4,
	.param .u32 _Z33orig_fused_gate_up_swiglu_fp16_v2ILi32ELi8EEvPK6__halfS2_S2_PS0_ii_param_5
)
{
	.reg .pred 	%p<26>;
	.reg .b16 	%rs<47>;
	.reg .b32 	%r<205>;
	.reg .b32 	%f<479>;
	.reg .b64 	%rd<78>;

	ld.param.u64 	%rd33, [_Z33orig_fused_gate_up_swiglu_fp16_v2ILi32ELi8EEvPK6__halfS2_S2_PS0_ii_param_0];
	ld.param.u32 	%r30, [_Z33orig_fused_gate_up_swiglu_fp16_v2ILi32ELi8EEvPK6__halfS2_S2_PS0_ii_param_5];
	cvta.to.global.u64 	%rd1, %rd33;
	mov.u32 	%r1, %tid.x;
	shr.u32 	%r31, %r1, 5;
	and.b32  	%r2, %r1, 31;
	mov.u32 	%r32, %ctaid.x;
	shl.b32 	%r33, %r32, 3;
	add.s32 	%r3, %r33, %r31;
	setp.ge.s32 	%p1, %r3, %r30;
	@%p1 bra 	$L__BB4_23;
	ld.param.u32 	%r193, [_Z33orig_fused_gate_up_swiglu_fp16_v2ILi32ELi8EEvPK6__halfS2_S2_PS0_ii_param_4];
	ld.param.u64 	%rd68, [_Z33orig_fused_gate_up_swiglu_fp16_v2ILi32ELi8EEvPK6__halfS2_S2_PS0_ii_param_2];
	ld.param.u64 	%rd65, [_Z33orig_fused_gate_up_swiglu_fp16_v2ILi32ELi8EEvPK6__halfS2_S2_PS0_ii_param_1];
	cvta.to.global.u64 	%rd2, %rd65;
	cvta.to.global.u64 	%rd3, %rd68;
	mul.wide.s32 	%rd4, %r193, %r3;
	shr.s32 	%r34, %r193, 31;
	shr.u32 	%r35, %r34, 29;
	add.s32 	%r36, %r193, %r35;
	shr.s32 	%r4, %r36, 3;
	setp.ge.s32 	%p2, %r2, %r4;
	mov.f32 	%f477, 0f00000000;
	mov.f32 	%f478, %f477;
	@%p2 bra 	$L__BB4_9;
	not.b32 	%r37, %r2;
	add.s32 	%r5, %r4, %r37;
	and.b32  	%r38, %r5, 96;
	setp.eq.s32 	%p3, %r38, 96;
	mov.f32 	%f460, 0f00000000;
	mov.u32 	%r198, %r2;
	mov.f32 	%f459, %f460;
	mov.f32 	%f458, %f460;
	mov.f32 	%f457, %f460;
	mov.f32 	%f456, %f460;
	mov.f32 	%f455, %f460;
	mov.f32 	%f454, %f460;
	mov.f32 	%f453, %f460;
	@%p3 bra 	$L__BB4_5;
	shl.b64 	%rd34, %rd4, 1;
	and.b32  	%r39, %r1, 31;
	mul.wide.u32 	%rd35, %r39, 16;
	add.s64 	%rd36, %rd34, %rd35;
	add.s64 	%rd74, %rd3, %rd36;
	add.s64 	%rd73, %rd2, %rd36;
	add.s64 	%rd72, %rd1, %rd35;
	shr.u32 	%r40, %r5, 5;
	add.s32 	%r41, %r40, 1;
	and.b32  	%r42, %r41, 3;
	neg.s32 	%r196, %r42;
	mov.f32 	%f460, 0f00000000;
	mov.u32 	%r198, %r2;
$L__BB4_4:
	.pragma "nounroll";
	ld.global.nc.v4.u32 	{%r44, %r50, %r56, %r62}, [%rd72];
	ld.global.nc.v4.u32 	{%r46, %r52, %r58, %r64}, [%rd73];
	ld.global.nc.v4.u32 	{%r48, %r54, %r60, %r66}, [%rd74];
	// begin inline asm
	{.reg .f16 low,high;
  mov.b32 {low,high},%r44;
  cvt.f32.f16 %f91, low;}

	// end inline asm
	// begin inline asm
	{.reg .f16 low,high;
  mov.b32 {low,high},%r44;
  cvt.f32.f16 %f92, high;}

	// end inline asm
	// begin inline asm
	{.reg .f16 low,high;
  mov.b32 {low,high},%r46;
  cvt.f32.f16 %f93, low;}

	// end inline asm
	// begin inline asm
	{.reg .f16 low,high;
  mov.b32 {low,high},%r46;
  cvt.f32.f16 %f94, high;}

	// end inline asm
	// begin inline asm
	{.reg .f16 low,high;
  mov.b32 {low,high},%r48;
  cvt.f32.f16 %f95, low;}

	// end inline asm
	// begin inline asm
	{.reg .f16 low,high;
  mov.b32 {low,high},%r48;
  cvt.f32.f16 %f96, high;}

	// end inline asm
	mul.f32 	%f115, %f92, %f94;
	fma.rn.f32 	%f116, %f91, %f93, %f115;
	add.f32 	%f455, %f455, %f116;
	mul.f32 	%f117, %f92, %f96;
	fma.rn.f32 	%f118, %f91, %f95, %f117;
	add.f32 	%f457, %f457, %f118;
	// begin inline asm
	{.reg .f16 low,high;
  mov.b32 {low,high},%r50;
  cvt.f32.f16 %f97, low;}

	// end inline asm
	// begin inline asm
	{.reg .f16 low,high;
  mov.b32 {low,high},%r50;
  cvt.f32.f16 %f98, high;}

	// end inline asm
	// begin inline asm
	{.reg .f16 low,high;
  mov.b32 {low,high},%r52;
  cvt.f32.f16 %f99, low;}

	// end inline asm
	// begin inline asm
	{.reg .f16 low,high;
  mov.b32 {low,high},%r52;
  cvt.f32.f16 %f100, high;}

	// end inline asm
	// begin inline asm
	{.reg .f16 low,high;
  mov.b32 {low,high},%r54;
  cvt.f32.f16 %f101, low;}

	// end inline asm
	// begin inline asm
	{.reg .f16 low,high;
  mov.b32 {low,high},%r54;
  cvt.f32.f16 %f102, high;}

	// end inline asm
	mul.f32 	%f119, %f98, %f100;
	fma.rn.f32 	%f120, %f97, %f99, %f119;
	add.f32 	%f454, %f454, %f120;
	mul.f32 	%f121, %f98, %f102;
	fma.rn.f32 	%f122, %f97, %f101, %f121;
	add.f32 	%f458, %f458, %f122;
	// begin inline asm
	{.reg .f16 low,high;
  mov.b32 {low,high},%r56;
  cvt.f32.f16 %f103, low;}

	// end inline asm
	// begin inline asm
	{.reg .f16 low,high;
  mov.b32 {low,high},%r56;
  cvt.f32.f16 %f104, high;}

	// end inline asm
	// begin inline asm
	{.reg .f16 low,high;
  mov.b32 {low,high},%r58;
  cvt.f32.f16 %f105, low;}

	// end inline asm
	// begin inline asm
	{.reg .f16 low,high;
  mov.b32 {low,high},%r58;
  cvt.f32.f16 %f106, high;}

	// end inline asm
	// begin inline asm
	{.reg .f16 low,high;
  mov.b32 {low,high},%r60;
  cvt.f32.f16 %f107, low;}

	// end inline asm
	// begin inline asm
	{.reg .f16 low,high;
  mov.b32 {low,high},%r60;
  cvt.f32.f16 %f108, high;}

	// end inline asm
	mul.f32 	%f123, %f104, %f106;
	fma.rn.f32 	%f124, %f103, %f105, %f123;
	add.f32 	%f453, %f453, %f124;
	mul.f32 	%f125, %f104, %f108;
	fma.rn.f32 	%f126, %f103, %f107, %f125;
	add.f32 	%f459, %f459, %f126;
	// begin inline asm
	{.reg .f16 low,high;
  mov.b32 {low,high},%r62;
  cvt.f32.f16 %f109, low;}

	// end inline asm
	// begin inline asm
	{.reg .f16 low,high;
  mov.b32 {low,high},%r62;
  cvt.f32.f16 %f110, high;}

	// end inline asm
	// begin inline asm
	{.reg .f16 low,high;
  mov.b32 {low,high},%r64;
  cvt.f32.f16 %f111, low;}

	// end inline asm
	// begin inline asm
	{.reg .f16 low,high;
  mov.b32 {low,high},%r64;
  cvt.f32.f16 %f112, high;}

	// end inline asm
	// begin inline asm
	{.reg .f16 low,high;
  mov.b32 {low,high},%r66;
  cvt.f32.f16 %f113, low;}

	// end inline asm
	// begin inline asm
	{.reg .f16 low,high;
  mov.b32 {low,high},%r66;
  cvt.f32.f16 %f114, high;}

	// end inline asm
	mul.f32 	%f127, %f110, %f112;
	fma.rn.f32 	%f128, %f109, %f111, %f127;
	add.f32 	%f456, %f456, %f128;
	mul.f32 	%f129, %f110, %f114;
	fma.rn.f32 	%f130, %f109, %f113, %f129;
	add.f32 	%f460, %f460, %f130;
	add.s32 	%r198, %r198, 32;
	add.s64 	%rd74, %rd74, 512;
	add.s64 	%rd73, %rd73, 512;
	add.s64 	%rd72, %rd72, 512;
	add.s32 	%r196, %r196, 1;
	setp.ne.s32 	%p4, %r196, 0;
	@%p4 bra 	$L__BB4_4;
$L__BB4_5:
	setp.lt.u32 	%p5, %r5, 96;
	@%p5 bra 	$L__BB4_8;
	ld.param.u64 	%rd69, [_Z33orig_fused_gate_up_swiglu_fp16_v2ILi32ELi8EEvPK6__halfS2_S2_PS0_ii_param_2];
	ld.param.u64 	%rd66, [_Z33orig_fused_gate_up_swiglu_fp16_v2ILi32ELi8EEvPK6__halfS2_S2_PS0_ii_param_1];
	mul.wide.u32 	%rd37, %r198, 16;
	add.s64 	%rd38, %rd37, 1024;
	add.s64 	%rd77, %rd1, %rd38;
	shl.b64 	%rd39, %rd4, 1;
	add.s64 	%rd40, %rd38, %rd39;
	cvta.to.global.u64 	%rd41, %rd66;
	add.s64 	%rd76, %rd41, %rd40;
	cvta.to.global.u64 	%rd42, %rd69;
	add.s64 	%rd75, %rd42, %rd40;
$L__BB4_7:
	.pragma "nounroll";
	ld.global.nc.v4.u32 	{%r68, %r74, %r80, %r86}, [%rd77+-1024];
	ld.global.nc.v4.u32 	{%r70, %r76, %r82, %r88}, [%rd76+-1024];
	ld.global.nc.v4.u32 	{%r72, %r78, %r84, %r90}, [%rd75+-1024];
	// begin inline asm
	{.reg .f16 low,high;
  mov.b32 {low,high},%r68;
  cvt.f32.f16 %f131, low;}

	// end inline asm
	// begin inline asm
	{.reg .f16 low,high;
  mov.b32 {low,high},%r68;
  cvt.f32.f16 %f132, high;}

	// end inline asm
	// begin inline asm
	{.reg .f16 low,high;
  mov.b32 {low,high},%r70;
  cvt.f32.f16 %f133, low;}

	// end inline asm
	// begin inline asm
	{.reg .f16 low,high;
  mov.b32 {low,high},%r70;
  cvt.f32.f16 %f134, high;}

	// end inline asm
	// begin inline asm
	{.reg .f16 low,high;
  mov.b32 {low,high},%r72;
  cvt.f32.f16 %f135, low;}

	// end inline asm
	// begin inline asm
	{.reg .f16 low,high;
  mov.b32 {low,high},%r72;
  cvt.f32.f16 %f136, high;}

	// end inline asm
	mul.f32 	%f227, %f132, %f134;
	fma.rn.f32 	%f228, %f131, %f133, %f227;
	add.f32 	%f229, %f455, %f228;
	mul.f32 	%f230, %f132, %f136;
	fma.rn.f32 	%f231, %f131, %f135, %f230;
	add.f32 	%f232, %f457, %f231;
	// begin inline asm
	{.reg .f16 low,high;
  mov.b32 {low,high},%r74;
  cvt.f32.f16 %f137, low;}

	// end inline asm
	// begin inline asm
	{.reg .f16 low,high;
  mov.b32 {low,high},%r74;
  cvt.f32.f16 %f138, high;}

	// end inline asm
	// begin inline asm
	{.reg .f16 low,high;
  mov.b32 {low,high},%r76;
  cvt.f32.f16 %f139, low;}

	// end inline asm
	// begin inline asm
	{.reg .f16 low,high;
  mov.b32 {low,high},%r76;
  cvt.f32.f16 %f140, high;}

	// end inline asm
	// begin inline asm
	{.reg .f16 low,high;
  mov.b32 {low,high},%r78;
  cvt.f32.f16 %f141, low;}

	// end inline asm
	// begin inline asm
	{.reg .f16 low,high;
  mov.b32 {low,high},%r78;
  cvt.f32.f16 %f142, high;}

	// end inline asm
	mul.f32 	%f233, %f138, %f140;
	fma.rn.f32 	%f234, %f137, %f139, %f233;
	add.f32 	%f235, %f454, %f234;
	mul.f32 	%f236, %f138, %f142;
	fma.rn.f32 	%f237, %f137, %f141, %f236;
	add.f32 	%f238, %f458, %f237;
	// begin inline asm
	{.reg .f16 low,high;
  mov.b32 {low,high},%r80;
  cvt.f32.f16 %f143, low;}

	// end inline asm
	// begin inline asm
	{.reg .f16 low,high;
  mov.b32 {low,high},%r80;
  cvt.f32.f16 %f144, high;}

	// end inline asm
	// begin inline asm
	{.reg .f16 low,high;
  mov.b32 {low,high},%r82;
  cvt.f32.f16 %f145, low;}

	// end inline asm
	// begin inline asm
	{.reg .f16 low,high;
  mov.b32 {low,high},%r82;
  cvt.f32.f16 %f146, high;}

	// end inline asm
	// begin inline asm
	{.reg .f16 low,high;
  mov.b32 {low,high},%r84;
  cvt.f32.f16 %f147, low;}

	// end inline asm
	// begin inline asm
	{.reg .f16 low,high;
  mov.b32 {low,high},%r84;
  cvt.f32.f16 %f148, high;}

	// end inline asm
	mul.f32 	%f239, %f144, %f146;
	fma.rn.f32 	%f240, %f143, %f145, %f239;
	add.f32 	%f241, %f453, %f240;
	mul.f32 	%f242, %f144, %f148;
	fma.rn.f32 	%f243, %f143, %f147, %f242;
	add.f32 	%f244, %f459, %f243;
	// begin inline asm
	{.reg .f16 low,high;
  mov.b32 {low,high},%r86;
  cvt.f32.f16 %f149, low;}

	// end inline asm
	// begin inline asm
	{.reg .f16 low,high;
  mov.b32 {low,high},%r86;
  cvt.f32.f16 %f150, high;}

	// end inline asm
	// begin inline asm
	{.reg .f16 low,high;
  mov.b32 {low,high},%r88;
  cvt.f32.f16 %f151, low;}

	// end inline asm
	// begin inline asm
	{.reg .f16 low,high;
  mov.b32 {low,high},%r88;
  cvt.f32.f16 %f152, high;}

	// end inline asm
	// begin inline asm
	{.reg .f16 low,high;
  mov.b32 {low,high},%r90;
  cvt.f32.f16 %f153, low;}

	// end inline asm
	// begin inline asm
	{.reg .f16 low,high;
  mov.b32 {low,high},%r90;
  cvt.f32.f16 %f154, high;}

	// end inline asm
	mul.f32 	%f245, %f150, %f152;
	fma.rn.f32 	%f246, %f149, %f151, %f245;
	add.f32 	%f247, %f456, %f246;
	mul.f32 	%f248, %f150, %f154;
	fma.rn.f32 	%f249, %f149, %f153, %f248;
	add.f32 	%f250, %f460, %f249;
	ld.global.nc.v4.u32 	{%r92, %r98, %r104, %r110}, [%rd77+-512];
	ld.global.nc.v4.u32 	{%r94, %r100, %r106, %r112}, [%rd76+-512];
	ld.global.nc.v4.u32 	{%r96, %r102, %r108, %r114}, [%rd75+-512];
	// begin inline asm
	{.reg .f16 low,high;
  mov.b32 {low,high},%r92;
  cvt.f32.f16 %f155, low;}

	// end inline asm
	// begin inline asm
	{.reg .f16 low,high;
  mov.b32 {low,high},%r92;
  cvt.f32.f16 %f156, high;}

	// end inline asm
	// begin inline asm
	{.reg .f16 low,high;
  mov.b32 {low,high},%r94;
  cvt.f32.f16 %f157, low;}

	// end inline asm
	// begin inline asm
	{.reg .f16 low,high;
  mov.b32 {low,high},%r94;
  cvt.f32.f16 %f158, high;}

	// end inline asm
	// begin inline asm
	{.reg .f16 low,high;
  mov.b32 {low,high},%r96;
  cvt.f32.f16 %f159, low;}

	// end inline asm
	// begin inline asm
	{.reg .f16 low,high;
  mov.b32 {low,high},%r96;
  cvt.f32.f16 %f160, high;}

	// end inline asm
	mul.f32 	%f251, %f156, %f158;
	fma.rn.f32 	%f252, %f155, %f157, %f251;
	add.f32 	%f253, %f229, %f252;
	mul.f32 	%f254, %f156, %f160;
	fma.rn.f32 	%f255, %f155, %f159, %f254;
	add.f32 	%f256, %f232, %f255;
	// begin inline asm
	{.reg .f16 low,high;
  mov.b32 {low,high},%r98;
  cvt.f32.f16 %f161, low;}

	// end inline asm
	// begin inline asm
	{.reg .f16 low,high;
  mov.b32 {low,high},%r98;
  cvt.f32.f16 %f162, high;}

	// end inline asm
	// begin inline asm
	{.reg .f16 low,high;
  mov.b32 {low,high},%r100;
  cvt.f32.f16 %f163, low;}

	// end inline asm
	// begin inline asm
	{.reg .f16 low,high;
  mov.b32 {low,high},%r100;
  cvt.f32.f16 %f164, high;}

	// end inline asm
	// begin inline asm
	{.reg .f16 low,high;
  mov.b32 {low,high},%r102;
  cvt.f32.f16 %f165, low;}

	// end inline asm
	// begin inline asm
	{.reg .f16 low,high;
  mov.b32 {low,high},%r102;
  cvt.f32.f16 %f166, high;}

	// end inline asm
	mul.f32 	%f257, %f162, %f164;
	fma.rn.f32 	%f258, %f161, %f163, %f257;
	add.f32 	%f259, %f235, %f258;
	mul.f32 	%f260, %f162, %f166;
	fma.rn.f32 	%f261, %f161, %f165, %f260;
	add.f32 	%f262, %f238, %f261;
	// begin inline asm
	{.reg .f16 low,high;
  mov.b32 {low,high},%r104;
  cvt.f32.f16 %f167, low;}

	// end inline asm
	// begin inline asm
	{.reg .f16 low,high;
  mov.b32 {low,high},%r104;
  cvt.f32.f16 %f168, high;}

	// end inline asm
	// begin inline asm
	{.reg .f16 low,high;
  mov.b32 {low,high},%r106;
  cvt.f32.f16 %f169, low;}

	// end inline asm
	// begin inline asm
	{.reg .f16 low,high;
  mov.b32 {low,high},%r106;
  cvt.f32.f16 %f170, high;}

	// end inline asm
	// begin inline asm
	{.reg .f16 low,high;
  mov.b32 {low,high},%r108;
  cvt.f32.f16 %f171, low;}

	// end inline asm
	// begin inline asm
	{.reg .f16 low,high;
  mov.b32 {low,high},%r108;
  cvt.f32.f16 %f172, high;}

	// end inline asm
	mul.f32 	%f263, %f168, %f170;
	fma.rn.f32 	%f264, %f167, %f169, %f263;
	add.f32 	%f265, %f241, %f264;
	mul.f32 	%f266, %f168, %f172;
	fma.rn.f32 	%f267, %f167, %f171, %f266;
	add.f32 	%f268, %f244, %f267;
	// begin inline asm
	{.reg .f16 low,high;
  mov.b32 {low,high},%r110;
  cvt.f32.f16 %f173, low;}

	// end inline asm
	// begin inline asm
	{.reg .f16 low,high;
  mov.b32 {low,high},%r110;
  cvt.f32.f16 %f174, high;}

	// end inline asm
	// begin inline asm
	{.reg .f16 low,high;
  mov.b32 {low,high},%r112;
  cvt.f32.f16 %f175, low;}

	// end inline asm
	// begin inline asm
	{.reg .f16 low,high;
  mov.b32 {low,high},%r112;
  cvt.f32.f16 %f176, high;}

	// end inline asm
	// begin inline asm
	{.reg .f16 low,high;
  mov.b32 {low,high},%r114;
  cvt.f32.f16 %f177, low;}

	// end inline asm
	// begin inline asm
	{.reg .f16 low,high;
  mov.b32 {low,high},%r114;
  cvt.f32.f16 %f178, high;}

	// end inline asm
	mul.f32 	%f269, %f174, %f176;
	fma.rn.f32 	%f270, %f173, %f175, %f269;
	add.f32 	%f271, %f247, %f270;
	mul.f32 	%f272, %f174, %f178;
	fma.rn.f32 	%f273, %f173, %f177, %f272;
	add.f32 	%f274, %f250, %f273;
	ld.global.nc.v4.u32 	{%r116, %r122, %r128, %r134}, [%rd77];
	ld.global.nc.v4.u32 	{%r118, %r124, %r130, %r136}, [%rd76];
	ld.global.nc.v4.u32 	{%r120, %r126, %r132, %r138}, [%rd75];
	// begin inline asm
	{.reg .f16 low,high;
  mov.b32 {low,high},%r116;
  cvt.f32.f16 %f179, low;}

	// end inline asm
	// begin inline asm
	{.reg .f16 low,high;
  mov.b32 {low,high},%r116;
  cvt.f32.f16 %f180, high;}

	// end inline asm
	// begin inline asm
	{.reg .f16 low,high;
  mov.b32 {low,high},%r118;
  cvt.f32.f16 %f181, low;}

	// end inline asm
	// begin inline asm
	{.reg .f16 low,high;
  mov.b32 {low,high},%r118;
  cvt.f32.f16 %f182, high;}

	// end inline asm
	// begin inline asm
	{.reg .f16 low,high;
  mov.b32 {low,high},%r120;
  cvt.f32.f16 %f183, low;}

	// end inline asm
	// begin inline asm
	{.reg .f16 low,high;
  mov.b32 {low,high},%r120;
  cvt.f32.f16 %f184, high;}

	// end inline asm
	mul.f32 	%f275, %f180, %f182;
	fma.rn.f32 	%f276, %f179, %f181, %f275;
	add.f32 	%f277, %f253, %f276;
	mul.f32 	%f278, %f180, %f184;
	fma.rn.f32 	%f279, %f179, %f183, %f278;
	add.f32 	%f280, %f256, %f279;
	// begin inline asm
	{.reg .f16 low,high;
  mov.b32 {low,high},%r122;
  cvt.f32.f16 %f185, low;}

	// end inline asm
	// begin inline asm
	{.reg .f16 low,high;
  mov.b32 {low,high},%r122;
  cvt.f32.f16 %f186, high;}

	// end inline asm
	// begin inline asm
	{.reg .f16 low,high;
  mov.b32 {low,high},%r124;
  cvt.f32.f16 %f187, low;}

	// end inline asm
	// begin inline asm
	{.reg .f16 low,high;
  mov.b32 {low,high},%r124;
  cvt.f32.f16 %f188, high;}

	// end inline asm
	// begin inline asm
	{.reg .f16 low,high;
  mov.b32 {low,high},%r126;
  cvt.f32.f16 %f189, low;}

	// end inline asm
	// begin inline asm
	{.reg .f16 low,high;
  mov.b32 {low,high},%r126;
  cvt.f32.f16 %f190, high;}

	// end inline asm
	mul.f32 	%f281, %f186, %f188;
	fma.rn.f32 	%f282, %f185, %f187, %f281;
	add.f32 	%f283, %f259, %f282;
	mul.f32 	%f284, %f186, %f190;
	fma.rn.f32 	%f285, %f185, %f189, %f284;
	add.f32 	%f286, %f262, %f285;
	// begin inline asm
	{.reg .f16 low,high;
  mov.b32 {low,high},%r128;
  cvt.f32.f16 %f191, low;}

	// end inline asm
	// begin inline asm
	{.reg .f16 low,high;
  mov.b32 {low,high},%r128;
  cvt.f32.f16 %f192, high;}

	// end inline asm
	// begin inline asm
	{.reg .f16 low,high;
  mov.b32 {low,high},%r130;
  cvt.f32.f16 %f193, low;}

	// end inline asm
	// begin inline asm
	{.reg .f16 low,high;
  mov.b32 {low,high},%r130;
  cvt.f32.f16 %f194, high;}

	// end inline asm
	// begin inline asm
	{.reg .f16 low,high;
  mov.b32 {low,high},%r132;
  cvt.f32.f16 %f195, low;}

	// end inline asm
	// begin inline asm
	{.reg .f16 low,high;
  mov.b32 {low,high},%r132;
  cvt.f32.f16 %f196, high;}

	// end inline asm
	mul.f32 	%f287, %f192, %f194;
	fma.rn.f32 	%f288, %f191, %f193, %f287;
	add.f32 	%f289, %f265, %f288;
	mul.f32 	%f290, %f192, %f196;
	fma.rn.f32 	%f291, %f191, %f195, %f290;
	add.f32 	%f292, %f268, %f291;
	// begin inline asm
	{.reg .f16 low,high;
  mov.b32 {low,high},%r134;
  cvt.f32.f16 %f197, low;}

	// end inline asm
	// begin inline asm
	{.reg .f16 low,high;
  mov.b32 {low,high},%r134;
  cvt.f32.f16 %f198, high;}

	// end inline asm
	// begin inline asm
	{.reg .f16 low,high;
  mov.b32 {low,high},%r136;
  cvt.f32.f16 %f199, low;}

	// end inline asm
	// begin inline asm
	{.reg .f16 low,high;
  mov.b32 {low,high},%r136;
  cvt.f32.f16 %f200, high;}

	// end inline asm
	// begin inline asm
	{.reg .f16 low,high;
  mov.b32 {low,high},%r138;
  cvt.f32.f16 %f201, low;}

	// end inline asm
	// begin inline asm
	{.reg .f16 low,high;
  mov.b32 {low,high},%r138;
  cvt.f32.f16 %f202, high;}

	// end inline asm
	mul.f32 	%f293, %f198, %f200;
	fma.rn.f32 	%f294, %f197, %f199, %f293;
	add.f32 	%f295, %f271, %f294;
	mul.f32 	%f296, %f198, %f202;
	fma.rn.f32 	%f297, %f197, %f201, %f296;
	add.f32 	%f298, %f274, %f297;
	ld.global.nc.v4.u32 	{%r140, %r146, %r152, %r158}, [%rd77+512];
	ld.global.nc.v4.u32 	{%r142, %r148, %r154, %r160}, [%rd76+512];
	ld.global.nc.v4.u32 	{%r144, %r150, %r156, %r162}, [%rd75+512];
	// begin inline asm
	{.reg .f16 low,high;
  mov.b32 {low,high},%r140;
  cvt.f32.f16 %f203, low;}

	// end inline asm
	// begin inline asm
	{.reg .f16 low,high;
  mov.b32 {low,high},%r140;
  cvt.f32.f16 %f204, high;}

	// end inline asm
	// begin inline asm
	{.reg .f16 low,high;
  mov.b32 {low,high},%r142;
  cvt.f32.f16 %f205, low;}

	// end inline asm
	// begin inline asm
	{.reg .f16 low,high;
  mov.b32 {low,high},%r142;
  cvt.f32.f16 %f206, high;}

	// end inline asm
	// begin inline asm
	{.reg .f16 low,high;
  mov.b32 {low,high},%r144;
  cvt.f32.f16 %f207, low;}

	// end inline asm
	// begin inline asm
	{.reg .f16 low,high;
  mov.b32 {low,high},%r144;
  cvt.f32.f16 %f208, high;}

	// end inline asm
	mul.f32 	%f299, %f204, %f206;
	fma.rn.f32 	%f300, %f203, %f205, %f299;
	add.f32 	%f455, %f277, %f300;
	mul.f32 	%f301, %f204, %f208;
	fma.rn.f32 	%f302, %f203, %f207, %f301;
	add.f32 	%f457, %f280, %f302;
	// begin inline asm
	{.reg .f16 low,high;
  mov.b32 {low,high},%r146;
  cvt.f32.f16 %f209, low;}

	// end inline asm
	// begin inline asm
	{.reg .f16 low,high;
  mov.b32 {low,high},%r146;
  cvt.f32.f16 %f210, high;}

	// end inline asm
	// begin inline asm
	{.reg .f16 low,high;
  mov.b32 {low,high},%r148;
  cvt.f32.f16 %f211, low;}

	// end inline asm
	// begin inline asm
	{.reg .f16 low,high;
  mov.b32 {low,high},%r148;
  cvt.f32.f16 %f212, high;}

	// end inline asm
	// begin inline asm
	{.reg .f16 low,high;
  mov.b32 {low,high},%r150;
  cvt.f32.f16 %f213, low;}

	// end inline asm
	// begin inline asm
	{.reg .f16 low,high;
  mov.b32 {low,high},%r150;
  cvt.f32.f16 %f214, high;}

	// end inline asm
	mul.f32 	%f303, %f210, %f212;
	fma.rn.f32 	%f304, %f209, %f211, %f303;
	add.f32 	%f454, %f283, %f304;
	mul.f32 	%f305, %f210, %f214;
	fma.rn.f32 	%f306, %f209, %f213, %f305;
	add.f32 	%f458, %f286, %f306;
	// begin inline asm
	{.reg .f16 low,high;
  mov.b32 {low,high},%r152;
  cvt.f32.f16 %f215, low;}

	// end inline asm
	// begin inline asm
	{.reg .f16 low,high;
  mov.b32 {low,high},%r152;
  cvt.f32.f16 %f216, high;}

	// end inline asm
	// begin inline asm
	{.reg .f16 low,high;
  mov.b32 {low,high},%r154;
  cvt.f32.f16 %f217, low;}

	// end inline asm
	// begin inline asm
	{.reg .f16 low,high;
  mov.b32 {low,high},%r154;
  cvt.f32.f16 %f218, high;}

	// end inline asm
	// begin inline asm
	{.reg .f16 low,high;
  mov.b32 {low,high},%r156;
  cvt.f32.f16 %f219, low;}

	// end inline asm
	// begin inline asm
	{.reg .f16 low,high;
  mov.b32 {low,high},%r156;
  cvt.f32.f16 %f220, high;}

	// end inline asm
	mul.f32 	%f307, %f216, %f218;
	fma.rn.f32 	%f308, %f215, %f217, %f307;
	add.f32 	%f453, %f289, %f308;
	mul.f32 	%f309, %f216, %f220;
	fma.rn.f32 	%f310, %f215, %f219, %f309;
	add.f32 	%f459, %f292, %f310;
	// begin inline asm
	{.reg .f16 low,high;
  mov.b32 {low,high},%r158;
  cvt.f32.f16 %f221, low;}

	// end inline asm
	// begin inline asm
	{.reg .f16 low,high;
  mov.b32 {low,high},%r158;
  cvt.f32.f16 %f222, high;}

	// end inline asm
	// begin inline asm
	{.reg .f16 low,high;
  mov.b32 {low,high},%r160;
  cvt.f32.f16 %f223, low;}

	// end inline asm
	// begin inline asm
	{.reg .f16 low,high;
  mov.b32 {low,high},%r160;
  cvt.f32.f16 %f224, high;}

	// end inline asm
	// begin inline asm
	{.reg .f16 low,high;
  mov.b32 {low,high},%r162;
  cvt.f32.f16 %f225, low;}

	// end inline asm
	// begin inline asm
	{.reg .f16 low,high;
  mov.b32 {low,high},%r162;
  cvt.f32.f16 %f226, high;}

	// end inline asm
	mul.f32 	%f311, %f222, %f224;
	fma.rn.f32 	%f312, %f221, %f223, %f311;
	add.f32 	%f456, %f295, %f312;
	mul.f32 	%f313, %f222, %f226;
	fma.rn.f32 	%f314, %f221, %f225, %f313;
	add.f32 	%f460, %f298, %f314;
	add.s32 	%r198, %r198, 128;
	add.s64 	%rd77, %rd77, 2048;
	add.s64 	%rd76, %rd76, 2048;
	add.s64 	%rd75, %rd75, 2048;
	setp.lt.s32 	%p6, %r198, %r4;
	@%p6 bra 	$L__BB4_7;
$L__BB4_8:
	add.f32 	%f315, %f454, %f455;
	add.f32 	%f316, %f453, %f315;
	add.f32 	%f477, %f456, %f316;
	add.f32 	%f317, %f457, %f458;
	add.f32 	%f318, %f317, %f459;
	add.f32 	%f478, %f318, %f460;
$L__BB4_9:
	ld.param.u32 	%r194, [_Z33orig_fused_gate_up_swiglu_fp16_v2ILi32ELi8EEvPK6__halfS2_S2_PS0_ii_param_4];
	shl.b32 	%r14, %r4, 3;
	add.s32 	%r204, %r14, %r2;
	setp.ge.s32 	%p7, %r204, %r194;
	@%p7 bra 	$L__BB4_21;
	ld.param.u32 	%r195, [_Z33orig_fused_gate_up_swiglu_fp16_v2ILi32ELi8EEvPK6__halfS2_S2_PS0_ii_param_4];
	ld.param.u64 	%rd70, [_Z33orig_fused_gate_up_swiglu_fp16_v2ILi32ELi8EEvPK6__halfS2_S2_PS0_ii_param_2];
	ld.param.u64 	%rd67, [_Z33orig_fused_gate_up_swiglu_fp16_v2ILi32ELi8EEvPK6__halfS2_S2_PS0_ii_param_1];
	cvta.to.global.u64 	%rd23, %rd67;
	cvta.to.global.u64 	%rd24, %rd70;
	add.s32 	%r163, %r204, 32;
	max.s32 	%r164, %r195, %r163;
	not.b32 	%r165, %r2;
	add.s32 	%r166, %r164, %r165;
	sub.s32 	%r16, %r166, %r14;
	shr.u32 	%r167, %r16, 5;
	add.s32 	%r17, %r167, 1;
	and.b32  	%r18, %r17, 7;
	setp.lt.u32 	%p8, %r16, 224;
	@%p8 bra 	$L__BB4_13;
	and.b32  	%r168, %r17, 268435448;
	neg.s32 	%r203, %r168;
	add.s64 	%rd25, %rd1, 256;
	shl.b64 	%rd43, %rd4, 1;
	add.s64 	%rd44, %rd43, 256;
	add.s64 	%rd26, %rd23, %rd44;
	add.s64 	%rd27, %rd24, %rd44;
$L__BB4_12:
	.pragma "nounroll";
	mul.wide.s32 	%rd45, %r204, 2;
	add.s64 	%rd46, %rd25, %rd45;
	add.s64 	%rd47, %rd26, %rd45;
	add.s64 	%rd48, %rd27, %rd45;
	ld.global.nc.u16 	%rs1, [%rd46+-256];
	// begin inline asm
	{  cvt.f32.f16 %f320, %rs1;}

	// end inline asm
	ld.global.nc.u16 	%rs2, [%rd47+-256];
	// begin inline asm
	{  cvt.f32.f16 %f321, %rs2;}

	// end inline asm
	fma.rn.f32 	%f344, %f320, %f321, %f477;
	ld.global.nc.u16 	%rs3, [%rd48+-256];
	// begin inline asm
	{  cvt.f32.f16 %f322, %rs3;}

	// end inline asm
	fma.rn.f32 	%f345, %f320, %f322, %f478;
	ld.global.nc.u16 	%rs4, [%rd46+-192];
	// begin inline asm
	{  cvt.f32.f16 %f323, %rs4;}

	// end inline asm
	ld.global.nc.u16 	%rs5, [%rd47+-192];
	// begin inline asm
	{  cvt.f32.f16 %f324, %rs5;}

	// end inline asm
	fma.rn.f32 	%f346, %f323, %f324, %f344;
	ld.global.nc.u16 	%rs6, [%rd48+-192];
	// begin inline asm
	{  cvt.f32.f16 %f325, %rs6;}

	// end inline asm
	fma.rn.f32 	%f347, %f323, %f325, %f345;
	ld.global.nc.u16 	%rs7, [%rd46+-128];
	// begin inline asm
	{  cvt.f32.f16 %f326, %rs7;}

	// end inline asm
	ld.global.nc.u16 	%rs8, [%rd47+-128];
	// begin inline asm
	{  cvt.f32.f16 %f327, %rs8;}

	// end inline asm
	fma.rn.f32 	%f348, %f326, %f327, %f346;
	ld.global.nc.u16 	%rs9, [%rd48+-128];
	// begin inline asm
	{  cvt.f32.f16 %f328, %rs9;}

	// end inline asm
	fma.rn.f32 	%f349, %f326, %f328, %f347;
	ld.global.nc.u16 	%rs10, [%rd46+-64];
	// begin inline asm
	{  cvt.f32.f16 %f329, %rs10;}

	// end inline asm
	ld.global.nc.u16 	%rs11, [%rd47+-64];
	// begin inline asm
	{  cvt.f32.f16 %f330, %rs11;}

	// end inline asm
	fma.rn.f32 	%f350, %f329, %f330, %f348;
	ld.global.nc.u16 	%rs12, [%rd48+-64];
	// begin inline asm
	{  cvt.f32.f16 %f331, %rs12;}

	// end inline asm
	fma.rn.f32 	%f351, %f329, %f331, %f349;
	ld.global.nc.u16 	%rs13, [%rd46];
	// begin inline asm
	{  cvt.f32.f16 %f332, %rs13;}

	// end inline asm
	ld.global.nc.u16 	%rs14, [%rd47];
	// begin inline asm
	{  cvt.f32.f16 %f333, %rs14;}

	// end inline asm
	fma.rn.f32 	%f352, %f332, %f333, %f350;
	ld.global.nc.u16 	%rs15, [%rd48];
	// begin inline asm
	{  cvt.f32.f16 %f334, %rs15;}

	// end inline asm
	fma.rn.f32 	%f353, %f332, %f334, %f351;
	ld.global.nc.u16 	%rs16, [%rd46+64];
	// begin inline asm
	{  cvt.f32.f16 %f335, %rs16;}

	// end inline asm
	ld.global.nc.u16 	%rs17, [%rd47+64];
	// begin inline asm
	{  cvt.f32.f16 %f336, %rs17;}

	// end inline asm
	fma.rn.f32 	%f354, %f335, %f336, %f352;
	ld.global.nc.u16 	%rs18, [%rd48+64];
	// begin inline asm
	{  cvt.f32.f16 %f337, %rs18;}

	// end inline asm
	fma.rn.f32 	%f355, %f335, %f337, %f353;
	ld.global.nc.u16 	%rs19, [%rd46+128];
	// begin inline asm
	{  cvt.f32.f16 %f338, %rs19;}

	// end inline asm
	ld.global.nc.u16 	%rs20, [%rd47+128];
	// begin inline asm
	{  cvt.f32.f16 %f339, %rs20;}

	// end inline asm
	fma.rn.f32 	%f356, %f338, %f339, %f354;
	ld.global.nc.u16 	%rs21, [%rd48+128];
	// begin inline asm
	{  cvt.f32.f16 %f340, %rs21;}

	// end inline asm
	fma.rn.f32 	%f357, %f338, %f340, %f355;
	ld.global.nc.u16 	%rs22, [%rd46+192];
	// begin inline asm
	{  cvt.f32.f16 %f341, %rs22;}

	// end inline asm
	ld.global.nc.u16 	%rs23, [%rd47+192];
	// begin inline asm
	{  cvt.f32.f16 %f342, %rs23;}

	// end inline asm
	fma.rn.f32 	%f477, %f341, %f342, %f356;
	ld.global.nc.u16 	%rs24, [%rd48+192];
	// begin inline asm
	{  cvt.f32.f16 %f343, %rs24;}

	// end inline asm
	fma.rn.f32 	%f478, %f341, %f343, %f357;
	add.s32 	%r204, %r204, 256;
	add.s32 	%r203, %r203, 8;
	setp.eq.s32 	%p9, %r203, 0;
	@%p9 bra 	$L__BB4_13;
	bra.uni 	$L__BB4_12;
$L__BB4_13:
	setp.eq.s32 	%p10, %r18, 0;
	@%p10 bra 	$L__BB4_21;
	shl.b64 	%rd49, %rd4, 1;
	add.s64 	%rd28, %rd23, %rd49;
	add.s64 	%rd29, %rd24, %rd49;
	setp.lt.u32 	%p11, %r18, 4;
	@%p11 bra 	$L__BB4_16;
	mul.wide.s32 	%rd50, %r204, 2;
	add.s64 	%rd51, %rd1, %rd50;
	ld.global.nc.u16 	%rs25, [%rd51];
	// begin inline asm
	{  cvt.f32.f16 %f359, %rs25;}

	// end inline asm
	add.s64 	%rd52, %rd28, %rd50;
	ld.global.nc.u16 	%rs26, [%rd52];
	// begin inline asm
	{  cvt.f32.f16 %f360, %rs26;}

	// end inline asm
	fma.rn.f32 	%f371, %f359, %f360, %f477;
	add.s64 	%rd53, %rd29, %rd50;
	ld.global.nc.u16 	%rs27, [%rd53];
	// begin inline asm
	{  cvt.f32.f16 %f361, %rs27;}

	// end inline asm
	fma.rn.f32 	%f372, %f359, %f361, %f478;
	ld.global.nc.u16 	%rs28, [%rd51+64];
	// begin inline asm
	{  cvt.f32.f16 %f362, %rs28;}

	// end inline asm
	ld.global.nc.u16 	%rs29, [%rd52+64];
	// begin inline asm
	{  cvt.f32.f16 %f363, %rs29;}

	// end inline asm
	fma.rn.f32 	%f373, %f362, %f363, %f371;
	ld.global.nc.u16 	%rs30, [%rd53+64];
	// begin inline asm
	{  cvt.f32.f16 %f364, %rs30;}

	// end inline asm
	fma.rn.f32 	%f374, %f362, %f364, %f372;
	ld.global.nc.u16 	%rs31, [%rd51+128];
	// begin inline asm
	{  cvt.f32.f16 %f365, %rs31;}

	// end inline asm
	ld.global.nc.u16 	%rs32, [%rd52+128];
	// begin inline asm
	{  cvt.f32.f16 %f366, %rs32;}

	// end inline asm
	fma.rn.f32 	%f375, %f365, %f366, %f373;
	ld.global.nc.u16 	%rs33, [%rd53+128];
	// begin inline asm
	{  cvt.f32.f16 %f367, %rs33;}

	// end inline asm
	fma.rn.f32 	%f376, %f365, %f367, %f374;
	ld.global.nc.u16 	%rs34, [%rd51+192];
	// begin inline asm
	{  cvt.f32.f16 %f368, %rs34;}

	// end inline asm
	ld.global.nc.u16 	%rs35, [%rd52+192];
	// begin inline asm
	{  cvt.f32.f16 %f369, %rs35;}

	// end inline asm
	fma.rn.f32 	%f477, %f368, %f369, %f375;
	ld.global.nc.u16 	%rs36, [%rd53+192];
	// begin inline asm
	{  cvt.f32.f16 %f370, %rs36;}

	// end inline asm
	fma.rn.f32 	%f478, %f368, %f370, %f376;
	add.s32 	%r204, %r204, 128;
$L__BB4_16:
	and.b32  	%r169, %r17, 3;
	setp.eq.s32 	%p12, %r169, 0;
	@%p12 bra 	$L__BB4_21;
	setp.eq.s32 	%p13, %r169, 1;
	@%p13 bra 	$L__BB4_19;
	mul.wide.s32 	%rd54, %r204, 2;
	add.s64 	%rd55, %rd1, %rd54;
	ld.global.nc.u16 	%rs37, [%rd55];
	// begin inline asm
	{  cvt.f32.f16 %f378, %rs37;}

	// end inline asm
	add.s64 	%rd56, %rd28, %rd54;
	ld.global.nc.u16 	%rs38, [%rd56];
	// begin inline asm
	{  cvt.f32.f16 %f379, %rs38;}

	// end inline asm
	fma.rn.f32 	%f384, %f378, %f379, %f477;
	add.s64 	%rd57, %rd29, %rd54;
	ld.global.nc.u16 	%rs39, [%rd57];
	// begin inline asm
	{  cvt.f32.f16 %f380, %rs39;}

	// end inline asm
	fma.rn.f32 	%f385, %f378, %f380, %f478;
	ld.global.nc.u16 	%rs40, [%rd55+64];
	// begin inline asm
	{  cvt.f32.f16 %f381, %rs40;}

	// end inline asm
	ld.global.nc.u16 	%rs41, [%rd56+64];
	// begin inline asm
	{  cvt.f32.f16 %f382, %rs41;}

	// end inline asm
	fma.rn.f32 	%f477, %f381, %f382, %f384;
	ld.global.nc.u16 	%rs42, [%rd57+64];
	// begin inline asm
	{  cvt.f32.f16 %f383, %rs42;}

	// end inline asm
	fma.rn.f32 	%f478, %f381, %f383, %f385;
	add.s32 	%r204, %r204, 64;
$L__BB4_19:
	and.b32  	%r170, %r16, 32;
	setp.ne.s32 	%p14, %r170, 0;
	@%p14 bra 	$L__BB4_21;
	mul.wide.s32 	%rd58, %r204, 2;
	add.s64 	%rd59, %rd1, %rd58;
	ld.global.nc.u16 	%rs43, [%rd59];
	// begin inline asm
	{  cvt.f32.f16 %f386, %rs43;}

	// end inline asm
	add.s64 	%rd60, %rd28, %rd58;
	ld.global.nc.u16 	%rs44, [%rd60];
	// begin inline asm
	{  cvt.f32.f16 %f387, %rs44;}

	// end inline asm
	fma.rn.f32 	%f477, %f386, %f387, %f477;
	add.s64 	%rd61, %rd29, %rd58;
	ld.global.nc.u16 	%rs45, [%rd61];
	// begin inline asm
	{  cvt.f32.f16 %f388, %rs45;}

	// end inline asm
	fma.rn.f32 	%f478, %f386, %f388, %f478;
$L__BB4_21:
	mov.b32 	%r171, %f477;
	shfl.sync.down.b32	%r172|%p15, %r171, 16, 31, -1;
	mov.b32 	%f389, %r172;
	add.f32 	%f390, %f477, %f389;
	mov.b32 	%r173, %f478;
	shfl.sync.down.b32	%r174|%p16, %r173, 16, 31, -1;
	mov.b32 	%f391, %r174;
	add.f32 	%f392, %f478, %f391;
	mov.b32 	%r175, %f390;
	shfl.sync.down.b32	%r176|%p17, %r175, 8, 31, -1;
	mov.b32 	%f393, %r176;
	add.f32 	%f394, %f390, %f393;
	mov.b32 	%r177, %f392;
	shfl.sync.down.b32	%r178|%p18, %r177, 8, 31, -1;
	mov.b32 	%f395, %r178;
	add.f32 	%f396, %f392, %f395;
	mov.b32 	%r179, %f394;
	shfl.sync.down.b32	%r180|%p19, %r179, 4, 31, -1;
	mov.b32 	%f397, %r180;
	add.f32 	%f398, %f394, %f397;
	mov.b32 	%r181, %f396;
	shfl.sync.down.b32	%r182|%p20, %r181, 4, 31, -1;
	mov.b32 	%f399, %r182;
	add.f32 	%f400, %f396, %f399;
	mov.b32 	%r183, %f398;
	shfl.sync.down.b32	%r184|%p21, %r183, 2, 31, -1;
	mov.b32 	%f401, %r184;
	add.f32 	%f402, %f398, %f401;
	mov.b32 	%r185, %f400;
	shfl.sync.down.b32	%r186|%p22, %r185, 2, 31, -1;
	mov.b32 	%f403, %r186;
	add.f32 	%f404, %f400, %f403;
	mov.b32 	%r187, %f402;
	shfl.sync.down.b32	%r188|%p23, %r187, 1, 31, -1;
	mov.b32 	%f405, %r188;
	add.f32 	%f85, %f402, %f405;
	mov.b32 	%r189, %f404;
	shfl.sync.down.b32	%r190|%p24, %r189, 1, 31, -1;
	mov.b32 	%f406, %r190;
	add.f32 	%f86, %f404, %f406;
	setp.ne.s32 	%p25, %r2, 0;
	@%p25 bra 	$L__BB4_23;
	ld.param.u64 	%rd71, [_Z33orig_fused_gate_up_swiglu_fp16_v2ILi32ELi8EEvPK6__halfS2_S2_PS0_ii_param_3];
	fma.rn.f32 	%f408, %f85, 0fBBBB989D, 0f3F000000;
	cvt.sat.f32.f32 	%f409, %f408;
	mov.f32 	%f410, 0f4B400001;
	mov.f32 	%f411, 0f437C0000;
	fma.rm.f32 	%f412, %f409, %f411, %f410;
	add.f32 	%f413, %f412, 0fCB40007F;
	neg.f32 	%f414, %f413;
	fma.rn.f32 	%f415, %f85, 0fBFB8AA3B, %f414;
	fma.rn.f32 	%f416, %f85, 0fB2A57060, %f415;
	mov.b32 	%r191, %f412;
	shl.b32 	%r192, %r191, 23;
	mov.b32 	%f417, %r192;
	ex2.approx.ftz.f32 	%f418, %f416;
	fma.rn.f32 	%f419, %f418, %f417, 0f3F800000;
	div.rn.f32 	%f420, %f85, %f419;
	mul.f32 	%f407, %f86, %f420;
	// begin inline asm
	{  cvt.rn.f16.f32 %rs46, %f407;}

	// end inline asm
	cvta.to.global.u64 	%rd62, %rd71;
	mul.wide.s32 	%rd63, %r3, 2;
	add.s64 	%rd64, %rd62, %rd63;
	st.global.u16 	[%rd64], %rs46;
$L__BB4_23:
	ret;

}
	// .globl	_Z32opt_fused_gate_up_swiglu_fp16_v2ILi32ELi8EEvPK6__halfS2_S2_PS0_ii
.visible .entry _Z32opt_fused_gate_up_swiglu_fp16_v2ILi32ELi8EEvPK6__halfS2_S2_PS0_ii(
	.param .u64 .ptr .align 1 _Z32opt_fused_gate_up_swiglu_fp16_v2ILi32ELi8EEvPK6__halfS2_S2_PS0_ii_param_0,
	.param .u64 .ptr .align 1 _Z32opt_fused_gate_up_swiglu_fp16_v2ILi32ELi8EEvPK6__halfS2_S2_PS0_ii_param_1,
	.param .u64 .ptr .align 1 _Z32opt_fused_gate_up_swiglu_fp16_v2ILi32ELi8EEvPK6__halfS2_S2_PS0_ii_param_2,
	.param .u64 .ptr .align 1 _Z32opt_fused_gate_up_swiglu_fp16_v2ILi32ELi8EEvPK6__halfS2_S2_PS0_ii_param_3,
	.param .u32 _Z32opt_fused_gate_up_swiglu_fp16_v2ILi32ELi8EEvPK6__halfS2_S2_PS0_ii_param_4,
	.param .u32 _Z32opt_fused_gate_up_swiglu_fp16_v2ILi32ELi8EEvPK6__halfS2_S2_PS0_ii_param_5
)
{
	.reg .pred 	%p<23>;
	.reg .b16 	%rs<32>;
	.reg .b32 	%r<197>;
	.reg .b32 	%f<435>;
	.reg .b64 	%rd<71>;

	ld.param.u64 	%rd19, [_Z32opt_fused_gate_up_swiglu_fp16_v2ILi32ELi8EEvPK6__halfS2_S2_PS0_ii_param_0];
	ld.param.u64 	%rd20, [_Z32opt_fused_gate_up_swiglu_fp16_v2ILi32ELi8EEvPK6__halfS2_S2_PS0_ii_param_1];
	ld.param.u64 	%rd21, [_Z32opt_fused_gate_up_swiglu_fp16_v2ILi32ELi8EEvPK6__halfS2_S2_PS0_ii_param_2];
	ld.param.u32 	%r25, [_Z32opt_fused_gate_up_swiglu_fp16_v2ILi32ELi8EEvPK6__halfS2_S2_PS0_ii_param_4];
	ld.param.u32 	%r26, [_Z32opt_fused_gate_up_swiglu_fp16_v2ILi32ELi8EEvPK6__halfS2_S2_PS0_ii_param_5];
	mov.u32 	%r1, %tid.x;
	shr.u32 	%r27, %r1, 5;
	and.b32  	%r2, %r1, 31;
	mov.u32 	%r28, %ctaid.x;
	shl.b32 	%r29, %r28, 3;
	add.s32 	%r3, %r29, %r27;
	setp.ge.s32 	%p1, %r3, %r26;
	@%p1 bra 	$L__BB5_18;
	mul.wide.s32 	%rd1, %r25, %r3;
	shr.s32 	%r30, %r25, 31;
	shr.u32 	%r31, %r30, 29;
	add.s32 	%r32, %r25, %r31;
	shr.s32 	%r4, %r32, 3;
	setp.ge.s32 	%p2, %r2, %r4;
	mov.f32 	%f433, 0f00000000;
	mov.f32 	%f434, %f433;
	@%p2 bra 	$L__BB5_9;
	not.b32 	%r33, %r2;
	add.s32 	%r5, %r4, %r33;
	and.b32  	%r34, %r5, 96;
	setp.eq.s32 	%p3, %r34, 96;
	mov.f32 	%f422, 0f00000000;
	mov.u32 	%r191, %r2;
	mov.f32 	%f420, %f422;
	mov.f32 	%f418, %f422;
	mov.f32 	%f416, %f422;
	mov.f32 	%f421, %f422;
	mov.f32 	%f419, %f422;
	mov.f32 	%f415, %f422;
	mov.f32 	%f417, %f422;
	@%p3 bra 	$L__BB5_5;
	shl.b64 	%rd23, %rd1, 1;
	and.b32  	%r35, %r1, 31;
	mul.wide.u32 	%rd24, %r35, 16;
	add.s64 	%rd25, %rd23, %rd24;
	add.s64 	%rd69, %rd21, %rd25;
	add.s64 	%rd68, %rd20, %rd25;
	add.s64 	%rd67, %rd19, %rd24;
	shr.u32 	%r36, %r5, 5;
	add.s32 	%r37, %r36, 1;
	and.b32  	%r38, %r37, 3;
	neg.s32 	%r189, %r38;
	mov.f32 	%f422, 0f00000000;
	mov.u32 	%r191, %r2;
$L__BB5_4:
	.pragma "nounroll";
	// begin inline asm
	ld.global.nc.v4.f32 {%f81,%f82,%f83,%f84}, [%rd67];
	// end inline asm
	// begin inline asm
	ld.global.nc.v4.f32 {%f85,%f86,%f87,%f88}, [%rd68];
	// end inline asm
	// begin inline asm
	ld.global.nc.v4.f32 {%f89,%f90,%f91,%f92}, [%rd69];
	// end inline asm
	mov.b32 	%r40, %f81;
	// begin inline asm
	{.reg .f16 low,high;
  mov.b32 {low,high},%r40;
  cvt.f32.f16 %f93, low;}

	// end inline asm
	// begin inline asm
	{.reg .f16 low,high;
  mov.b32 {low,high},%r40;
  cvt.f32.f16 %f94, high;}

	// end inline asm
	mov.b32 	%r42, %f85;
	// begin inline asm
	{.reg .f16 low,high;
  mov.b32 {low,high},%r42;
  cvt.f32.f16 %f95, low;}

	// end inline asm
	// begin inline asm
	{.reg .f16 low,high;
  mov.b32 {low,high},%r42;
  cvt.f32.f16 %f96, high;}

	// end inline asm
	mov.b32 	%r44, %f89;
	// begin inline asm
	{.reg .f16 low,high;
  mov.b32 {low,high},%r44;
  cvt.f32.f16 %f97, low;}

	// end inline asm
	// begin inline asm
	{.reg .f16 low,high;
  mov.b32 {low,high},%r44;
  cvt.f32.f16 %f98, high;}

	// end inline asm
	fma.rn.f32 	%f117, %f96, %f94, %f415;
	fma.rn.f32 	%f415, %f95, %f93, %f117;
	fma.rn.f32 	%f118, %f98, %f94, %f416;
	fma.rn.f32 	%f416, %f97, %f93, %f118;
	mov.b32 	%r46, %f82;
	// begin inline asm
	{.reg .f16 low,high;
  mov.b32 {low,high},%r46;
  cvt.f32.f16 %f99, low;}

	// end inline asm
	// begin inline asm
	{.reg .f16 low,high;
  mov.b32 {low,high},%r46;
  cvt.f32.f16 %f100, high;}

	// end inline asm
	mov.b32 	%r48, %f86;
	// begin inline asm
	{.reg .f16 low,high;
  mov.b32 {low,high},%r48;
  cvt.f32.f16 %f101, low;}

	// end inline asm
	// begin inline asm
	{.reg .f16 low,high;
  mov.b32 {low,high},%r48;
  cvt.f32.f16 %f102, high;}

	// end inline asm
	mov.b32 	%r50, %f90;
	// begin inline asm
	{.reg .f16 low,high;
  mov.b32 {low,high},%r50;
  cvt.f32.f16 %f103, low;}

	// end inline asm
	// begin inline asm
	{.reg .f16 low,high;
  mov.b32 {low,high},%r50;
  cvt.f32.f16 %f104, high;}

	// end inline asm
	fma.rn.f32 	%f119, %f102, %f100, %f417;
	fma.rn.f32 	%f417, %f101, %f99, %f119;
	fma.rn.f32 	%f120, %f104, %f100, %f418;
	fma.rn.f32 	%f418, %f103, %f99, %f120;
	mov.b32 	%r52, %f83;
	// begin inline asm
	{.reg .f16 low,high;
  mov.b32 {low,high},%r52;
  cvt.f32.f16 %f105, low;}

	// end inline asm
	// begin inline asm
	{.reg .f16 low,high;
  mov.b32 {low,high},%r52;
  cvt.f32.f16 %f106, high;}

	// end inline asm
	mov.b32 	%r54, %f87;
	// begin inline asm
	{.reg .f16 low,high;
  mov.b32 {low,high},%r54;
  cvt.f32.f16 %f107, low;}

	// end inline asm
	// begin inline asm
	{.reg .f16 low,high;
  mov.b32 {low,high},%r54;
  cvt.f32.f16 %f108, high;}

	// end inline asm
	mov.b32 	%r56, %f91;
	// begin inline asm
	{.reg .f16 low,high;
  mov.b32 {low,high},%r56;
  cvt.f32.f16 %f109, low;}

	// end inline asm
	// begin inline asm
	{.reg .f16 low,high;
  mov.b32 {low,high},%r56;
  cvt.f32.f16 %f110, high;}

	// end inline asm
	fma.rn.f32 	%f121, %f108, %f106, %f419;
	fma.rn.f32 	%f419, %f107, %f105, %f121;
	fma.rn.f32 	%f122, %f110, %f106, %f420;
	fma.rn.f32 	%f420, %f109, %f105, %f122;
	mov.b32 	%r58, %f84;
	// begin inline asm
	{.reg .f16 low,high;
  mov.b32 {low,high},%r58;
  cvt.f32.f16 %f111, low;}

	// end inline asm
	// begin inline asm
	{.reg .f16 low,high;
  mov.b32 {low,high},%r58;
  cvt.f32.f16 %f112, high;}

	// end inline asm
	mov.b32 	%r60, %f88;
	// begin inline asm
	{.reg .f16 low,high;
  mov.b32 {low,high},%r60;
  cvt.f32.f16 %f113, low;}

	// end inline asm
	// begin inline asm
	{.reg .f16 low,high;
  mov.b32 {low,high},%r60;
  cvt.f32.f16 %f114, high;}

	// end inline asm
	mov.b32 	%r62, %f92;
	// begin inline asm
	{.reg .f16 low,high;
  mov.b32 {low,high},%r62;
  cvt.f32.f16 %f115, low;}

	// end inline asm
	// begin inline asm
	{.reg .f16 low,high;
  mov.b32 {low,high},%r62;
  cvt.f32.f16 %f116, high;}

	// end inline asm
	fma.rn.f32 	%f123, %f114, %f112, %f421;
	fma.rn.f32 	%f421, %f113, %f111, %f123;
	fma.rn.f32 	%f124, %f116, %f112, %f422;
	fma.rn.f32 	%f422, %f115, %f111, %f124;
	add.s32 	%r191, %r191, 32;
	add.s64 	%rd69, %rd69, 512;
	add.s64 	%rd68, %rd68, 512;
	add.s64 	%rd67, %rd67, 512;
	add.s32 	%r189, %r189, 1;
	setp.ne.s32 	%p4, %r189, 0;
	@%p4 bra 	$L__BB5_4;
$L__BB5_5:
	setp.lt.u32 	%p5, %r5, 96;
	@%p5 bra 	$L__BB5_8;
	mul.wide.u32 	%rd70, %r191, 16;
	shl.b64 	%rd29, %rd1, 1;
	add.s64 	%rd12, %rd21, %rd29;
	add.s64 	%rd43, %rd20, %rd29;
$L__BB5_7:
	.pragma "nounroll";
	add.s64 	%rd30, %rd19, %rd70;
	// begin inline asm
	ld.global.nc.v4.f32 {%f125,%f126,%f127,%f128}, [%rd30];
	// end inline asm
	add.s64 	%rd31, %rd43, %rd70;
	// begin inline asm
	ld.global.nc.v4.f32 {%f129,%f130,%f131,%f132}, [%rd31];
	// end inline asm
	add.s64 	%rd32, %rd12, %rd70;
	// begin inline asm
	ld.global.nc.v4.f32 {%f133,%f134,%f135,%f136}, [%rd32];
	// end inline asm
	mov.b32 	%r64, %f125;
	// begin inline asm
	{.reg .f16 low,high;
  mov.b32 {low,high},%r64;
  cvt.f32.f16 %f137, low;}

	// end inline asm
	// begin inline asm
	{.reg .f16 low,high;
  mov.b32 {low,high},%r64;
  cvt.f32.f16 %f138, high;}

	// end inline asm
	mov.b32 	%r66, %f129;
	// begin inline asm
	{.reg .f16 low,high;
  mov.b32 {low,high},%r66;
  cvt.f32.f16 %f139, low;}

	// end inline asm
	// begin inline asm
	{.reg .f16 low,high;
  mov.b32 {low,high},%r66;
  cvt.f32.f16 %f140, high;}

	// end inline asm
	mov.b32 	%r68, %f133;
	// begin inline asm
	{.reg .f16 low,high;
  mov.b32 {low,high},%r68;
  cvt.f32.f16 %f141, low;}

	// end inline asm
	// begin inline asm
	{.reg .f16 low,high;
  mov.b32 {low,high},%r68;
  cvt.f32.f16 %f142, high;}

	// end inline asm
	fma.rn.f32 	%f269, %f140, %f138, %f415;
	fma.rn.f32 	%f270, %f139, %f137, %f269;
	fma.rn.f32 	%f271, %f142, %f138, %f416;
	fma.rn.f32 	%f272, %f141, %f137, %f271;
	mov.b32 	%r70, %f126;
	// begin inline asm
	{.reg .f16 low,high;
  mov.b32 {low,high},%r70;
  cvt.f32.f16 %f143, low;}

	// end inline asm
	// begin inline asm
	{.reg .f16 low,high;
  mov.b32 {low,high},%r70;
  cvt.f32.f16 %f144, high;}

	// end inline asm
	mov.b32 	%r72, %f130;
	// begin inline asm
	{.reg .f16 low,high;
  mov.b32 {low,high},%r72;
  cvt.f32.f16 %f145, low;}

	// end inline asm
	// begin inline asm
	{.reg .f16 low,high;
  mov.b32 {low,high},%r72;
  cvt.f32.f16 %f146, high;}

	// end inline asm
	mov.b32 	%r74, %f134;
	// begin inline asm
	{.reg .f16 low,high;
  mov.b32 {low,high},%r74;
  cvt.f32.f16 %f147, low;}

	// end inline asm
	// begin inline asm
	{.reg .f16 low,high;
  mov.b32 {low,high},%r74;
  cvt.f32.f16 %f148, high;}

	// end inline asm
	fma.rn.f32 	%f273, %f146, %f144, %f417;
	fma.rn.f32 	%f274, %f145, %f143, %f273;
	fma.rn.f32 	%f275, %f148, %f144, %f418;
	fma.rn.f32 	%f276, %f147, %f143, %f275;
	mov.b32 	%r76, %f127;
	// begin inline asm
	{.reg .f16 low,high;
  mov.b32 {low,high},%r76;
  cvt.f32.f16 %f149, low;}

	// end inline asm
	// begin inline asm
	{.reg .f16 low,high;
  mov.b32 {low,high},%r76;
  cvt.f32.f16 %f150, high;}

	// end inline asm
	mov.b32 	%r78, %f131;
	// begin inline asm
	{.reg .f16 low,high;
  mov.b32 {low,high},%r78;
  cvt.f32.f16 %f151, low;}

	// end inline asm
	// begin inline asm
	{.reg .f16 low,high;
  mov.b32 {low,high},%r78;
  cvt.f32.f16 %f152, high;}

	// end inline asm
	mov.b32 	%r80, %f135;
	// begin inline asm
	{.reg .f16 low,high;
  mov.b32 {low,high},%r80;
  cvt.f32.f16 %f153, low;}

	// end inline asm
	// begin inline asm
	{.reg .f16 low,high;
  mov.b32 {low,high},%r80;
  cvt.f32.f16 %f154, high;}

	// end inline asm
	fma.rn.f32 	%f277, %f152, %f150, %f419;
	fma.rn.f32 	%f278, %f151, %f149, %f277;
	fma.rn.f32 	%f279, %f154, %f150, %f420;
	fma.rn.f32 	%f280, %f153, %f149, %f279;
	mov.b32 	%r82, %f128;
	// begin inline asm
	{.reg .f16 low,high;
  mov.b32 {low,high},%r82;
  cvt.f32.f16 %f155, low;}

	// end inline asm
	// begin inline asm
	{.reg .f16 low,high;
  mov.b32 {low,high},%r82;
  cvt.f32.f16 %f156, high;}

	// end inline asm
	mov.b32 	%r84, %f132;
	// begin inline asm
	{.reg .f16 low,high;
  mov.b32 {low,high},%r84;
  cvt.f32.f16 %f157, low;}

	// end inline asm
	// begin inline asm
	{.reg .f16 low,high;
  mov.b32 {low,high},%r84;
  cvt.f32.f16 %f158, high;}

	// end inline asm
	mov.b32 	%r86, %f136;
	// begin inline asm
	{.reg .f16 low,high;
  mov.b32 {low,high},%r86;
  cvt.f32.f16 %f159, low;}

	// end inline asm
	// begin inline asm
	{.reg .f16 low,high;
  mov.b32 {low,high},%r86;
  cvt.f32.f16 %f160, high;}

	// end inline asm
	fma.rn.f32 	%f281, %f158, %f156, %f421;
	fma.rn.f32 	%f282, %f157, %f155, %f281;
	fma.rn.f32 	%f283, %f160, %f156, %f422;
	fma.rn.f32 	%f284, %f159, %f155, %f283;
	add.s64 	%rd33, %rd30, 512;
	// begin inline asm
	ld.global.nc.v4.f32 {%f161,%f162,%f163,%f164}, [%rd33];
	// end inline asm
	add.s64 	%rd34, %rd31, 512;
	// begin inline asm
	ld.global.nc.v4.f32 {%f165,%f166,%f167,%f168}, [%rd34];
	// end inline asm
	add.s64 	%rd35, %rd32, 512;
	// begin inline asm
	ld.global.nc.v4.f32 {%f169,%f170,%f171,%f172}, [%rd35];
	// end inline asm
	mov.b32 	%r88, %f161;
	// begin inline asm
	{.reg .f16 low,high;
  mov.b32 {low,high},%r88;
  cvt.f32.f16 %f173, low;}

	// end inline asm
	// begin inline asm
	{.reg .f16 low,high;
  mov.b32 {low,high},%r88;
  cvt.f32.f16 %f174, high;}

	// end inline asm
	mov.b32 	%r90, %f165;
	// begin inline asm
	{.reg .f16 low,high;
  mov.b32 {low,high},%r90;
  cvt.f32.f16 %f175, low;}

	// end inline asm
	// begin inline asm
	{.reg .f16 low,high;
  mov.b32 {low,high},%r90;
  cvt.f32.f16 %f176, high;}

	// end inline asm
	mov.b32 	%r92, %f169;
	// begin inline asm
	{.reg .f16 low,high;
  mov.b32 {low,high},%r92;
  cvt.f32.f16 %f177, low;}

	// end inline asm
	// begin inline asm
	{.reg .f16 low,high;
  mov.b32 {low,high},%r92;
  cvt.f32.f16 %f178, high;}

	// end inline asm
	fma.rn.f32 	%f285, %f176, %f174, %f270;
	fma.rn.f32 	%f286, %f175, %f173, %f285;
	fma.rn.f32 	%f287, %f178, %f174, %f272;
	fma.rn.f32 	%f288, %f177, %f173, %f287;
	mov.b32 	%r94, %f162;
	// begin inline asm
	{.reg .f16 low,high;
  mov.b32 {low,high},%r94;
  cvt.f32.f16 %f179, low;}

	// end inline asm
	// begin inline asm
	{.reg .f16 low,high;
  mov.b32 {low,high},%r94;
  cvt.f32.f16 %f180, high;}

	// end inline asm
	mov.b32 	%r96, %f166;
	// begin inline asm
	{.reg .f16 low,high;
  mov.b32 {low,high},%r96;
  cvt.f32.f16 %f181, low;}

	// end inline asm
	// begin inline asm
	{.reg .f16 low,high;
  mov.b32 {low,high},%r96;
  cvt.f32.f16 %f182, high;}

	// end inline asm
	mov.b32 	%r98, %f170;
	// begin inline asm
	{.reg .f16 low,high;
  mov.b32 {low,high},%r98;
  cvt.f32.f16 %f183, low;}

	// end inline asm
	// begin inline asm
	{.reg .f16 low,high;
  mov.b32 {low,high},%r98;
  cvt.f32.f16 %f184, high;}

	// end inline asm
	fma.rn.f32 	%f289, %f182, %f180, %f274;
	fma.rn.f32 	%f290, %f181, %f179, %f289;
	fma.rn.f32 	%f291, %f184, %f180, %f276;
	fma.rn.f32 	%f292, %f183, %f179, %f291;
	mov.b32 	%r100, %f163;
	// begin inline asm
	{.reg .f16 low,high;
  mov.b32 {low,high},%r100;
  cvt.f32.f16 %f185, low;}

	// end inline asm
	// begin inline asm
	{.reg .f16 low,high;
  mov.b32 {low,high},%r100;
  cvt.f32.f16 %f186, high;}

	// end inline asm
	mov.b32 	%r102, %f167;
	// begin inline asm
	{.reg .f16 low,high;
  mov.b32 {low,high},%r102;
  cvt.f32.f16 %f187, low;}

	// end inline asm
	// begin inline asm
	{.reg .f16 low,high;
  mov.b32 {low,high},%r102;
  cvt.f32.f16 %f188, high;}

	// end inline asm
	mov.b32 	%r104, %f171;
	// begin inline asm
	{.reg .f16 low,high;
  mov.b32 {low,high},%r104;
  cvt.f32.f16 %f189, low;}

	// end inline asm
	// begin inline asm
	{.reg .f16 low,high;
  mov.b32 {low,high},%r104;
  cvt.f32.f16 %f190, high;}

	// end inline asm
	fma.rn.f32 	%f293, %f188, %f186, %f278;
	fma.rn.f32 	%f294, %f187, %f185, %f293;
	fma.rn.f32 	%f295, %f190, %f186, %f280;
	fma.rn.f32 	%f296, %f189, %f185, %f295;
	mov.b32 	%r106, %f164;
	// begin inline asm
	{.reg .f16 low,high;
  mov.b32 {low,high},%r106;
  cvt.f32.f16 %f191, low;}

	// end inline asm
	// begin inline asm
	{.reg .f16 low,high;
  mov.b32 {low,high},%r106;
  cvt.f32.f16 %f192, high;}

	// end inline asm
	mov.b32 	%r108, %f168;
	// begin inline asm
	{.reg .f16 low,high;
  mov.b32 {low,high},%r108;
  cvt.f32.f16 %f193, low;}

	// end inline asm
	// begin inline asm
	{.reg .f16 low,high;
  mov.b32 {low,high},%r108;
  cvt.f32.f16 %f194, high;}

	// end inline asm
	mov.b32 	%r110, %f172;
	// begin inline asm
	{.reg .f16 low,high;
  mov.b32 {low,high},%r110;
  cvt.f32.f16 %f195, low;}

	// end inline asm
	// begin inline asm
	{.reg .f16 low,high;
  mov.b32 {low,high},%r110;
  cvt.f32.f16 %f196, high;}

	// end inline asm
	fma.rn.f32 	%f297, %f194, %f192, %f282;
	fma.rn.f32 	%f298, %f193, %f191, %f297;
	fma.rn.f32 	%f299, %f196, %f192, %f284;
	fma.rn.f32 	%f300, %f195, %f191, %f299;
	add.s64 	%rd36, %rd30, 1024;
	// begin inline asm
	ld.global.nc.v4.f32 {%f197,%f198,%f199,%f200}, [%rd36];
	// end inline asm
	add.s64 	%rd37, %rd31, 1024;
	// begin inline asm
	ld.global.nc.v4.f32 {%f201,%f202,%f203,%f204}, [%rd37];
	// end inline asm
	add.s64 	%rd38, %rd32, 1024;
	// begin inline asm
	ld.global.nc.v4.f32 {%f205,%f206,%f207,%f208}, [%rd38];
	// end inline asm
	mov.b32 	%r112, %f197;
	// begin inline asm
	{.reg .f16 low,high;
  mov.b32 {low,high},%r112;
  cvt.f32.f16 %f209, low;}

	// end inline asm
	// begin inline asm
	{.reg .f16 low,high;
  mov.b32 {low,high},%r112;
  cvt.f32.f16 %f210, high;}

	// end inline asm
	mov.b32 	%r114, %f201;
	// begin inline asm
	{.reg .f16 low,high;
  mov.b32 {low,high},%r114;
  cvt.f32.f16 %f211, low;}

	// end inline asm
	// begin inline asm
	{.reg .f16 low,high;
  mov.b32 {low,high},%r114;
  cvt.f32.f16 %f212, high;}

	// end inline asm
	mov.b32 	%r116, %f205;
	// begin inline asm
	{.reg .f16 low,high;
  mov.b32 {low,high},%r116;
  cvt.f32.f16 %f213, low;}

	// end inline asm
	// begin inline asm
	{.reg .f16 low,high;
  mov.b32 {low,high},%r116;
  cvt.f32.f16 %f214, high;}

	// end inline asm
	fma.rn.f32 	%f301, %f212, %f210, %f286;
	fma.rn.f32 	%f302, %f211, %f209, %f301;
	fma.rn.f32 	%f303, %f214, %f210, %f288;
	fma.rn.f32 	%f304, %f213, %f209, %f303;
	mov.b32 	%r118, %f198;
	// begin inline asm
	{.reg .f16 low,high;
  mov.b32 {low,high},%r118;
  cvt.f32.f16 %f215, low;}

	// end inline asm
	// begin inline asm
	{.reg .f16 low,high;
  mov.b32 {low,high},%r118;
  cvt.f32.f16 %f216, high;}

	// end inline asm
	mov.b32 	%r120, %f202;
	// begin inline asm
	{.reg .f16 low,high;
  mov.b32 {low,high},%r120;
  cvt.f32.f16 %f217, low;}

	// end inline asm
	// begin inline asm
	{.reg .f16 low,high;
  mov.b32 {low,high},%r120;
  cvt.f32.f16 %f218, high;}

	// end inline asm
	mov.b32 	%r122, %f206;
	// begin inline asm
	{.reg .f16 low,high;
  mov.b32 {low,high},%r122;
  cvt.f32.f16 %f219, low;}

	// end inline asm
	// begin inline asm
	{.reg .f16 low,high;
  mov.b32 {low,high},%r122;
  cvt.f32.f16 %f220, high;}

	// end inline asm
	fma.rn.f32 	%f305, %f218, %f216, %f290;
	fma.rn.f32 	%f306, %f217, %f215, %f305;
	fma.rn.f32 	%f307, %f220, %f216, %f292;
	fma.rn.f32 	%f308, %f219, %f215, %f307;
	mov.b32 	%r124, %f199;
	// begin inline asm
	{.reg .f16 low,high;
  mov.b32 {low,high},%r124;
  cvt.f32.f16 %f221, low;}

	// end inline asm
	// begin inline asm
	{.reg .f16 low,high;
  mov.b32 {low,high},%r124;
  cvt.f32.f16 %f222, high;}

	// end inline asm
	mov.b32 	%r126, %f203;
	// begin inline asm
	{.reg .f16 low,high;
  mov.b32 {low,high},%r126;
  cvt.f32.f16 %f223, low;}

	// end inline asm
	// begin inline asm
	{.reg .f16 low,high;
  mov.b32 {low,high},%r126;
  cvt.f32.f16 %f224, high;}

	// end inline asm
	mov.b32 	%r128, %f207;
	// begin inline asm
	{.reg .f16 low,high;
  mov.b32 {low,high},%r128;
  cvt.f32.f16 %f225, low;}

	// end inline asm
	// begin inline asm
	{.reg .f16 low,high;
  mov.b32 {low,high},%r128;
  cvt.f32.f16 %f226, high;}

	// end inline asm
	fma.rn.f32 	%f309, %f224, %f222, %f294;
	fma.rn.f32 	%f310, %f223, %f221, %f309;
	fma.rn.f32 	%f311, %f226, %f222, %f296;
	fma.rn.f32 	%f312, %f225, %f221, %f311;
	mov.b32 	%r130, %f200;
	// begin inline asm
	{.reg .f16 low,high;
  mov.b32 {low,high},%r130;
  cvt.f32.f16 %f227, low;}

	// end inline asm
	// begin inline asm
	{.reg .f16 low,high;
  mov.b32 {low,high},%r130;
  cvt.f32.f16 %f228, high;}

	// end inline asm
	mov.b32 	%r132, %f204;
	// begin inline asm
	{.reg .f16 low,high;
  mov.b32 {low,high},%r132;
  cvt.f32.f16 %f229, low;}

	// end inline asm
	// begin inline asm
	{.reg .f16 low,high;
  mov.b32 {low,high},%r132;
  cvt.f32.f16 %f230, high;}

	// end inline asm
	mov.b32 	%r134, %f208;
	// begin inline asm
	{.reg .f16 low,high;
  mov.b32 {low,high},%r134;
  cvt.f32.f16 %f231, low;}

	// end inline asm
	// begin inline asm
	{.reg .f16 low,high;
  mov.b32 {low,high},%r134;
  cvt.f32.f16 %f232, high;}

	// end inline asm
	fma.rn.f32 	%f313, %f230, %f228, %f298;
	fma.rn.f32 	%f314, %f229, %f227, %f313;
	fma.rn.f32 	%f315, %f232, %f228, %f300;
	fma.rn.f32 	%f316, %f231, %f227, %f315;
	add.s64 	%rd39, %rd30, 1536;
	// begin inline asm
	ld.global.nc.v4.f32 {%f233,%f234,%f235,%f236}, [%rd39];
	// end inline asm
	add.s64 	%rd40, %rd31, 1536;
	// begin inline asm
	ld.global.nc.v4.f32 {%f237,%f238,%f239,%f240}, [%rd40];
	// end inline asm
	add.s64 	%rd41, %rd32, 1536;
	// begin inline asm
	ld.global.nc.v4.f32 {%f241,%f242,%f243,%f244}, [%rd41];
	// end inline asm
	mov.b32 	%r136, %f233;
	// begin inline asm
	{.reg .f16 low,high;
  mov.b32 {low,high},%r136;
  cvt.f32.f16 %f245, low;}

	// end inline asm
	// begin inline asm
	{.reg .f16 low,high;
  mov.b32 {low,high},%r136;
  cvt.f32.f16 %f246, high;}

	// end inline asm
	mov.b32 	%r138, %f237;
	// begin inline asm
	{.reg .f16 low,high;
  mov.b32 {low,high},%r138;
  cvt.f32.f16 %f247, low;}

	// end inline asm
	// begin inline asm
	{.reg .f16 low,high;
  mov.b32 {low,high},%r138;
  cvt.f32.f16 %f248, high;}

	// end inline asm
	mov.b32 	%r140, %f241;
	// begin inline asm
	{.reg .f16 low,high;
  mov.b32 {low,high},%r140;
  cvt.f32.f16 %f249, low;}

	// end inline asm
	// begin inline asm
	{.reg .f16 low,high;
  mov.b32 {low,high},%r140;
  cvt.f32.f16 %f250, high;}

	// end inline asm
	fma.rn.f32 	%f317, %f248, %f246, %f302;
	fma.rn.f32 	%f415, %f247, %f245, %f317;
	fma.rn.f32 	%f318, %f250, %f246, %f304;
	fma.rn.f32 	%f416, %f249, %f245, %f318;
	mov.b32 	%r142, %f234;
	// begin inline asm
	{.reg .f16 low,high;
  mov.b32 {low,high},%r142;
  cvt.f32.f16 %f251, low;}

	// end inline asm
	// begin inline asm
	{.reg .f16 low,high;
  mov.b32 {low,high},%r142;
  cvt.f32.f16 %f252, high;}

	// end inline asm
	mov.b32 	%r144, %f238;
	// begin inline asm
	{.reg .f16 low,high;
  mov.b32 {low,high},%r144;
  cvt.f32.f16 %f253, low;}

	// end inline asm
	// begin inline asm
	{.reg .f16 low,high;
  mov.b32 {low,high},%r144;
  cvt.f32.f16 %f254, high;}

	// end inline asm
	mov.b32 	%r146, %f242;
	// begin inline asm
	{.reg .f16 low,high;
  mov.b32 {low,high},%r146;
  cvt.f32.f16 %f255, low;}

	// end inline asm
	// begin inline asm
	{.reg .f16 low,high;
  mov.b32 {low,high},%r146;
  cvt.f32.f16 %f256, high;}

	// end inline asm
	fma.rn.f32 	%f319, %f254, %f252, %f306;
	fma.rn.f32 	%f417, %f253, %f251, %f319;
	fma.rn.f32 	%f320, %f256, %f252, %f308;
	fma.rn.f32 	%f418, %f255, %f251, %f320;
	mov.b32 	%r148, %f235;
	// begin inline asm
	{.reg .f16 low,high;
  mov.b32 {low,high},%r148;
  cvt.f32.f16 %f257, low;}

	// end inline asm
	// begin inline asm
	{.reg .f16 low,high;
  mov.b32 {low,high},%r148;
  cvt.f32.f16 %f258, high;}

	// end inline asm
	mov.b32 	%r150, %f239;
	// begin inline asm
	{.reg .f16 low,high;
  mov.b32 {low,high},%r150;
  cvt.f32.f16 %f259, low;}

	// end inline asm
	// begin inline asm
	{.reg .f16 low,high;
  mov.b32 {low,high},%r150;
  cvt.f32.f16 %f260, high;}

	// end inline asm
	mov.b32 	%r152, %f243;
	// begin inline asm
	{.reg .f16 low,high;
  mov.b32 {low,high},%r152;
  cvt.f32.f16 %f261, low;}

	// end inline asm
	// begin inline asm
	{.reg .f16 low,high;
  mov.b32 {low,high},%r152;
  cvt.f32.f16 %f262, high;}

	// end inline asm
	fma.rn.f32 	%f321, %f260, %f258, %f310;
	fma.rn.f32 	%f419, %f259, %f257, %f321;
	fma.rn.f32 	%f322, %f262, %f258, %f312;
	fma.rn.f32 	%f420, %f261, %f257, %f322;
	mov.b32 	%r154, %f236;
	// begin inline asm
	{.reg .f16 low,high;
  mov.b32 {low,high},%r154;
  cvt.f32.f16 %f263, low;}

	// end inline asm
	// begin inline asm
	{.reg .f16 low,high;
  mov.b32 {low,high},%r154;
  cvt.f32.f16 %f264, high;}

	// end inline asm
	mov.b32 	%r156, %f240;
	// begin inline asm
	{.reg .f16 low,high;
  mov.b32 {low,high},%r156;
  cvt.f32.f16 %f265, low;}

	// end inline asm
	// begin inline asm
	{.reg .f16 low,high;
  mov.b32 {low,high},%r156;
  cvt.f32.f16 %f266, high;}

	// end inline asm
	mov.b32 	%r158, %f244;
	// begin inline asm
	{.reg .f16 low,high;
  mov.b32 {low,high},%r158;
  cvt.f32.f16 %f267, low;}

	// end inline asm
	// begin inline asm
	{.reg .f16 low,high;
  mov.b32 {low,high},%r158;
  cvt.f32.f16 %f268, high;}

	// end inline asm
	fma.rn.f32 	%f323, %f266, %f264, %f314;
	fma.rn.f32 	%f421, %f265, %f263, %f323;
	fma.rn.f32 	%f324, %f268, %f264, %f316;
	fma.rn.f32 	%f422, %f267, %f263, %f324;
	add.s32 	%r191, %r191, 128;
	add.s64 	%rd70, %rd70, 2048;
	setp.lt.s32 	%p6, %r191, %r4;
	@%p6 bra 	$L__BB5_7;
$L__BB5_8:
	add.f32 	%f325, %f417, %f415;
	add.f32 	%f326, %f325, %f419;
	add.f32 	%f433, %f326, %f421;
	add.f32 	%f327, %f416, %f418;
	add.f32 	%f328, %f327, %f420;
	add.f32 	%f434, %f328, %f422;
$L__BB5_9:
	shl.b32 	%r14, %r4, 3;
	add.s32 	%r195, %r14, %r2;
	setp.ge.s32 	%p7, %r195, %r25;
	@%p7 bra 	$L__BB5_16;
	add.s32 	%r159, %r195, 32;
	max.s32 	%r160, %r25, %r159;
	not.b32 	%r161, %r2;
	add.s32 	%r162, %r160, %r161;
	sub.s32 	%r16, %r162, %r14;
	and.b32  	%r163, %r16, 96;
	setp.eq.s32 	%p8, %r163, 96;
	@%p8 bra 	$L__BB5_13;
	shl.b64 	%rd44, %rd1, 1;
	add.s64 	%rd15, %rd21, %rd44;
	add.s64 	%rd16, %rd20, %rd44;
	shr.u32 	%r164, %r16, 5;
	add.s32 	%r165, %r164, 1;
	and.b32  	%r166, %r165, 3;
	neg.s32 	%r193, %r166;
$L__BB5_12:
	.pragma "nounroll";
	mul.wide.s32 	%rd48, %r195, 2;
	add.s64 	%rd47, %rd15, %rd48;
	add.s64 	%rd46, %rd16, %rd48;
	add.s64 	%rd45, %rd19, %rd48;
	// begin inline asm
	ld.global.nc.b16 %rs1, [%rd45];
	// end inline asm
	// begin inline asm
	{  cvt.f32.f16 %f330, %rs1;}

	// end inline asm
	// begin inline asm
	ld.global.nc.b16 %rs3, [%rd46];
	// end inline asm
	// begin inline asm
	{  cvt.f32.f16 %f331, %rs3;}

	// end inline asm
	fma.rn.f32 	%f433, %f331, %f330, %f433;
	// begin inline asm
	ld.global.nc.b16 %rs5, [%rd47];
	// end inline asm
	// begin inline asm
	{  cvt.f32.f16 %f332, %rs5;}

	// end inline asm
	fma.rn.f32 	%f434, %f332, %f330, %f434;
	add.s32 	%r195, %r195, 32;
	add.s32 	%r193, %r193, 1;
	setp.ne.s32 	%p9, %r193, 0;
	@%p9 bra 	$L__BB5_12;
$L__BB5_13:
	setp.lt.u32 	%p10, %r16, 96;
	@%p10 bra 	$L__BB5_16;
	shl.b64 	%rd49, %rd1, 1;
	add.s64 	%rd17, %rd21, %rd49;
	add.s64 	%rd18, %rd20, %rd49;
$L__BB5_15:
	mul.wide.s32 	%rd62, %r195, 2;
	add.s64 	%rd52, %rd17, %rd62;
	add.s64 	%rd51, %rd18, %rd62;
	add.s64 	%rd50, %rd19, %rd62;
	// begin inline asm
	ld.global.nc.b16 %rs7, [%rd50];
	// end inline asm
	// begin inline asm
	{  cvt.f32.f16 %f333, %rs7;}

	// end inline asm
	// begin inline asm
	ld.global.nc.b16 %rs9, [%rd51];
	// end inline asm
	// begin inline asm
	{  cvt.f32.f16 %f334, %rs9;}

	// end inline asm
	fma.rn.f32 	%f345, %f334, %f333, %f433;
	// begin inline asm
	ld.global.nc.b16 %rs11, [%rd52];
	// end inline asm
	// begin inline asm
	{  cvt.f32.f16 %f335, %rs11;}

	// end inline asm
	fma.rn.f32 	%f346, %f335, %f333, %f434;
	add.s64 	%rd53, %rd50, 64;
	// begin inline asm
	ld.global.nc.b16 %rs13, [%rd53];
	// end inline asm
	// begin inline asm
	{  cvt.f32.f16 %f336, %rs13;}

	// end inline asm
	add.s64 	%rd54, %rd51, 64;
	// begin inline asm
	ld.global.nc.b16 %rs15, [%rd54];
	// end inline asm
	// begin inline asm
	{  cvt.f32.f16 %f337, %rs15;}

	// end inline asm
	fma.rn.f32 	%f347, %f337, %f336, %f345;
	add.s64 	%rd55, %rd52, 64;
	// begin inline asm
	ld.global.nc.b16 %rs17, [%rd55];
	// end inline asm
	// begin inline asm
	{  cvt.f32.f16 %f338, %rs17;}

	// end inline asm
	fma.rn.f32 	%f348, %f338, %f336, %f346;
	add.s64 	%rd56, %rd50, 128;
	// begin inline asm
	ld.global.nc.b16 %rs19, [%rd56];
	// end inline asm
	// begin inline asm
	{  cvt.f32.f16 %f339, %rs19;}

	// end inline asm
	add.s64 	%rd57, %rd51, 128;
	// begin inline asm
	ld.global.nc.b16 %rs21, [%rd57];
	// end inline asm
	// begin inline asm
	{  cvt.f32.f16 %f340, %rs21;}

	// end inline asm
	fma.rn.f32 	%f349, %f340, %f339, %f347;
	add.s64 	%rd58, %rd52, 128;
	// begin inline asm
	ld.global.nc.b16 %rs23, [%rd58];
	// end inline asm
	// begin inline asm
	{  cvt.f32.f16 %f341, %rs23;}

	// end inline asm
	fma.rn.f32 	%f350, %f341, %f339, %f348;
	add.s64 	%rd59, %rd50, 192;
	// begin inline asm
	ld.global.nc.b16 %rs25, [%rd59];
	// end inline asm
	// begin inline asm
	{  cvt.f32.f16 %f342, %rs25;}

	// end inline asm
	add.s64 	%rd60, %rd51, 192;
	// begin inline asm
	ld.global.nc.b16 %rs27, [%rd60];
	// end inline asm
	// begin inline asm
	{  cvt.f32.f16 %f343, %rs27;}

	// end inline asm
	fma.rn.f32 	%f433, %f343, %f342, %f349;
	add.s64 	%rd61, %rd52, 192;
	// begin inline asm
	ld.global.nc.b16 %rs29, [%rd61];
	// end inline asm
	// begin inline asm
	{  cvt.f32.f16 %f344, %rs29;}

	// end inline asm
	fma.rn.f32 	%f434, %f344, %f342, %f350;
	add.s32 	%r195, %r195, 128;
	setp.lt.s32 	%p11, %r195, %r25;
	@%p11 bra 	$L__BB5_15;
$L__BB5_16:
	mov.b32 	%r167, %f433;
	shfl.sync.down.b32	%r168|%p12, %r167, 16, 31, -1;
	mov.b32 	%f351, %r168;
	add.f32 	%f352, %f433, %f351;
	mov.b32 	%r169, %f434;
	shfl.sync.down.b32	%r170|%p13, %r169, 16, 31, -1;
	mov.b32 	%f353, %r170;
	add.f32 	%f354, %f434, %f353;
	mov.b32 	%r171, %f352;
	shfl.sync.down.b32	%r172|%p14, %r171, 8, 31, -1;
	mov.b32 	%f355, %r172;
	add.f32 	%f356, %f352, %f355;
	mov.b32 	%r173, %f354;
	shfl.sync.down.b32	%r174|%p15, %r173, 8, 31, -1;
	mov.b32 	%f357, %r174;
	add.f32 	%f358, %f354, %f357;
	mov.b32 	%r175, %f356;
	shfl.sync.down.b32	%r176|%p16, %r175, 4, 31, -1;
	mov.b32 	%f359, %r176;
	add.f32 	%f360, %f356, %f359;
	mov.b32 	%r177, %f358;
	shfl.sync.down.b32	%r178|%p17, %r177, 4, 31, -1;
	mov.b32 	%f361, %r178;
	add.f32 	%f362, %f358, %f361;
	mov.b32 	%r179, %f360;
	shfl.sync.down.b32	%r180|%p18, %r179, 2, 31, -1;
	mov.b32 	%f363, %r180;
	add.f32 	%f364, %f360, %f363;
	mov.b32 	%r181, %f362;
	shfl.sync.down.b32	%r182|%p19, %r181, 2, 31, -1;
	mov.b32 	%f365, %r182;
	add.f32 	%f366, %f362, %f365;
	mov.b32 	%r183, %f364;
	shfl.sync.down.b32	%r184|%p20, %r183, 1, 31, -1;
	mov.b32 	%f367, %r184;
	add.f32 	%f75, %f364, %f367;
	mov.b32 	%r185, %f366;
	shfl.sync.down.b32	%r186|%p21, %r185, 1, 31, -1;
	mov.b32 	%f368, %r186;
	add.f32 	%f76, %f366, %f368;
	setp.ne.s32 	%p22, %r2, 0;
	@%p22 bra 	$L__BB5_18;
	ld.param.u64 	%rd66, [_Z32opt_fused_gate_up_swiglu_fp16_v2ILi32ELi8EEvPK6__halfS2_S2_PS0_ii_param_3];
	fma.rn.f32 	%f370, %f75, 0fBBBB989D, 0f3F000000;
	cvt.sat.f32.f32 	%f371, %f370;
	mov.f32 	%f372, 0f4B400001;
	mov.f32 	%f373, 0f437C0000;
	fma.rm.f32 	%f374, %f371, %f373, %f372;
	add.f32 	%f375, %f374, 0fCB40007F;
	neg.f32 	%f376, %f375;
	fma.rn.f32 	%f377, %f75, 0fBFB8AA3B, %f376;
	fma.rn.f32 	%f378, %f75, 0fB2A57060, %f377;
	mov.b32 	%r187, %f374;
	shl.b32 	%r188, %r187, 23;
	mov.b32 	%f379, %r188;
	ex2.approx.ftz.f32 	%f380, %f378;
	fma.rn.f32 	%f381, %f380, %f379, 0f3F800000;
	div.rn.f32 	%f382, %f75, %f381;
	mul.f32 	%f369, %f76, %f382;
	// begin inline asm
	{  cvt.rn.f16.f32 %rs31, %f369;}

	// end inline asm
	cvta.to.global.u64 	%rd63, %rd66;
	mul.wide.s32 	%rd64, %r3, 2;
	add.s64 	%rd65, %rd63, %rd64;
	st.global.u16 	[%rd65], %rs31;
$L__BB5_18:
	ret;

}


// ===== COMPILED SASS (sm_100) =====

	.target	sm_100

	.elftype	@"ET_EXEC"


//--------------------- .note.nv.tkinfo           --------------------------
	.section	.note.nv.tkinfo,"",@"SHT_NOTE"
	.sectionflags	@"SHF_NOTE_NV_TKINFO"
	.tkinfo
        /*0018*/ 	.word	0x00000002
        /*0030*/ 	.string	""
        /*0030*/ 	.string	"ptxas"
        /*0030*/ 	.string	"Cuda compilation tools, release 13.0, V13.0.88"
        /*0030*/ 	.string	"Build cuda_13.0.r13.0/compiler.36424714_0"
        /*0030*/ 	.string	"-arch sm_100 -m 64 "



//--------------------- .note.nv.cuinfo           --------------------------
	.section	.note.nv.cuinfo,"",@"SHT_NOTE"
	.sectionflags	@"SHF_NOTE_NV_CUINFO"
        /*0018*/ 	.short	0x0002
        /*001a*/ 	.short	0x0064
        /*001c*/ 	.short	0x0082
	.zero		2


//--------------------- .nv.info                  --------------------------
	.section	.nv.info,"",@"SHT_CUDA_INFO"
	.align	4


	//----- nvinfo : EIATTR_REGCOUNT
	.align		4
        /*0000*/ 	.byte	0x04, 0x2f
        /*0002*/ 	.short	(.L_29 - .L_28)
	.align		4
.L_28:
        /*0004*/ 	.word	index@(_Z30orig_fused_gate_up_swiglu_fp32ILi256EEvPKfS1_S1_Pfii)
        /*0008*/ 	.word	0x00000024


	//----- nvinfo : EIATTR_FRAME_SIZE
	.align		4
.L_29:
        /*000c*/ 	.byte	0x04, 0x11
        /*000e*/ 	.short	(.L_31 - .L_30)
	.align		4
.L_30:
        /*0010*/ 	.word	index@($__internal_5_$__cuda_sm3x_div_rn_noftz_f32_slowpath)
        /*0014*/ 	.word	0x00000000


	//----- nvinfo : EIATTR_FRAME_SIZE
	.align		4
.L_31:
        /*0018*/ 	.byte	0x04, 0x11
        /*001a*/ 	.short	(.L_33 - .L_32)
	.align		4
.L_32:
        /*001c*/ 	.word	index@(_Z30orig_fused_gate_up_swiglu_fp32ILi256EEvPKfS1_S1_Pfii)
        /*0020*/ 	.word	0x00000000


	//----- nvinfo : EIATTR_REGCOUNT
	.align		4
.L_33:
        /*0024*/ 	.byte	0x04, 0x2f
        /*0026*/ 	.short	(.L_35 - .L_34)
	.align		4
.L_34:
        /*0028*/ 	.word	index@(_Z29opt_fused_gate_up_swiglu_fp32ILi256EEvPKfS1_S1_Pfii)
        /*002c*/ 	.word	0x00000028


	//----- nvinfo : EIATTR_FRAME_SIZE
	.align		4
.L_35:
        /*0030*/ 	.byte	0x04, 0x11
        /*0032*/ 	.short	(.L_37 - .L_36)
	.align		4
.L_36:
        /*0034*/ 	.word	index@($__internal_4_$__cuda_sm3x_div_rn_noftz_f32_slowpath)
        /*0038*/ 	.word	0x00000000


	//----- nvinfo : EIATTR_FRAME_SIZE
	.align		4
.L_37:
        /*003c*/ 	.byte	0x04, 0x11
        /*003e*/ 	.short	(.L_39 - .L_38)
	.align		4
.L_38:
        /*0040*/ 	.word	index@(_Z29opt_fused_gate_up_swiglu_fp32ILi256EEvPKfS1_S1_Pfii)
        /*0044*/ 	.word	0x00000000


	//----- nvinfo : EIATTR_REGCOUNT
	.align		4
.L_39:
        /*0048*/ 	.byte	0x04, 0x2f
        /*004a*/ 	.short	(.L_41 - .L_40)
	.align		4
.L_40:
        /*004c*/ 	.word	index@(_Z31orig_fused_gate_up_swiglu_mixedILi256EEvPKfPK6__halfS4_Pfii)
        /*0050*/ 	.word	0x00000020


	//----- nvinfo : EIATTR_FRAME_SIZE
	.align		4
.L_41:
        /*0054*/ 	.byte	0x04, 0x11
        /*0056*/ 	.short	(.L_43 - .L_42)
	.align		4
.L_42:
        /*0058*/ 	.word	index@($__internal_3_$__cuda_sm3x_div_rn_noftz_f32_slowpath)
        /*005c*/ 	.word	0x00000000


	//----- nvinfo : EIATTR_FRAME_SIZE
	.align		4
.L_43:
        /*0060*/ 	.byte	0x04, 0x11
        /*0062*/ 	.short	(.L_45 - .L_44)
	.align		4
.L_44:
        /*0064*/ 	.word	index@(_Z31orig_fused_gate_up_swiglu_mixedILi256EEvPKfPK6__halfS4_Pfii)
        /*0068*/ 	.word	0x00000000


	//----- nvinfo : EIATTR_REGCOUNT
	.align		4
.L_45:
        /*006c*/ 	.byte	0x04, 0x2f
        /*006e*/ 	.short	(.L_47 - .L_46)
	.align		4
.L_46:
        /*0070*/ 	.word	index@(_Z30opt_fused_gate_up_swiglu_mixedILi256EEvPKfPK6__halfS4_Pfii)
        /*0074*/ 	.word	0x00000028


	//----- nvinfo : EIATTR_FRAME_SIZE
	.align		4
.L_47:
        /*0078*/ 	.byte	0x04, 0x11
        /*007a*/ 	.short	(.L_49 - .L_48)
	.align		4
.L_48:
        /*007c*/ 	.word	index@($__internal_2_$__cuda_sm3x_div_rn_noftz_f32_slowpath)
        /*0080*/ 	.word	0x00000000


	//----- nvinfo : EIATTR_FRAME_SIZE
	.align		4
.L_49:
        /*0084*/ 	.byte	0x04, 0x11
        /*0086*/ 	.short	(.L_51 - .L_50)
	.align		4
.L_50:
        /*0088*/ 	.word	index@(_Z30opt_fused_gate_up_swiglu_mixedILi256EEvPKfPK6__halfS4_Pfii)
        /*008c*/ 	.word	0x00000000


	//----- nvinfo : EIATTR_REGCOUNT
	.align		4
.L_51:
        /*0090*/ 	.byte	0x04, 0x2f
        /*0092*/ 	.short	(.L_53 - .L_52)
	.align		4
.L_52:
        /*0094*/ 	.word	index@(_Z33orig_fused_gate_up_swiglu_fp16_v2ILi32ELi8EEvPK6__halfS2_S2_PS0_ii)
        /*0098*/ 	.word	0x00000028


	//----- nvinfo : EIATTR_FRAME_SIZE
	.align		4
.L_53:
        /*009c*/ 	.byte	0x04, 0x11
        /*009e*/ 	.short	(.L_55 - .L_54)
	.align		4
.L_54:
        /*00a0*/ 	.word	index@($__internal_1_$__cuda_sm3x_div_rn_noftz_f32_slowpath)
        /*00a4*/ 	.word	0x00000000


	//----- nvinfo : EIATTR_FRAME_SIZE
	.align		4
.L_55:
        /*00a8*/ 	.byte	0x04, 0x11
        /*00aa*/ 	.short	(.L_57 - .L_56)
	.align		4
.L_56:
        /*00ac*/ 	.word	index@(_Z33orig_fused_gate_up_swiglu_fp16_v2ILi32ELi8EEvPK6__halfS2_S2_PS0_ii)
        /*00b0*/ 	.word	0x00000000


	//----- nvinfo : EIATTR_REGCOUNT
	.align		4
.L_57:
        /*00b4*/ 	.byte	0x04, 0x2f
        /*00b6*/ 	.short	(.L_59 - .L_58)
	.align		4
.L_58:
        /*00b8*/ 	.word	index@(_Z32opt_fused_gate_up_swiglu_fp16_v2ILi32ELi8EEvPK6__halfS2_S2_PS0_ii)
        /*00bc*/ 	.word	0x00000028


	//----- nvinfo : EIATTR_FRAME_SIZE
	.align		4
.L_59:
        /*00c0*/ 	.byte	0x04, 0x11
        /*00c2*/ 	.short	(.L_61 - .L_60)
	.align		4
.L_60:
        /*00c4*/ 	.word	index@($__internal_0_$__cuda_sm3x_div_rn_noftz_f32_slowpath)
        /*00c8*/ 	.word	0x00000000


	//----- nvinfo : EIATTR_FRAME_SIZE
	.align		4
.L_61:
        /*00cc*/ 	.byte	0x04, 0x11
        /*00ce*/ 	.short	(.L_63 - .L_62)
	.align		4
.L_62:
        /*00d0*/ 	.word	index@(_Z32opt_fused_gate_up_swiglu_fp16_v2ILi32ELi8EEvPK6__halfS2_S2_PS0_ii)
        /*00d4*/ 	.word	0x00000000


	//----- nvinfo : EIATTR_MIN_STACK_SIZE
	.align		4
.L_63:
        /*00d8*/ 	.byte	0x04, 0x12
        /*00da*/ 	.short	(.L_65 - .L_64)
	.align		4
.L_64:
        /*00dc*/ 	.word	index@(_Z32opt_fused_gate_up_swiglu_fp16_v2ILi32ELi8EEvPK6__halfS2_S2_PS0_ii)
        /*00e0*/ 	.word	0x00000000


	//----- nvinfo : EIATTR_MIN_STACK_SIZE
	.align		4
.L_65:
        /*00e4*/ 	.byte	0x04, 0x12
        /*00e6*/ 	.short	(.L_67 - .L_66)
	.align		4
.L_66:
        /*00e8*/ 	.word	index@(_Z33orig_fused_gate_up_swiglu_fp16_v2ILi32ELi8EEvPK6__halfS2_S2_PS0_ii)
        /*00ec*/ 	.word	0x00000000


	//----- nvinfo : EIATTR_MIN_STACK_SIZE
	.align		4
.L_67:
        /*00f0*/ 	.byte	0x04, 0x12
        /*00f2*/ 	.short	(.L_69 - .L_68)
	.align		4
.L_68:
        /*00f4*/ 	.word	index@(_Z30opt_fused_gate_up_swiglu_mixedILi256EEvPKfPK6__halfS4_Pfii)
        /*00f8*/ 	.word	0x00000000


	//----- nvinfo : EIATTR_MIN_STACK_SIZE
	.align		4
.L_69:
        /*00fc*/ 	.byte	0x04, 0x12
        /*00fe*/ 	.short	(.L_71 - .L_70)
	.align		4
.L_70:
        /*0100*/ 	.word	index@(_Z31orig_fused_gate_up_swiglu_mixedILi256EEvPKfPK6__halfS4_Pfii)
        /*0104*/ 	.word	0x00000000


	//----- nvinfo : EIATTR_MIN_STACK_SIZE
	.align		4
.L_71:
        /*0108*/ 	.byte	0x04, 0x12
        /*010a*/ 	.short	(.L_73 - .L_72)
	.align		4
.L_72:
        /*010c*/ 	.word	index@(_Z29opt_fused_gate_up_swiglu_fp32ILi256EEvPKfS1_S1_Pfii)
        /*0110*/ 	.word	0x00000000


	//----- nvinfo : EIATTR_MIN_STACK_SIZE
	.align		4
.L_73:
        /*0114*/ 	.byte	0x04, 0x12
        /*0116*/ 	.short	(.L_75 - .L_74)
	.align		4
.L_74:
        /*0118*/ 	.word	index@(_Z30orig_fused_gate_up_swiglu_fp32ILi256EEvPKfS1_S1_Pfii)
        /*011c*/ 	.word	0x00000000
.L_75:


//--------------------- .nv.compat                --------------------------
	.section	.nv.compat,"",@"SHT_CUDA_COMPAT_INFO"
	.align	4
        /*0000*/ 	.byte	0x02, 0x09, 0x00, 0x00, 0x02, 0x02, 0x01, 0x00, 0x02, 0x05, 0x05, 0x00, 0x03, 0x07, 0x01, 0x01
        /*0010*/ 	.byte	0x02, 0x03, 0x00, 0x00, 0x02, 0x06, 0x01, 0x00, 0x04, 0x0b, 0x08, 0x00, 0x01, 0x00, 0x00, 0x00
        /*0020*/ 	.byte	0x00, 0x00, 0x00, 0x00


//--------------------- .nv.info._Z32opt_fused_gate_up_swiglu_fp16_v2ILi32ELi8EEvPK6__halfS2_S2_PS0_ii --------------------------
	.section	.nv.info._Z32opt_fused_gate_up_swiglu_fp16_v2ILi32ELi8EEvPK6__halfS2_S2_PS0_ii,"",@"SHT_CUDA_INFO"
	.sectionflags	@""
	.align	4


	//----- nvinfo : EIATTR_CUDA_API_VERSION
	.align		4
        /*0000*/ 	.byte	0x04, 0x37
        /*0002*/ 	.short	(.L_77 - .L_76)
.L_76:
        /*0004*/ 	.word	0x00000082


	//----- nvinfo : EIATTR_KPARAM_INFO
	.align		4
.L_77:
        /*0008*/ 	.byte	0x04, 0x17
        /*000a*/ 	.short	(.L_79 - .L_78)
.L_78:
        /*000c*/ 	.word	0x00000000
        /*0010*/ 	.short	0x0005
        /*0012*/ 	.short	0x0024
        /*0014*/ 	.byte	0x00, 0xf0, 0x11, 0x00


	//----- nvinfo : EIATTR_KPARAM_INFO
	.align		4
.L_79:
        /*0018*/ 	.byte	0x04, 0x17
        /*001a*/ 	.short	(.L_81 - .L_80)
.L_80:
        /*001c*/ 	.word	0x00000000
        /*0020*/ 	.short	0x0004
        /*0022*/ 	.short	0x0020
        /*0024*/ 	.byte	0x00, 0xf0, 0x11, 0x00


	//----- nvinfo : EIATTR_KPARAM_INFO
	.align		4
.L_81:
        /*0028*/ 	.byte	0x04, 0x17
        /*002a*/ 	.short	(.L_83 - .L_82)
.L_82:
        /*002c*/ 	.word	0x00000000
        /*0030*/ 	.short	0x0003
        /*0032*/ 	.short	0x0018
        /*0034*/ 	.byte	0x00, 0xf5, 0x21, 0x00


	//----- nvinfo : EIATTR_KPARAM_INFO
	.align		4
.L_83:
        /*0038*/ 	.byte	0x04, 0x17
        /*003a*/ 	.short	(.L_85 - .L_84)
.L_84:
        /*003c*/ 	.word	0x00000000
        /*0040*/ 	.short	0x0002
        /*0042*/ 	.short	0x0010
        /*0044*/ 	.byte	0x00, 0xf5, 0x21, 0x00


	//----- nvinfo : EIATTR_KPARAM_INFO
	.align		4
.L_85:
        /*0048*/ 	.byte	0x04, 0x17
        /*004a*/ 	.short	(.L_87 - .L_86)
.L_86:
        /*004c*/ 	.word	0x00000000
        /*0050*/ 	.short	0x0001
        /*0052*/ 	.short	0x0008
        /*0054*/ 	.byte	0x00, 0xf5, 0x21, 0x00


	//----- nvinfo : EIATTR_KPARAM_INFO
	.align		4
.L_87:
        /*0058*/ 	.byte	0x04, 0x17
        /*005a*/ 	.short	(.L_89 - .L_88)
.L_88:
        /*005c*/ 	.word	0x00000000
        /*0060*/ 	.short	0x0000
        /*0062*/ 	.short	0x0000
        /*0064*/ 	.byte	0x00, 0xf5, 0x21, 0x00


	//----- nvinfo : EIATTR_SPARSE_MMA_MASK
	.align		4
.L_89:
        /*0068*/ 	.byte	0x03, 0x50
        /*006a*/ 	.short	0x0000


	//----- nvinfo : EIATTR_MAXREG_COUNT
	.align		4
        /*006c*/ 	.byte	0x03, 0x1b
        /*006e*/ 	.short	0x00ff


	//----- nvinfo : EIATTR_MERCURY_ISA_VERSION
	.align		4
        /*0070*/ 	.byte	0x03, 0x5f
        /*0072*/ 	.short	0x0101


	//----- nvinfo : EIATTR_COOP_GROUP_MASK_REGIDS
	.align		4
        /*0074*/ 	.byte	0x04, 0x29
        /*0076*/ 	.short	(.L_91 - .L_90)


	//   ....[0]....
.L_90:
        /*0078*/ 	.word	0xffffffff


	//   ....[1]....
        /*007c*/ 	.word	0xffffffff


	//   ....[2]....
        /*0080*/ 	.word	0xffffffff


	//   ....[3]....
        /*0084*/ 	.word	0xffffffff


	//   ....[4]....
        /*0088*/ 	.word	0xffffffff


	//   ....[5]....
        /*008c*/ 	.word	0xffffffff


	//   ....[6]....
        /*0090*/ 	.word	0xffffffff


	//   ....[7]....
        /*0094*/ 	.word	0xffffffff


	//   ....[8]....
        /*0098*/ 	.word	0xffffffff


	//   ....[9]....
        /*009c*/ 	.word	0xffffffff


	//----- nvinfo : EIATTR_COOP_GROUP_INSTR_OFFSETS
	.align		4
.L_91:
        /*00a0*/ 	.byte	0x04, 0x28
        /*00a2*/ 	.short	(.L_93 - .L_92)


	//   ....[0]....
.L_92:
        /*00a4*/ 	.word	0x000028c0


	//   ....[1]....
        /*00a8*/ 	.word	0x000028e0


	//   ....[2]....
        /*00ac*/ 	.word	0x00002910


	//   ....[3]....
        /*00b0*/ 	.word	0x00002920


	//   ....[4]....
        /*00b4*/ 	.word	0x00002950


	//   ....[5]....
        /*00b8*/ 	.word	0x00002960


	//   ....[6]....
        /*00bc*/ 	.word	0x00002990


	//   ....[7]....
        /*00c0*/ 	.word	0x000029a0


	//   ....[8]....
        /*00c4*/ 	.word	0x000029d0


	//   ....[9]....
        /*00c8*/ 	.word	0x000029e0


	//----- nvinfo : EIATTR_VRC_CTA_INIT_COUNT
	.align		4
.L_93:
        /*00cc*/ 	.byte	0x02, 0x4a
	.zero		1
	.zero		1


	//----- nvinfo : EIATTR_EXIT_INSTR_OFFSETS
	.align		4
        /*00d0*/ 	.byte	0x04, 0x1c
        /*00d2*/ 	.short	(.L_95 - .L_94)


	//   ....[0]....
.L_94:
        /*00d4*/ 	.word	0x00000070


	//   ....[1]....
        /*00d8*/ 	.word	0x000029f0


	//   ....[2]....
        /*00dc*/ 	.word	0x00002bd0


	//----- nvinfo : EIATTR_CRS_STACK_SIZE
	.align		4
.L_95:
        /*00e0*/ 	.byte	0x04, 0x1e
        /*00e2*/ 	.short	(.L_97 - .L_96)
.L_96:
        /*00e4*/ 	.word	0x00000000


	//----- nvinfo : EIATTR_CBANK_PARAM_SIZE
	.align		4
.L_97:
        /*00e8*/ 	.byte	0x03, 0x19
        /*00ea*/ 	.short	0x0028


	//----- nvinfo : EIATTR_PARAM_CBANK
	.align		4
        /*00ec*/ 	.byte	0x04, 0x0a
        /*00ee*/ 	.short	(.L_99 - .L_98)
	.align		4
.L_98:
        /*00f0*/ 	.word	index@(.nv.constant0._Z32opt_fused_gate_up_swiglu_fp16_v2ILi32ELi8EEvPK6__halfS2_S2_PS0_ii)
        /*00f4*/ 	.short	0x0380
        /*00f6*/ 	.short	0x0028


	//----- nvinfo : EIATTR_SW_WAR
	.align		4
.L_99:
        /*00f8*/ 	.byte	0x04, 0x36
        /*00fa*/ 	.short	(.L_101 - .L_100)
.L_100:
        /*00fc*/ 	.word	0x00000008
.L_101:


//--------------------- .nv.info._Z33orig_fused_gate_up_swiglu_fp16_v2ILi32ELi8EEvPK6__halfS2_S2_PS0_ii --------------------------
	.section	.nv.info._Z33orig_fused_gate_up_swiglu_fp16_v2ILi32ELi8EEvPK6__halfS2_S2_PS0_ii,"",@"SHT_CUDA_INFO"
	.sectionflags	@""
	.align	4


	//----- nvinfo : EIATTR_CUDA_API_VERSION
	.align		4
        /*0000*/ 	.byte	0x04, 0x37
        /*0002*/ 	.short	(.L_103 - .L_102)
.L_102:
        /*0004*/ 	.word	0x00000082


	//----- nvinfo : EIATTR_KPARAM_INFO
	.align		4
.L_103:
        /*0008*/ 	.byte	0x04, 0x17
        /*000a*/ 	.short	(.L_105 - .L_104)
.L_104:
        /*000c*/ 	.word	0x00000000
        /*0010*/ 	.short	0x0005
        /*0012*/ 	.short	0x0024
        /*0014*/ 	.byte	0x00, 0xf0, 0x11, 0x00


	//----- nvinfo : EIATTR_KPARAM_INFO
	.align		4
.L_105:
        /*0018*/ 	.byte	0x04, 0x17
        /*001a*/ 	.short	(.L_107 - .L_106)
.L_106:
        /*001c*/ 	.word	0x00000000
        /*0020*/ 	.short	0x0004
        /*0022*/ 	.short	0x0020
        /*0024*/ 	.byte	0x00, 0xf0, 0x11, 0x00


	//----- nvinfo : EIATTR_KPARAM_INFO
	.align		4
.L_107:
        /*0028*/ 	.byte	0x04, 0x17
        /*002a*/ 	.short	(.L_109 - .L_108)
.L_108:
        /*002c*/ 	.word	0x00000000
        /*0030*/ 	.short	0x0003
        /*0032*/ 	.short	0x0018
        /*0034*/ 	.byte	0x00, 0xf5, 0x21, 0x00


	//----- nvinfo : EIATTR_KPARAM_INFO
	.align		4
.L_109:
        /*0038*/ 	.byte	0x04, 0x17
        /*003a*/ 	.short	(.L_111 - .L_110)
.L_110:
        /*003c*/ 	.word	0x00000000
        /*0040*/ 	.short	0x0002
        /*0042*/ 	.short	0x0010
        /*0044*/ 	.byte	0x00, 0xf5, 0x21, 0x00


	//----- nvinfo : EIATTR_KPARAM_INFO
	.align		4
.L_111:
        /*0048*/ 	.byte	0x04, 0x17
        /*004a*/ 	.short	(.L_113 - .L_112)
.L_112:
        /*004c*/ 	.word	0x00000000
        /*0050*/ 	.short	0x0001
        /*0052*/ 	.short	0x0008
        /*0054*/ 	.byte	0x00, 0xf5, 0x21, 0x00


	//----- nvinfo : EIATTR_KPARAM_INFO
	.align		4
.L_113:
        /*0058*/ 	.byte	0x04, 0x17
        /*005a*/ 	.short	(.L_115 - .L_114)
.L_114:
        /*005c*/ 	.word	0x00000000
        /*0060*/ 	.short	0x0000
        /*0062*/ 	.short	0x0000
        /*0064*/ 	.byte	0x00, 0xf5, 0x21, 0x00


	//----- nvinfo : EIATTR_SPARSE_MMA_MASK
	.align		4
.L_115:
        /*0068*/ 	.byte	0x03, 0x50
        /*006a*/ 	.short	0x0000


	//----- nvinfo : EIATTR_MAXREG_COUNT
	.align		4
        /*006c*/ 	.byte	0x03, 0x1b
        /*006e*/ 	.short	0x00ff


	//----- nvinfo : EIATTR_MERCURY_ISA_VERSION
	.align		4
        /*0070*/ 	.byte	0x03, 0x5f
        /*0072*/ 	.short	0x0101


	//----- nvinfo : EIATTR_COOP_GROUP_MASK_REGIDS
	.align		4
        /*0074*/ 	.byte	0x04, 0x29
        /*0076*/ 	.short	(.L_117 - .L_116)


	//   ....[0]....
.L_116:
        /*0078*/ 	.word	0xffffffff


	//   ....[1]....
        /*007c*/ 	.word	0xffffffff


	//   ....[2]....
        /*0080*/ 	.word	0xffffffff


	//   ....[3]....
        /*0084*/ 	.word	0xffffffff


	//   ....[4]....
        /*0088*/ 	.word	0xffffffff


	//   ....[5]....
        /*008c*/ 	.word	0xffffffff


	//   ....[6]....
        /*0090*/ 	.word	0xffffffff


	//   ....[7]....
        /*0094*/ 	.word	0xffffffff


	//   ....[8]....
        /*0098*/ 	.word	0xffffffff


	//   ....[9]....
        /*009c*/ 	.word	0xffffffff


	//----- nvinfo : EIATTR_COOP_GROUP_INSTR_OFFSETS
	.align		4
.L_117:
        /*00a0*/ 	.byte	0x04, 0x28
        /*00a2*/ 	.short	(.L_119 - .L_118)


	//   ....[0]....
.L_118:
        /*00a4*/ 	.word	0x000022a0


	//   ....[1]....
        /*00a8*/ 	.word	0x000022c0


	//   ....[2]....
        /*00ac*/ 	.word	0x000022f0


	//   ....[3]....
        /*00b0*/ 	.word	0x00002300


	//   ....[4]....
        /*00b4*/ 	.word	0x00002330


	//   ....[5]....
        /*00b8*/ 	.word	0x00002340


	//   ....[6]....
        /*00bc*/ 	.word	0x00002370


	//   ....[7]....
        /*00c0*/ 	.word	0x00002380


	//   ....[8]....
        /*00c4*/ 	.word	0x000023b0


	//   ....[9]....
        /*00c8*/ 	.word	0x000023c0


	//----- nvinfo : EIATTR_VRC_CTA_INIT_COUNT
	.align		4
.L_119:
        /*00cc*/ 	.byte	0x02, 0x4a
	.zero		1
	.zero		1


	//----- nvinfo : EIATTR_EXIT_INSTR_OFFSETS
	.align		4
        /*00d0*/ 	.byte	0x04, 0x1c
        /*00d2*/ 	.short	(.L_121 - .L_120)


	//   ....[0]....
.L_120:
        /*00d4*/ 	.word	0x00000070


	//   ....[1]....
        /*00d8*/ 	.word	0x000023d0


	//   ....[2]....
        /*00dc*/ 	.word	0x000025b0


	//----- nvinfo : EIATTR_CRS_STACK_SIZE
	.align		4
.L_121:
        /*00e0*/ 	.byte	0x04, 0x1e
        /*00e2*/ 	.short	(.L_123 - .L_122)
.L_122:
        /*00e4*/ 	.word	0x00000000


	//----- nvinfo : EIATTR_CBANK_PARAM_SIZE
	.align		4
.L_123:
        /*00e8*/ 	.byte	0x03, 0x19
        /*00ea*/ 	.short	0x0028


	//----- nvinfo : EIATTR_PARAM_CBANK
	.align		4
        /*00ec*/ 	.byte	0x04, 0x0a
        /*00ee*/ 	.short	(.L_125 - .L_124)
	.align		4
.L_124:
        /*00f0*/ 	.word	index@(.nv.constant0._Z33orig_fused_gate_up_swiglu_fp16_v2ILi32ELi8EEvPK6__halfS2_S2_PS0_ii)
        /*00f4*/ 	.short	0x0380
        /*00f6*/ 	.short	0x0028


	//----- nvinfo : EIATTR_SW_WAR
	.align		4
.L_125:
        /*00f8*/ 	.byte	0x04, 0x36
        /*00fa*/ 	.short	(.L_127 - .L_126)
.L_126:
        /*00fc*/ 	.word	0x00000008
.L_127:


//--------------------- .nv.info._Z30opt_fused_gate_up_swiglu_mixedILi256EEvPKfPK6__halfS4_Pfii --------------------------
	.section	.nv.info._Z30opt_fused_gate_up_swiglu_mixedILi256EEvPKfPK6__halfS4_Pfii,"",@"SHT_CUDA_INFO"
	.sectionflags	@""
	.align	4


	//----- nvinfo : EIATTR_CUDA_API_VERSION
	.align		4
        /*0000*/ 	.byte	0x04, 0x37
        /*0002*/ 	.short	(.L_129 - .L_128)
.L_128:
        /*0004*/ 	.word	0x00000082


	//----- nvinfo : EIATTR_KPARAM_INFO
	.align		4
.L_129:
        /*0008*/ 	.byte	0x04, 0x17
        /*000a*/ 	.short	(.L_131 - .L_130)
.L_130:
        /*000c*/ 	.word	0x00000000
        /*0010*/ 	.short	0x0005
        /*0012*/ 	.short	0x0024
        /*0014*/ 	.byte	0x00, 0xf0, 0x11, 0x00


	//----- nvinfo : EIATTR_KPARAM_INFO
	.align		4
.L_131:
        /*0018*/ 	.byte	0x04, 0x17
        /*001a*/ 	.short	(.L_133 - .L_132)
.L_132:
        /*001c*/ 	.word	0x00000000
        /*0020*/ 	.short	0x0004
        /*0022*/ 	.short	0x0020
        /*0024*/ 	.byte	0x00, 0xf0, 0x11, 0x00


	//----- nvinfo : EIATTR_KPARAM_INFO
	.align		4
.L_133:
        /*0028*/ 	.byte	0x04, 0x17
        /*002a*/ 	.short	(.L_135 - .L_134)
.L_134:
        /*002c*/ 	.word	0x00000000
        /*0030*/ 	.short	0x0003
        /*0032*/ 	.short	0x0018
        /*0034*/ 	.byte	0x00, 0xf5, 0x21, 0x00


	//----- nvinfo : EIATTR_KPARAM_INFO
	.align		4
.L_135:
        /*0038*/ 	.byte	0x04, 0x17
        /*003a*/ 	.short	(.L_137 - .L_136)
.L_136:
        /*003c*/ 	.word	0x00000000
        /*0040*/ 	.short	0x0002
        /*0042*/ 	.short	0x0010
        /*0044*/ 	.byte	0x00, 0xf5, 0x21, 0x00


	//----- nvinfo : EIATTR_KPARAM_INFO
	.align		4
.L_137:
        /*0048*/ 	.byte	0x04, 0x17
        /*004a*/ 	.short	(.L_139 - .L_138)
.L_138:
        /*004c*/ 	.word	0x00000000
        /*0050*/ 	.short	0x0001
        /*0052*/ 	.short	0x0008
        /*0054*/ 	.byte	0x00, 0xf5, 0x21, 0x00


	//----- nvinfo : EIATTR_KPARAM_INFO
	.align		4
.L_139:
        /*0058*/ 	.byte	0x04, 0x17
        /*005a*/ 	.short	(.L_141 - .L_140)
.L_140:
        /*005c*/ 	.word	0x00000000
        /*0060*/ 	.short	0x0000
        /*0062*/ 	.short	0x0000
        /*0064*/ 	.byte	0x00, 0xf5, 0x21, 0x00


	//----- nvinfo : EIATTR_SPARSE_MMA_MASK
	.align		4
.L_141:
        /*0068*/ 	.byte	0x03, 0x50
        /*006a*/ 	.short	0x0000


	//----- nvinfo : EIATTR_MAXREG_COUNT
	.align		4
        /*006c*/ 	.byte	0x03, 0x1b
        /*006e*/ 	.short	0x00ff


	//----- nvinfo : EIATTR_NUM_BARRIERS
	.align		4
        /*0070*/ 	.byte	0x02, 0x4c
        /*0072*/ 	.byte	0x01
	.zero		1


	//----- nvinfo : EIATTR_MERCURY_ISA_VERSION
	.align		4
        /*0074*/ 	.byte	0x03, 0x5f
        /*0076*/ 	.short	0x0101


	//----- nvinfo : EIATTR_COOP_GROUP_MASK_REGIDS
	.align		4
        /*0078*/ 	.byte	0x04, 0x29
        /*007a*/ 	.short	(.L_143 - .L_142)


	//   ....[0]....
.L_142:
        /*007c*/ 	.word	0xffffffff


	//   ....[1]....
        /*0080*/ 	.word	0xffffffff


	//   ....[2]....
        /*0084*/ 	.word	0xffffffff


	//   ....[3]....
        /*0088*/ 	.word	0xffffffff


	//   ....[4]....
        /*008c*/ 	.word	0xffffffff


	//   ....[5]....
        /*0090*/ 	.word	0xffffffff


	//   ....[6]....
        /*0094*/ 	.word	0xffffffff


	//   ....[7]....
        /*0098*/ 	.word	0xffffffff


	//   ....[8]....
        /*009c*/ 	.word	0xffffffff


	//   ....[9]....
        /*00a0*/ 	.word	0xffffffff


	//----- nvinfo : EIATTR_COOP_GROUP_INSTR_OFFSETS
	.align		4
.L_143:
        /*00a4*/ 	.byte	0x04, 0x28
        /*00a6*/ 	.short	(.L_145 - .L_144)


	//   ....[0]....
.L_144:
        /*00a8*/ 	.word	0x00002320


	//   ....[1]....
        /*00ac*/ 	.word	0x00002360


	//   ....[2]....
        /*00b0*/ 	.word	0x00002380


	//   ....[3]....
        /*00b4*/ 	.word	0x000023b0


	//   ....[4]....
        /*00b8*/ 	.word	0x00002420


	//   ....[5]....
        /*00bc*/ 	.word	0x000025b0


	//   ....[6]....
        /*00c0*/ 	.word	0x000025e0


	//   ....[7]....
        /*00c4*/ 	.word	0x00002620


	//   ....[8]....
        /*00c8*/ 	.word	0x00002650


	//   ....[9]....
        /*00cc*/ 	.word	0x00002670


	//----- nvinfo : EIATTR_VRC_CTA_INIT_COUNT
	.align		4
.L_145:
        /*00d0*/ 	.byte	0x02, 0x4a
	.zero		1
	.zero		1


	//----- nvinfo : EIATTR_EXIT_INSTR_OFFSETS
	.align		4
        /*00d4*/ 	.byte	0x04, 0x1c
        /*00d6*/ 	.short	(.L_147 - .L_146)


	//   ....[0]....
.L_146:
        /*00d8*/ 	.word	0x00000040


	//   ....[1]....
        /*00dc*/ 	.word	0x000026b0


	//   ....[2]....
        /*00e0*/ 	.word	0x00002950


	//----- nvinfo : EIATTR_CRS_STACK_SIZE
	.align		4
.L_147:
        /*00e4*/ 	.byte	0x04, 0x1e
        /*00e6*/ 	.short	(.L_149 - .L_148)
.L_148:
        /*00e8*/ 	.word	0x00000000


	//----- nvinfo : EIATTR_CBANK_PARAM_SIZE
	.align		4
.L_149:
        /*00ec*/ 	.byte	0x03, 0x19
        /*00ee*/ 	.short	0x0028


	//----- nvinfo : EIATTR_PARAM_CBANK
	.align		4
        /*00f0*/ 	.byte	0x04, 0x0a
        /*00f2*/ 	.short	(.L_151 - .L_150)
	.align		4
.L_150:
        /*00f4*/ 	.word	index@(.nv.constant0._Z30opt_fused_gate_up_swiglu_mixedILi256EEvPKfPK6__halfS4_Pfii)
        /*00f8*/ 	.short	0x0380
        /*00fa*/ 	.short	0x0028


	//----- nvinfo : EIATTR_SW_WAR
	.align		4
.L_151:
        /*00fc*/ 	.byte	0x04, 0x36
        /*00fe*/ 	.short	(.L_153 - .L_152)
.L_152:
        /*0100*/ 	.word	0x00000008
.L_153:


//--------------------- .nv.info._Z31orig_fused_gate_up_swiglu_mixedILi256EEvPKfPK6__halfS4_Pfii --------------------------
	.section	.nv.info._Z31orig_fused_gate_up_swiglu_mixedILi256EEvPKfPK6__halfS4_Pfii,"",@"SHT_CUDA_INFO"
	.sectionflags	@""
	.align	4


	//----- nvinfo : EIATTR_CUDA_API_VERSION
	.align		4
        /*0000*/ 	.byte	0x04, 0x37
        /*0002*/ 	.short	(.L_155 - .L_154)
.L_154:
        /*0004*/ 	.word	0x00000082


	//----- nvinfo : EIATTR_KPARAM_INFO
	.align		4
.L_155:
        /*0008*/ 	.byte	0x04, 0x17
        /*000a*/ 	.short	(.L_157 - .L_156)
.L_156:
        /*000c*/ 	.word	0x00000000
        /*0010*/ 	.short	0x0005
        /*0012*/ 	.short	0x0024
        /*0014*/ 	.byte	0x00, 0xf0, 0x11, 0x00


	//----- nvinfo : EIATTR_KPARAM_INFO
	.align		4
.L_157:
        /*0018*/ 	.byte	0x04, 0x17
        /*001a*/ 	.short	(.L_159 - .L_158)
.L_158:
        /*001c*/ 	.word	0x00000000
        /*0020*/ 	.short	0x0004
        /*0022*/ 	.short	0x0020
        /*0024*/ 	.byte	0x00, 0xf0, 0x11, 0x00


	//----- nvinfo : EIATTR_KPARAM_INFO
	.align		4
.L_159:
        /*0028*/ 	.byte	0x04, 0x17
        /*002a*/ 	.short	(.L_161 - .L_160)
.L_160:
        /*002c*/ 	.word	0x00000000
        /*0030*/ 	.short	0x0003
        /*0032*/ 	.short	0x0018
        /*0034*/ 	.byte	0x00, 0xf5, 0x21, 0x00


	//----- nvinfo : EIATTR_KPARAM_INFO
	.align		4
.L_161:
        /*0038*/ 	.byte	0x04, 0x17
        /*003a*/ 	.short	(.L_163 - .L_162)
.L_162:
        /*003c*/ 	.word	0x00000000
        /*0040*/ 	.short	0x0002
        /*0042*/ 	.short	0x0010
        /*0044*/ 	.byte	0x00, 0xf5, 0x21, 0x00


	//----- nvinfo : EIATTR_KPARAM_INFO
	.align		4
.L_163:
        /*0048*/ 	.byte	0x04, 0x17
        /*004a*/ 	.short	(.L_165 - .L_164)
.L_164:
        /*004c*/ 	.word	0x00000000
        /*0050*/ 	.short	0x0001
        /*0052*/ 	.short	0x0008
        /*0054*/ 	.byte	0x00, 0xf5, 0x21, 0x00


	//----- nvinfo : EIATTR_KPARAM_INFO
	.align		4
.L_165:
        /*0058*/ 	.byte	0x04, 0x17
        /*005a*/ 	.short	(.L_167 - .L_166)
.L_166:
        /*005c*/ 	.word	0x00000000
        /*0060*/ 	.short	0x0000
        /*0062*/ 	.short	0x0000
        /*0064*/ 	.byte	0x00, 0xf5, 0x21, 0x00


	//----- nvinfo : EIATTR_SPARSE_MMA_MASK
	.align		4
.L_167:
        /*0068*/ 	.byte	0x03, 0x50
        /*006a*/ 	.short	0x0000


	//----- nvinfo : EIATTR_MAXREG_COUNT
	.align		4
        /*006c*/ 	.byte	0x03, 0x1b
        /*006e*/ 	.short	0x00ff


	//----- nvinfo : EIATTR_NUM_BARRIERS
	.align		4
        /*0070*/ 	.byte	0x02, 0x4c
        /*0072*/ 	.byte	0x01
	.zero		1


	//----- nvinfo : EIATTR_MERCURY_ISA_VERSION
	.align		4
        /*0074*/ 	.byte	0x03, 0x5f
        /*0076*/ 	.short	0x0101


	//----- nvinfo : EIATTR_COOP_GROUP_MASK_REGIDS
	.align		4
        /*0078*/ 	.byte	0x04, 0x29
        /*007a*/ 	.short	(.L_169 - .L_168)


	//   ....[0]....
.L_168:
        /*007c*/ 	.word	0xffffffff


	//   ....[1]....
        /*0080*/ 	.word	0xffffffff


	//   ....[2]....
        /*0084*/ 	.word	0xffffffff


	//   ....[3]....
        /*0088*/ 	.word	0xffffffff


	//   ....[4]....
        /*008c*/ 	.word	0xffffffff


	//   ....[5]....
        /*0090*/ 	.word	0xffffffff


	//   ....[6]....
        /*0094*/ 	.word	0xffffffff


	//   ....[7]....
        /*0098*/ 	.word	0xffffffff


	//   ....[8]....
        /*009c*/ 	.word	0xffffffff


	//   ....[9]....
        /*00a0*/ 	.word	0xffffffff


	//----- nvinfo : EIATTR_COOP_GROUP_INSTR_OFFSETS
	.align		4
.L_169:
        /*00a4*/ 	.byte	0x04, 0x28
        /*00a6*/ 	.short	(.L_171 - .L_170)


	//   ....[0]....
.L_170:
        /*00a8*/ 	.word	0x00001680


	//   ....[1]....
        /*00ac*/ 	.word	0x000016c0


	//   ....[2]....
        /*00b0*/ 	.word	0x000016e0


	//   ....[3]....
        /*00b4*/ 	.word	0x00001710


	//   ....[4]....
        /*00b8*/ 	.word	0x00001780


	//   ....[5]....
        /*00bc*/ 	.word	0x00001920


	//   ....[6]....
        /*00c0*/ 	.word	0x00001950


	//   ....[7]....
        /*00c4*/ 	.word	0x00001990


	//   ....[8]....
        /*00c8*/ 	.word	0x000019b0


	//   ....[9]....
        /*00cc*/ 	.word	0x000019d0


	//----- nvinfo : EIATTR_VRC_CTA_INIT_COUNT
	.align		4
.L_171:
        /*00d0*/ 	.byte	0x02, 0x4a
	.zero		1
	.zero		1


	//----- nvinfo : EIATTR_EXIT_INSTR_OFFSETS
	.align		4
        /*00d4*/ 	.byte	0x04, 0x1c
        /*00d6*/ 	.short	(.L_173 - .L_172)


	//   ....[0]....
.L_172:
        /*00d8*/ 	.word	0x00000040


	//   ....[1]....
        /*00dc*/ 	.word	0x00001a10


	//   ....[2]....
        /*00e0*/ 	.word	0x00001ca0


	//----- nvinfo : EIATTR_CRS_STACK_SIZE
	.align		4
.L_173:
        /*00e4*/ 	.byte	0x04, 0x1e
        /*00e6*/ 	.short	(.L_175 - .L_174)
.L_174:
        /*00e8*/ 	.word	0x00000000


	//----- nvinfo : EIATTR_CBANK_PARAM_SIZE
	.align		4
.L_175:
        /*00ec*/ 	.byte	0x03, 0x19
        /*00ee*/ 	.short	0x0028


	//----- nvinfo : EIATTR_PARAM_CBANK
	.align		4
        /*00f0*/ 	.byte	0x04, 0x0a
        /*00f2*/ 	.short	(.L_177 - .L_176)
	.align		4
.L_176:
        /*00f4*/ 	.word	index@(.nv.constant0._Z31orig_fused_gate_up_swiglu_mixedILi256EEvPKfPK6__halfS4_Pfii)
        /*00f8*/ 	.short	0x0380
        /*00fa*/ 	.short	0x0028


	//----- nvinfo : EIATTR_SW_WAR
	.align		4
.L_177:
        /*00fc*/ 	.byte	0x04, 0x36
        /*00fe*/ 	.short	(.L_179 - .L_178)
.L_178:
        /*0100*/ 	.word	0x00000008
.L_179:


//--------------------- .nv.info._Z29opt_fused_gate_up_swiglu_fp32ILi256EEvPKfS1_S1_Pfii --------------------------
	.section	.nv.info._Z29opt_fused_gate_up_swiglu_fp32ILi256EEvPKfS1_S1_Pfii,"",@"SHT_CUDA_INFO"
	.sectionflags	@""
	.align	4


	//----- nvinfo : EIATTR_CUDA_API_VERSION
	.align		4
        /*0000*/ 	.byte	0x04, 0x37
        /*0002*/ 	.short	(.L_181 - .L_180)
.L_180:
        /*0004*/ 	.word	0x00000082


	//----- nvinfo : EIATTR_KPARAM_INFO
	.align		4
.L_181:
        /*0008*/ 	.byte	0x04, 0x17
        /*000a*/ 	.short	(.L_183 - .L_182)
.L_182:
        /*000c*/ 	.word	0x00000000
        /*0010*/ 	.short	0x0005
        /*0012*/ 	.short	0x0024
        /*0014*/ 	.byte	0x00, 0xf0, 0x11, 0x00


	//----- nvinfo : EIATTR_KPARAM_INFO
	.align		4
.L_183:
        /*0018*/ 	.byte	0x04, 0x17
        /*001a*/ 	.short	(.L_185 - .L_184)
.L_184:
        /*001c*/ 	.word	0x00000000
        /*0020*/ 	.short	0x0004
        /*0022*/ 	.short	0x0020
        /*0024*/ 	.byte	0x00, 0xf0, 0x11, 0x00


	//----- nvinfo : EIATTR_KPARAM_INFO
	.align		4
.L_185:
        /*0028*/ 	.byte	0x04, 0x17
        /*002a*/ 	.short	(.L_187 - .L_186)
.L_186:
        /*002c*/ 	.word	0x00000000
        /*0030*/ 	.short	0x0003
        /*0032*/ 	.short	0x0018
        /*0034*/ 	.byte	0x00, 0xf5, 0x21, 0x00


	//----- nvinfo : EIATTR_KPARAM_INFO
	.align		4
.L_187:
        /*0038*/ 	.byte	0x04, 0x17
        /*003a*/ 	.short	(.L_189 - .L_188)
.L_188:
        /*003c*/ 	.word	0x00000000
        /*0040*/ 	.short	0x0002
        /*0042*/ 	.short	0x0010
        /*0044*/ 	.byte	0x00, 0xf5, 0x21, 0x00


	//----- nvinfo : EIATTR_KPARAM_INFO
	.align		4
.L_189:
        /*0048*/ 	.byte	0x04, 0x17
        /*004a*/ 	.short	(.L_191 - .L_190)
.L_190:
        /*004c*/ 	.word	0x00000000
        /*0050*/ 	.short	0x0001
        /*0052*/ 	.short	0x0008
        /*0054*/ 	.byte	0x00, 0xf5, 0x21, 0x00


	//----- nvinfo : EIATTR_KPARAM_INFO
	.align		4
.L_191:
        /*0058*/ 	.byte	0x04, 0x17
        /*005a*/ 	.short	(.L_193 - .L_192)
.L_192:
        /*005c*/ 	.word	0x00000000
        /*0060*/ 	.short	0x0000
        /*0062*/ 	.short	0x0000
        /*0064*/ 	.byte	0x00, 0xf5, 0x21, 0x00


	//----- nvinfo : EIATTR_SPARSE_MMA_MASK
	.align		4
.L_193:
        /*0068*/ 	.byte	0x03, 0x50
        /*006a*/ 	.short	0x0000


	//----- nvinfo : EIATTR_MAXREG_COUNT
	.align		4
        /*006c*/ 	.byte	0x03, 0x1b
        /*006e*/ 	.short	0x00ff


	//----- nvinfo : EIATTR_NUM_BARRIERS
	.align		4
        /*0070*/ 	.byte	0x02, 0x4c
        /*0072*/ 	.byte	0x01
	.zero		1


	//----- nvinfo : EIATTR_MERCURY_ISA_VERSION
	.align		4
        /*0074*/ 	.byte	0x03, 0x5f
        /*0076*/ 	.short	0x0101


	//----- nvinfo : EIATTR_COOP_GROUP_MASK_REGIDS
	.align		4
        /*0078*/ 	.byte	0x04, 0x29
        /*007a*/ 	.short	(.L_195 - .L_194)


	//   ....[0]....
.L_194:
        /*007c*/ 	.word	0xffffffff


	//   ....[1]....
        /*0080*/ 	.word	0xffffffff


	//   ....[2]....
        /*0084*/ 	.word	0xffffffff


	//   ....[3]....
        /*0088*/ 	.word	0xffffffff


	//   ....[4]....
        /*008c*/ 	.word	0xffffffff


	//   ....[5]....
        /*0090*/ 	.word	0xffffffff


	//   ....[6]....
        /*0094*/ 	.word	0xffffffff


	//   ....[7]....
        /*0098*/ 	.word	0xffffffff


	//   ....[8]....
        /*009c*/ 	.word	0xffffffff


	//   ....[9]....
        /*00a0*/ 	.word	0xffffffff


	//----- nvinfo : EIATTR_COOP_GROUP_INSTR_OFFSETS
	.align		4
.L_195:
        /*00a4*/ 	.byte	0x04, 0x28
        /*00a6*/ 	.short	(.L_197 - .L_196)


	//   ....[0]....
.L_196:
        /*00a8*/ 	.word	0x000016a0


	//   ....[1]....
        /*00ac*/ 	.word	0x000016e0


	//   ....[2]....
        /*00b0*/ 	.word	0x00001700


	//   ....[3]....
        /*00b4*/ 	.word	0x00001730


	//   ....[4]....
        /*00b8*/ 	.word	0x000017a0


	//   ....[5]....
        /*00bc*/ 	.word	0x00001930


	//   ....[6]....
        /*00c0*/ 	.word	0x00001960


	//   ....[7]....
        /*00c4*/ 	.word	0x000019a0


	//   ....[8]....
        /*00c8*/ 	.word	0x000019d0


	//   ....[9]....
        /*00cc*/ 	.word	0x000019f0


	//----- nvinfo : EIATTR_VRC_CTA_INIT_COUNT
	.align		4
.L_197:
        /*00d0*/ 	.byte	0x02, 0x4a
	.zero		1
	.zero		1


	//----- nvinfo : EIATTR_EXIT_INSTR_OFFSETS
	.align		4
        /*00d4*/ 	.byte	0x04, 0x1c
        /*00d6*/ 	.short	(.L_199 - .L_198)


	//   ....[0]....
.L_198:
        /*00d8*/ 	.word	0x00000040


	//   ....[1]....
        /*00dc*/ 	.word	0x00001a30


	//   ....[2]....
        /*00e0*/ 	.word	0x00001cc0


	//----- nvinfo : EIATTR_CRS_STACK_SIZE
	.align		4
.L_199:
        /*00e4*/ 	.byte	0x04, 0x1e
        /*00e6*/ 	.short	(.L_201 - .L_200)
.L_200:
        /*00e8*/ 	.word	0x00000000


	//----- nvinfo : EIATTR_CBANK_PARAM_SIZE
	.align		4
.L_201:
        /*00ec*/ 	.byte	0x03, 0x19
        /*00ee*/ 	.short	0x0028


	//----- nvinfo : EIATTR_PARAM_CBANK
	.align		4
        /*00f0*/ 	.byte	0x04, 0x0a
        /*00f2*/ 	.short	(.L_203 - .L_202)
	.align		4
.L_202:
        /*00f4*/ 	.word	index@(.nv.constant0._Z29opt_fused_gate_up_swiglu_fp32ILi256EEvPKfS1_S1_Pfii)
        /*00f8*/ 	.short	0x0380
        /*00fa*/ 	.short	0x0028


	//----- nvinfo : EIATTR_SW_WAR
	.align		4
.L_203:
        /*00fc*/ 	.byte	0x04, 0x36
        /*00fe*/ 	.short	(.L_205 - .L_204)
.L_204:
        /*0100*/ 	.word	0x00000008
.L_205:


//--------------------- .nv.info._Z30orig_fused_gate_up_swiglu_fp32ILi256EEvPKfS1_S1_Pfii --------------------------
	.section	.nv.info._Z30orig_fused_gate_up_swiglu_fp32ILi256EEvPKfS1_S1_Pfii,"",@"SHT_CUDA_INFO"
	.sectionflags	@""
	.align	4


	//----- nvinfo : EIATTR_CUDA_API_VERSION
	.align		4
        /*0000*/ 	.byte	0x04, 0x37
        /*0002*/ 	.short	(.L_207 - .L_206)
.L_206:
        /*0004*/ 	.word	0x00000082


	//----- nvinfo : EIATTR_KPARAM_INFO
	.align		4
.L_207:
        /*0008*/ 	.byte	0x04, 0x17
        /*000a*/ 	.short	(.L_209 - .L_208)
.L_208:
        /*000c*/ 	.word	0x00000000
        /*0010*/ 	.short	0x0005
        /*0012*/ 	.short	0x0024
        /*0014*/ 	.byte	0x00, 0xf0, 0x11, 0x00


	//----- nvinfo : EIATTR_KPARAM_INFO
	.align		4
.L_209:
        /*0018*/ 	.byte	0x04, 0x17
        /*001a*/ 	.short	(.L_211 - .L_210)
.L_210:
        /*001c*/ 	.word	0x00000000
        /*0020*/ 	.short	0x0004
        /*0022*/ 	.short	0x0020
        /*0024*/ 	.byte	0x00, 0xf0, 0x11, 0x00


	//----- nvinfo : EIATTR_KPARAM_INFO
	.align		4
.L_211:
        /*0028*/ 	.byte	0x04, 0x17
        /*002a*/ 	.short	(.L_213 - .L_212)
.L_212:
        /*002c*/ 	.word	0x00000000
        /*0030*/ 	.short	0x0003
        /*0032*/ 	.short	0x0018
        /*0034*/ 	.byte	0x00, 0xf5, 0x21, 0x00


	//----- nvinfo : EIATTR_KPARAM_INFO
	.align		4
.L_213:
        /*0038*/ 	.byte	0x04, 0x17
        /*003a*/ 	.short	(.L_215 - .L_214)
.L_214:
        /*003c*/ 	.word	0x00000000
        /*0040*/ 	.short	0x0002
        /*0042*/ 	.short	0x0010
        /*0044*/ 	.byte	0x00, 0xf5, 0x21, 0x00


	//----- nvinfo : EIATTR_KPARAM_INFO
	.align		4
.L_215:
        /*0048*/ 	.byte	0x04, 0x17
        /*004a*/ 	.short	(.L_217 - .L_216)
.L_216:
        /*004c*/ 	.word	0x00000000
        /*0050*/ 	.short	0x0001
        /*0052*/ 	.short	0x0008
        /*0054*/ 	.byte	0x00, 0xf5, 0x21, 0x00


	//----- nvinfo : EIATTR_KPARAM_INFO
	.align		4
.L_217:
        /*0058*/ 	.byte	0x04, 0x17
        /*005a*/ 	.short	(.L_219 - .L_218)
.L_218:
        /*005c*/ 	.word	0x00000000
        /*0060*/ 	.short	0x0000
        /*0062*/ 	.short	0x0000
        /*0064*/ 	.byte	0x00, 0xf5, 0x21, 0x00


	//----- nvinfo : EIATTR_SPARSE_MMA_MASK
	.align		4
.L_219:
        /*0068*/ 	.byte	0x03, 0x50
        /*006a*/ 	.short	0x0000


	//----- nvinfo : EIATTR_MAXREG_COUNT
	.align		4
        /*006c*/ 	.byte	0x03, 0x1b
        /*006e*/ 	.short	0x00ff


	//----- nvinfo : EIATTR_NUM_BARRIERS
	.align		4
        /*0070*/ 	.byte	0x02, 0x4c
        /*0072*/ 	.byte	0x01
	.zero		1


	//----- nvinfo : EIATTR_MERCURY_ISA_VERSION
	.align		4
        /*0074*/ 	.byte	0x03, 0x5f
        /*0076*/ 	.short	0x0101


	//----- nvinfo : EIATTR_COOP_GROUP_MASK_REGIDS
	.align		4
        /*0078*/ 	.byte	0x04, 0x29
        /*007a*/ 	.short	(.L_221 - .L_220)


	//   ....[0]....
.L_220:
        /*007c*/ 	.word	0xffffffff


	//   ....[1]....
        /*0080*/ 	.word	0xffffffff


	//   ....[2]....
        /*0084*/ 	.word	0xffffffff


	//   ....[3]....
        /*0088*/ 	.word	0xffffffff


	//   ....[4]....
        /*008c*/ 	.word	0xffffffff


	//   ....[5]....
        /*0090*/ 	.word	0xffffffff


	//   ....[6]....
        /*0094*/ 	.word	0xffffffff


	//   ....[7]....
        /*0098*/ 	.word	0xffffffff


	//   ....[8]....
        /*009c*/ 	.word	0xffffffff


	//   ....[9]....
        /*00a0*/ 	.word	0xffffffff


	//----- nvinfo : EIATTR_COOP_GROUP_INSTR_OFFSETS
	.align		4
.L_221:
        /*00a4*/ 	.byte	0x04, 0x28
        /*00a6*/ 	.short	(.L_223 - .L_222)


	//   ....[0]....
.L_222:
        /*00a8*/ 	.word	0x000010e0


	//   ....[1]....
        /*00ac*/ 	.word	0x00001120


	//   ....[2]....
        /*00b0*/ 	.word	0x00001140


	//   ....[3]....
        /*00b4*/ 	.word	0x00001170


	//   ....[4]....
        /*00b8*/ 	.word	0x000011e0


	//   ....[5]....
        /*00bc*/ 	.word	0x00001370


	//   ....[6]....
        /*00c0*/ 	.word	0x000013a0


	//   ....[7]....
        /*00c4*/ 	.word	0x000013e0


	//   ....[8]....
        /*00c8*/ 	.word	0x00001410


	//   ....[9]....
        /*00cc*/ 	.word	0x00001430


	//----- nvinfo : EIATTR_VRC_CTA_INIT_COUNT
	.align		4
.L_223:
        /*00d0*/ 	.byte	0x02, 0x4a
	.zero		1
	.zero		1


	//----- nvinfo : EIATTR_EXIT_INSTR_OFFSETS
	.align		4
        /*00d4*/ 	.byte	0x04, 0x1c
        /*00d6*/ 	.short	(.L_225 - .L_224)


	//   ....[0]....
.L_224:
        /*00d8*/ 	.word	0x00000040


	//   ....[1]....
        /*00dc*/ 	.word	0x00001470


	//   ....[2]....
        /*00e0*/ 	.word	0x00001710


	//----- nvinfo : EIATTR_CRS_STACK_SIZE
	.align		4
.L_225:
        /*00e4*/ 	.byte	0x04, 0x1e
        /*00e6*/ 	.short	(.L_227 - .L_226)
.L_226:
        /*00e8*/ 	.word	0x00000000


	//----- nvinfo : EIATTR_CBANK_PARAM_SIZE
	.align		4
.L_227:
        /*00ec*/ 	.byte	0x03, 0x19
        /*00ee*/ 	.short	0x0028


	//----- nvinfo : EIATTR_PARAM_CBANK
	.align		4
        /*00f0*/ 	.byte	0x04, 0x0a
        /*00f2*/ 	.short	(.L_229 - .L_228)
	.align		4
.L_228:
        /*00f4*/ 	.word	index@(.nv.constant0._Z30orig_fused_gate_up_swiglu_fp32ILi256EEvPKfS1_S1_Pfii)
        /*00f8*/ 	.short	0x0380
        /*00fa*/ 	.short	0x0028


	//----- nvinfo : EIATTR_SW_WAR
	.align		4
.L_229:
        /*00fc*/ 	.byte	0x04, 0x36
        /*00fe*/ 	.short	(.L_231 - .L_230)
.L_230:
        /*0100*/ 	.word	0x00000008
.L_231:


//--------------------- .nv.callgraph             --------------------------
	.section	.nv.callgraph,"",@"SHT_CUDA_CALLGRAPH"
	.align	4
	.sectionentsize	8
	.align		4
        /*0000*/ 	.word	0x00000000
	.align		4
        /*0004*/ 	.word	0xffffffff
	.align		4
        /*0008*/ 	.word	0x00000000
	.align		4
        /*000c*/ 	.word	0xfffffffe
	.align		4
        /*0010*/ 	.word	0x00000000
	.align		4
        /*0014*/ 	.word	0xfffffffd
	.align		4
        /*0018*/ 	.word	0x00000000
	.align		4
        /*001c*/ 	.word	0xfffffffc


//--------------------- .nv.constant4             --------------------------
	.section	.nv.constant4,"a",@progbits
	.align	8
	.align		8
.nv.constant4:
        /*0000*/ 	.dword	_ZN34_INTERNAL_65010ee4_4_k_cu_f762d8284cuda3std3__45__cpo5beginE
	.align		8
        /*0008*/ 	.dword	_ZN34_INTERNAL_65010ee4_4_k_cu_f762d8284cuda3std3__45__cpo3endE
	.align		8
        /*0010*/ 	.dword	_ZN34_INTERNAL_65010ee4_4_k_cu_f762d8284cuda3std3__45__cpo6cbeginE
	.align		8
        /*0018*/ 	.dword	_ZN34_INTERNAL_65010ee4_4_k_cu_f762d8284cuda3std3__45__cpo4cendE
	.align		8
        /*0020*/ 	.dword	_ZN34_INTERNAL_65010ee4_4_k_cu_f762d8284cuda3std3__45__cpo6rbeginE
	.align		8
        /*0028*/ 	.dword	_ZN34_INTERNAL_65010ee4_4_k_cu_f762d8284cuda3std3__45__cpo4rendE
	.align		8
        /*0030*/ 	.dword	_ZN34_INTERNAL_65010ee4_4_k_cu_f762d8284cuda3std3__45__cpo7crbeginE
	.align		8
        /*0038*/ 	.dword	_ZN34_INTERNAL_65010ee4_4_k_cu_f762d8284cuda3std3__45__cpo5crendE
	.align		8
        /*0040*/ 	.dword	_ZN34_INTERNAL_65010ee4_4_k_cu_f762d8284cuda3std3__436_GLOBAL__N__65010ee4_4_k_cu_f762d8286ignoreE
	.align		8
        /*0048*/ 	.dword	_ZN34_INTERNAL_65010ee4_4_k_cu_f762d8284cuda3std3__419piecewise_constructE
	.align		8
        /*0050*/ 	.dword	_ZN34_INTERNAL_65010ee4_4_k_cu_f762d8284cuda3std3__48in_placeE
	.align		8
        /*0058*/ 	.dword	_ZN34_INTERNAL_65010ee4_4_k_cu_f762d8284cuda3std3__420unreachable_sentinelE
	.align		8
        /*0060*/ 	.dword	_ZN34_INTERNAL_65010ee4_4_k_cu_f762d8284cuda3std6ranges3__45__cpo4swapE
	.align		8
        /*0068*/ 	.dword	_ZN34_INTERNAL_65010ee4_4_k_cu_f762d8284cuda3std6ranges3__45__cpo9iter_moveE
	.align		8
        /*0070*/ 	.dword	_ZN34_INTERNAL_65010ee4_4_k_cu_f762d8284cuda3std6ranges3__45__cpo5beginE
	.align		8
        /*0078*/ 	.dword	_ZN34_INTERNAL_65010ee4_4_k_cu_f762d8284cuda3std6ranges3__45__cpo3endE
	.align		8
        /*0080*/ 	.dword	_ZN34_INTERNAL_65010ee4_4_k_cu_f762d8284cuda3std6ranges3__45__cpo6cbeginE
	.align		8
        /*0088*/ 	.dword	_ZN34_INTERNAL_65010ee4_4_k_cu_f762d8284cuda3std6ranges3__45__cpo4cendE
	.align		8
        /*0090*/ 	.dword	_ZN34_INTERNAL_65010ee4_4_k_cu_f762d8284cuda3std6ranges3__45__cpo7advanceE
	.align		8
        /*0098*/ 	.dword	_ZN34_INTERNAL_65010ee4_4_k_cu_f762d8284cuda3std6ranges3__45__cpo9iter_swapE
	.align		8
        /*00a0*/ 	.dword	_ZN34_INTERNAL_65010ee4_4_k_cu_f762d8284cuda3std6ranges3__45__cpo4nextE
	.align		8
        /*00a8*/ 	.dword	_ZN34_INTERNAL_65010ee4_4_k_cu_f762d8284cuda3std6ranges3__45__cpo4prevE
	.align		8
        /*00b0*/ 	.dword	_ZN34_INTERNAL_65010ee4_4_k_cu_f762d8284cuda3std6ranges3__45__cpo4dataE
	.align		8
        /*00b8*/ 	.dword	_ZN34_INTERNAL_65010ee4_4_k_cu_f762d8284cuda3std6ranges3__45__cpo5cdataE
	.align		8
        /*00c0*/ 	.dword	_ZN34_INTERNAL_65010ee4_4_k_cu_f762d8284cuda3std6ranges3__45__cpo4sizeE
	.align		8
        /*00c8*/ 	.dword	_ZN34_INTERNAL_65010ee4_4_k_cu_f762d8284cuda3std6ranges3__45__cpo5ssizeE
	.align		8
        /*00d0*/ 	.dword	_ZN34_INTERNAL_65010ee4_4_k_cu_f762d8284cuda3std6ranges3__45__cpo8distanceE
	.align		8
        /*00d8*/ 	.dword	_ZN34_INTERNAL_65010ee4_4_k_cu_f762d8286thrust24THRUST_300001_SM_1000_NS6system6detail10sequential3seqE


//--------------------- .text._Z32opt_fused_gate_up_swiglu_fp16_v2ILi32ELi8EEvPK6__halfS2_S2_PS0_ii --------------------------
	.section	.text._Z32opt_fused_gate_up_swiglu_fp16_v2ILi32ELi8EEvPK6__halfS2_S2_PS0_ii,"ax",@progbits
	.align	128
        .global         _Z32opt_fused_gate_up_swiglu_fp16_v2ILi32ELi8EEvPK6__halfS2_S2_PS0_ii
        .type           _Z32opt_fused_gate_up_swiglu_fp16_v2ILi32ELi8EEvPK6__halfS2_S2_PS0_ii,@function
        .size           _Z32opt_fused_gate_up_swiglu_fp16_v2ILi32ELi8EEvPK6__halfS2_S2_PS0_ii,(.L_x_185 - _Z32opt_fused_gate_up_swiglu_fp16_v2ILi32ELi8EEvPK6__halfS2_S2_PS0_ii)
        .other          _Z32opt_fused_gate_up_swiglu_fp16_v2ILi32ELi8EEvPK6__halfS2_S2_PS0_ii,@"STO_CUDA_ENTRY STV_DEFAULT"
_Z32opt_fused_gate_up_swiglu_fp16_v2ILi32ELi8EEvPK6__halfS2_S2_PS0_ii:
.text._Z32opt_fused_gate_up_swiglu_fp16_v2ILi32ELi8EEvPK6__halfS2_S2_PS0_ii:
[----:B------:R-:W-:Y:S01]  /*0000*/  LDC R1, c[0x0][0x37c] ;  /* 0x0000df00ff017b82 */ /* 0x000fe20000000800 */
[----:B------:R-:W0:Y:S01]  /*0010*/  S2R R31, SR_TID.X ;  /* 0x00000000001f7919 */ /* 0x000e220000002100 */
[----:B------:R-:W1:Y:S01]  /*0020*/  LDCU UR4, c[0x0][0x3a4] ;  /* 0x00007480ff0477ac */ /* 0x000e620008000800 */
[----:B------:R-:W2:Y:S01]  /*0030*/  S2R R3, SR_CTAID.X ;  /* 0x0000000000037919 */ /* 0x000ea20000002500 */
[----:B0-----:R-:W-:-:S04]  /*0040*/  SHF.R.U32.HI R32, RZ, 0x5, R31 ;  /* 0x00000005ff207819 */ /* 0x001fc8000001161f */
[----:B--2---:R-:W-:-:S04]  /*0050*/  LEA R32, R3, R32, 0x3 ;  /* 0x0000002003207211 */ /* 0x004fc800078e18ff */
[----:B-1----:R-:W-:-:S13]  /*0060*/  ISETP.GE.AND P0, PT, R32, UR4, PT ;  /* 0x0000000420007c0c */ /* 0x002fda000bf06270 */
[----:B------:R-:W-:Y:S05]  /*0070*/  @P0 EXIT ;  /* 0x000000000000094d */ /* 0x000fea0003800000 */
[----:B------:R-:W0:Y:S01]  /*0080*/  LDCU UR8, c[0x0][0x3a0] ;  /* 0x00007400ff0877ac */ /* 0x000e220008000800 */
[----:B------:R-:W-:Y:S01]  /*0090*/  LOP3.LUT R31, R31, 0x1f, RZ, 0xc0, !PT ;  /* 0x0000001f1f1f7812 */ /* 0x000fe200078ec0ff */
[----:B------:R-:W-:Y:S01]  /*00a0*/  BSSY.RECONVERGENT B0, `(.L_x_0) ;  /* 0x0000137000007945 */ /* 0x000fe20003800200 */
[----:B------:R-:W-:Y:S01]  /*00b0*/  HFMA2 R12, -RZ, RZ, 0, 0 ;  /* 0x00000000ff0c7431 */ /* 0x000fe200000001ff */
[----:B------:R-:W1:Y:S01]  /*00c0*/  LDCU.64 UR6, c[0x0][0x358] ;  /* 0x00006b00ff0677ac */ /* 0x000e620008000a00 */
[----:B------:R-:W-:Y:S01]  /*00d0*/  MOV R23, RZ ;  /* 0x000000ff00177202 */ /* 0x000fe20000000f00 */
[----:B------:R-:W2:Y:S01]  /*00e0*/  LDCU UR9, c[0x0][0x3a0] ;  /* 0x00007400ff0977ac */ /* 0x000ea20008000800 */
[----:B------:R-:W3:Y:S01]  /*00f0*/  LDCU.64 UR14, c[0x0][0x380] ;  /* 0x00007000ff0e77ac */ /* 0x000ee20008000a00 */
[----:B0-----:R-:W-:Y:S02]  /*0100*/  USHF.R.S32.HI UR4, URZ, 0x1f, UR8 ;  /* 0x0000001fff047899 */ /* 0x001fe40008011408 */
[----:B------:R-:W-:-:S02]  /*0110*/  IMAD.WIDE R4, R32, UR8, RZ ;  /* 0x0000000820047c25 */ /* 0x000fc4000f8e02ff */
[----:B------:R-:W-:-:S04]  /*0120*/  ULEA.HI UR4, UR4, UR8, URZ, 0x3 ;  /* 0x0000000804047291 */ /* 0x000fc8000f8f18ff */
[----:B------:R-:W-:-:S06]  /*0130*/  USHF.R.S32.HI UR4, URZ, 0x3, UR4 ;  /* 0x00000003ff047899 */ /* 0x000fcc0008011404 */
[----:B------:R-:W-:-:S13]  /*0140*/  ISETP.GE.AND P0, PT, R31, UR4, PT ;  /* 0x000000041f007c0c */ /* 0x000fda000bf06270 */
[----:B-123--:R-:W-:Y:S05]  /*0150*/  @P0 BRA `(.L_x_1) ;  /* 0x0000001000ac0947 */ /* 0x00efea0003800000 */
[-C--:B------:R-:W-:Y:S01]  /*0160*/  LOP3.LUT R0, RZ, R31.reuse, RZ, 0x33, !PT ;  /* 0x0000001fff007212 */ /* 0x080fe200078e33ff */
[----:B------:R-:W-:Y:S01]  /*0170*/  BSSY.RECONVERGENT B1, `(.L_x_2) ;  /* 0x0000054000017945 */ /* 0x000fe20003800200 */
[----:B------:R-:W-:Y:S02]  /*0180*/  LOP3.LUT R2, RZ, R31, RZ, 0x33, !PT ;  /* 0x0000001fff027212 */ /* 0x000fe400078e33ff */
[----:B------:R-:W-:Y:S02]  /*0190*/  CS2R R22, SRZ ;  /* 0x0000000000167805 */ /* 0x000fe4000001ff00 */
[----:B------:R-:W-:Y:S02]  /*01a0*/  IADD3 R0, PT, PT, R0, UR4, RZ ;  /* 0x0000000400007c10 */ /* 0x000fe4000fffe0ff */
[----:B------:R-:W-:Y:S02]  /*01b0*/  CS2R R20, SRZ ;  /* 0x0000000000147805 */ /* 0x000fe4000001ff00 */
[----:B------:R-:W-:-:S02]  /*01c0*/  IADD3 R2, PT, PT, R2, UR4, RZ ;  /* 0x0000000402027c10 */ /* 0x000fc4000fffe0ff */
[----:B------:R-:W-:Y:S02]  /*01d0*/  CS2R R14, SRZ ;  /* 0x00000000000e7805 */ /* 0x000fe4000001ff00 */
[----:B------:R-:W-:Y:S02]  /*01e0*/  LOP3.LUT R3, R0, 0x60, RZ, 0xc0, !PT ;  /* 0x0000006000037812 */ /* 0x000fe400078ec0ff */
[----:B------:R-:W-:Y:S02]  /*01f0*/  CS2R R12, SRZ ;  /* 0x00000000000c7805 */ /* 0x000fe4000001ff00 */
[----:B------:R-:W-:Y:S02]  /*0200*/  ISETP.GE.U32.AND P0, PT, R2, 0x60, PT ;  /* 0x000000600200780c */ /* 0x000fe40003f06070 */
[----:B------:R-:W-:-:S13]  /*0210*/  ISETP.NE.AND P1, PT, R3, 0x60, PT ;  /* 0x000000600300780c */ /* 0x000fda0003f25270 */
[----:B------:R-:W-:Y:S05]  /*0220*/  @!P1 BRA `(.L_x_3) ;  /* 0x0000000400209947 */ /* 0x000fea0003800000 */
[----:B------:R-:W0:Y:S01]  /*0230*/  LDC.64 R24, c[0x0][0x380] ;  /* 0x0000e000ff187b82 */ /* 0x000e220000000a00 */
[----:B------:R-:W1:Y:S01]  /*0240*/  LDCU.64 UR10, c[0x0][0x390] ;  /* 0x00007200ff0a77ac */ /* 0x000e620008000a00 */
[C---:B------:R-:W-:Y:S01]  /*0250*/  SHF.L.U64.HI R3, R4.reuse, 0x1, R5 ;  /* 0x0000000104037819 */ /* 0x040fe20000010205 */
[----:B------:R-:W-:Y:S01]  /*0260*/  HFMA2 R23, -RZ, RZ, 0, 0 ;  /* 0x00000000ff177431 */ /* 0x000fe200000001ff */
[----:B------:R-:W-:Y:S01]  /*0270*/  SHF.L.U32 R2, R4, 0x1, RZ ;  /* 0x0000000104027819 */ /* 0x000fe200000006ff */
[----:B------:R-:W2:Y:S01]  /*0280*/  LDCU.64 UR12, c[0x0][0x388] ;  /* 0x00007100ff0c77ac */ /* 0x000ea20008000a00 */
[----:B------:R-:W-:-:S03]  /*0290*/  LEA.HI R0, R0, 0x1, RZ, 0x1b ;  /* 0x0000000100007811 */ /* 0x000fc600078fd8ff */
[----:B------:R-:W-:Y:S01]  /*02a0*/  IMAD.WIDE.U32 R2, R31, 0x10, R2 ;  /* 0x000000101f027825 */ /* 0x000fe200078e0002 */
[----:B------:R-:W-:-:S04]  /*02b0*/  LOP3.LUT R0, R0, 0x3, RZ, 0xc0, !PT ;  /* 0x0000000300007812 */ /* 0x000fc800078ec0ff */
[----:B------:R-:W-:Y:S02]  /*02c0*/  IADD3 R0, PT, PT, -R0, RZ, RZ ;  /* 0x000000ff00007210 */ /* 0x000fe40007ffe1ff */
[C---:B-1----:R-:W-:Y:S02]  /*02d0*/  IADD3 R26, P1, PT, R2.reuse, UR10, RZ ;  /* 0x0000000a021a7c10 */ /* 0x042fe4000ff3e0ff */
[----:B--2---:R-:W-:Y:S01]  /*02e0*/  IADD3 R28, P2, PT, R2, UR12, RZ ;  /* 0x0000000c021c7c10 */ /* 0x004fe2000ff5e0ff */
[----:B0-----:R-:W-:Y:S01]  /*02f0*/  IMAD.WIDE.U32 R24, R31, 0x10, R24 ;  /* 0x000000101f187825 */ /* 0x001fe200078e0018 */
[C---:B------:R-:W-:Y:S02]  /*0300*/  IADD3.X R27, PT, PT, R3.reuse, UR11, RZ, P1, !PT ;  /* 0x0000000b031b7c10 */ /* 0x040fe40008ffe4ff */
[----:B------:R-:W-:-:S09]  /*0310*/  IADD3.X R29, PT, PT, R3, UR13, RZ, P2, !PT ;  /* 0x0000000d031d7c10 */ /* 0x000fd200097fe4ff */
.L_x_4:
[----:B------:R-:W-:Y:S01]  /*0320*/  MOV R2, R28 ;  /* 0x0000001c00027202 */ /* 0x000fe20000000f00 */
[----:B------:R-:W2:Y:S01]  /*0330*/  LDG.E.128.CONSTANT R4, desc[UR6][R24.64] ;  /* 0x0000000618047981 */ /* 0x000ea2000c1e9d00 */
[----:B------:R-:W-:-:S05]  /*0340*/  MOV R3, R29 ;  /* 0x0000001d00037202 */ /* 0x000fca0000000f00 */
[----:B------:R0:W3:Y:S02]  /*0350*/  LDG.E.128.CONSTANT R8, desc[UR6][R2.64] ;  /* 0x0000000602087981 */ /* 0x0000e4000c1e9d00 */
[----:B0-----:R-:W-:Y:S02]  /*0360*/  MOV R2, R26 ;  /* 0x0000001a00027202 */ /* 0x001fe40000000f00 */
[----:B------:R-:W-:-:S05]  /*0370*/  MOV R3, R27 ;  /* 0x0000001b00037202 */ /* 0x000fca0000000f00 */
[----:B------:R0:W4:Y:S01]  /*0380*/  LDG.E.128.CONSTANT R16, desc[UR6][R2.64] ;  /* 0x0000000602107981 */ /* 0x000122000c1e9d00 */
[----:B------:R-:W-:Y:S02]  /*0390*/  IADD3 R0, PT, PT, R0, 0x1, RZ ;  /* 0x0000000100007810 */ /* 0x000fe40007ffe0ff */
[----:B------:R-:W-:Y:S02]  /*03a0*/  IADD3 R24, P4, PT, R24, 0x200, RZ ;  /* 0x0000020018187810 */ /* 0x000fe40007f9e0ff */
[----:B------:R-:W-:Y:S02]  /*03b0*/  ISETP.NE.AND P1, PT, R0, RZ, PT ;  /* 0x000000ff0000720c */ /* 0x000fe40003f25270 */
[----:B------:R-:W-:Y:S02]  /*03c0*/  IADD3 R28, P3, PT, R28, 0x200, RZ ;  /* 0x000002001c1c7810 */ /* 0x000fe40007f7e0ff */
[----:B------:R-:W-:Y:S02]  /*03d0*/  IADD3 R26, P2, PT, R26, 0x200, RZ ;  /* 0x000002001a1a7810 */ /* 0x000fe40007f5e0ff */
[----:B------:R-:W-:-:S02]  /*03e0*/  IADD3 R31, PT, PT, R31, 0x20, RZ ;  /* 0x000000201f1f7810 */ /* 0x000fc40007ffe0ff */
[----:B------:R-:W-:Y:S02]  /*03f0*/  IADD3.X R25, PT, PT, RZ, R25, RZ, P4, !PT ;  /* 0x00000019ff197210 */ /* 0x000fe400027fe4ff */
[----:B------:R-:W-:Y:S02]  /*0400*/  IADD3.X R29, PT, PT, RZ, R29, RZ, P3, !PT ;  /* 0x0000001dff1d7210 */ /* 0x000fe40001ffe4ff */
[----:B------:R-:W-:Y:S01]  /*0410*/  IADD3.X R27, PT, PT, RZ, R27, RZ, P2, !PT ;  /* 0x0000001bff1b7210 */ /* 0x000fe200017fe4ff */
[----:B--2---:R-:W-:Y:S02]  /*0420*/  HADD2.F32 R33, -RZ, R4.H1_H1 ;  /* 0x30000004ff217230 */ /* 0x004fe40000004100 */
[----:B------:R-:W-:Y:S02]  /*0430*/  HADD2.F32 R30, -RZ, R5.H1_H1 ;  /* 0x30000005ff1e7230 */ /* 0x000fe40000004100 */
[----:B0-----:R-:W-:Y:S02]  /*0440*/  HADD2.F32 R3, -RZ, R6.H1_H1 ;  /* 0x30000006ff037230 */ /* 0x001fe40000004100 */
[----:B---3--:R-:W-:-:S02]  /*0450*/  HADD2.F32 R34, -RZ, R8.H1_H1 ;  /* 0x30000008ff227230 */ /* 0x008fc40000004100 */
[----:B------:R-:W-:Y:S02]  /*0460*/  HADD2.F32 R35, -RZ, R9.H1_H1 ;  /* 0x30000009ff237230 */ /* 0x000fe40000004100 */
[----:B------:R-:W-:Y:S02]  /*0470*/  HADD2.F32 R5, -RZ, R5.H0_H0 ;  /* 0x20000005ff057230 */ /* 0x000fe40000004100 */
[----:B------:R-:W-:Y:S01]  /*0480*/  FFMA R37, R33, R34, R12 ;  /* 0x0000002221257223 */ /* 0x000fe2000000000c */
[----:B------:R-:W-:Y:S02]  /*0490*/  HADD2.F32 R6, -RZ, R6.H0_H0 ;  /* 0x20000006ff067230 */ /* 0x000fe40000004100 */
[----:B------:R-:W-:Y:S01]  /*04a0*/  FFMA R34, R30, R35, R14 ;  /* 0x000000231e227223 */ /* 0x000fe2000000000e */
[----:B------:R-:W-:Y:S02]  /*04b0*/  HADD2.F32 R35, -RZ, R8.H0_H0 ;  /* 0x20000008ff237230 */ /* 0x000fe40000004100 */
[----:B------:R-:W-:-:S02]  /*04c0*/  HADD2.F32 R8, -RZ, R10.H1_H1 ;  /* 0x3000000aff087230 */ /* 0x000fc40000004100 */
[----:B------:R-:W-:Y:S02]  /*04d0*/  HADD2.F32 R14, -RZ, R9.H0_H0 ;  /* 0x20000009ff0e7230 */ /* 0x000fe40000004100 */
[----:B------:R-:W-:Y:S02]  /*04e0*/  HADD2.F32 R10, -RZ, R10.H0_H0 ;  /* 0x2000000aff0a7230 */ /* 0x000fe40000004100 */
[----:B------:R-:W-:Y:S01]  /*04f0*/  FFMA R13, R3, R8, R13 ;  /* 0x00000008030d7223 */ /* 0x000fe2000000000d */
[----:B------:R-:W-:Y:S02]  /*0500*/  HADD2.F32 R2, -RZ, R7.H1_H1 ;  /* 0x30000007ff027230 */ /* 0x000fe40000004100 */
[----:B------:R-:W-:Y:S01]  /*0510*/  FFMA R14, R5, R14, R34 ;  /* 0x0000000e050e7223 */ /* 0x000fe20000000022 */
[----:B----4-:R-:W-:Y:S02]  /*0520*/  HADD2.F32 R8, -RZ, R16.H1_H1 ;  /* 0x30000010ff087230 */ /* 0x010fe40000004100 */
[----:B------:R-:W-:Y:S01]  /*0530*/  FFMA R13, R6, R10, R13 ;  /* 0x0000000a060d7223 */ /* 0x000fe2000000000d */
[----:B------:R-:W-:-:S02]  /*0540*/  HADD2.F32 R9, -RZ, R11.H1_H1 ;  /* 0x3000000bff097230 */ /* 0x000fc40000004100 */
[----:B------:R-:W-:Y:S02]  /*0550*/  HADD2.F32 R34, -RZ, R11.H0_H0 ;  /* 0x2000000bff227230 */ /* 0x000fe40000004100 */
[----:B------:R-:W-:Y:S01]  /*0560*/  FFMA R33, R33, R8, R20 ;  /* 0x0000000821217223 */ /* 0x000fe20000000014 */
[--C-:B------:R-:W-:Y:S02]  /*0570*/  HADD2.F32 R8, -RZ, R17.reuse.H0_H0 ;  /* 0x20000011ff087230 */ /* 0x100fe40000004100 */
[----:B------:R-:W-:Y:S01]  /*0580*/  FFMA R36, R2, R9, R15 ;  /* 0x0000000902247223 */ /* 0x000fe2000000000f */
[----:B------:R-:W-:Y:S02]  /*0590*/  HADD2.F32 R17, -RZ, R17.H1_H1 ;  /* 0x30000011ff117230 */ /* 0x000fe40000004100 */
[----:B------:R-:W-:Y:S02]  /*05a0*/  HADD2.F32 R10, -RZ, R18.H1_H1 ;  /* 0x30000012ff0a7230 */ /* 0x000fe40000004100 */
[----:B------:R-:W-:-:S02]  /*05b0*/  HADD2.F32 R11, -RZ, R19.H1_H1 ;  /* 0x30000013ff0b7230 */ /* 0x000fc40000004100 */
[----:B------:R-:W-:Y:S01]  /*05c0*/  FFMA R30, R30, R17, R21 ;  /* 0x000000111e1e7223 */ /* 0x000fe20000000015 */
[----:B------:R-:W-:Y:S02]  /*05d0*/  HADD2.F32 R9, -RZ, R18.H0_H0 ;  /* 0x20000012ff097230 */ /* 0x000fe40000004100 */
[----:B------:R-:W-:Y:S01]  /*05e0*/  FFMA R3, R3, R10, R22 ;  /* 0x0000000a03037223 */ /* 0x000fe20000000016 */
[----:B------:R-:W-:Y:S02]  /*05f0*/  HADD2.F32 R4, -RZ, R4.H0_H0 ;  /* 0x20000004ff047230 */ /* 0x000fe40000004100 */
[----:B------:R-:W-:Y:S01]  /*0600*/  FFMA R2, R2, R11, R23 ;  /* 0x0000000b02027223 */ /* 0x000fe20000000017 */
[----:B------:R-:W-:Y:S02]  /*0610*/  HADD2.F32 R7, -RZ, R7.H0_H0 ;  /* 0x20000007ff077230 */ /* 0x000fe40000004100 */
[----:B------:R-:W-:Y:S01]  /*0620*/  FFMA R21, R5, R8, R30 ;  /* 0x0000000805157223 */ /* 0x000fe2000000001e */
[----:B------:R-:W-:-:S02]  /*0630*/  HADD2.F32 R16, -RZ, R16.H0_H0 ;  /* 0x20000010ff107230 */ /* 0x000fc40000004100 */
[----:B------:R-:W-:Y:S01]  /*0640*/  FFMA R12, R4, R35, R37 ;  /* 0x00000023040c7223 */ /* 0x000fe20000000025 */
[----:B------:R-:W-:Y:S02]  /*0650*/  HADD2.F32 R18, -RZ, R19.H0_H0 ;  /* 0x20000013ff127230 */ /* 0x000fe40000004100 */
[C---:B------:R-:W-:Y:S01]  /*0660*/  FFMA R15, R7.reuse, R34, R36 ;  /* 0x00000022070f7223 */ /* 0x040fe20000000024 */
[----:B------:R-:W-:Y:S01]  /*0670*/  FFMA R22, R6, R9, R3 ;  /* 0x0000000906167223 */ /* 0x000fe20000000003 */
[----:B------:R-:W-:Y:S01]  /*0680*/  FFMA R20, R4, R16, R33 ;  /* 0x0000001004147223 */ /* 0x000fe20000000021 */
[----:B------:R-:W-:Y:S01]  /*0690*/  FFMA R23, R7, R18, R2 ;  /* 0x0000001207177223 */ /* 0x000fe20000000002 */
[----:B------:R-:W-:Y:S06]  /*06a0*/  @P1 BRA `(.L_x_4) ;  /* 0xfffffffc001c1947 */ /* 0x000fec000383ffff */
.L_x_3:
[----:B------:R-:W-:Y:S05]  /*06b0*/  BSYNC.RECONVERGENT B1 ;  /* 0x0000000000017941 */ /* 0x000fea0003800200 */
.L_x_2:
[----:B------:R-:W-:Y:S04]  /*06c0*/  BSSY.RECONVERGENT B1, `(.L_x_5) ;  /* 0x00000ce000017945 */ /* 0x000fe80003800200 */
[----:B------:R-:W-:Y:S05]  /*06d0*/  @!P0 BRA `(.L_x_6) ;  /* 0x0000000c00308947 */ /* 0x000fea0003800000 */
[----:B------:R-:W0:Y:S01]  /*06e0*/  LDCU.64 UR10, c[0x0][0x390] ;  /* 0x00007200ff0a77ac */ /* 0x000e220008000a00 */
[----:B------:R-:W-:Y:S01]  /*06f0*/  IMAD.WIDE R4, R32, UR8, RZ ;  /* 0x0000000820047c25 */ /* 0x000fe2000f8e02ff */
[----:B------:R-:W1:Y:S03]  /*0700*/  LDCU.64 UR12, c[0x0][0x388] ;  /* 0x00007100ff0c77ac */ /* 0x000e660008000a00 */
[----:B------:R-:W-:Y:S01]  /*0710*/  IMAD.WIDE.U32 R2, R31, 0x10, RZ ;  /* 0x000000101f027825 */ /* 0x000fe200078e00ff */
[C---:B------:R-:W-:Y:S02]  /*0720*/  SHF.L.U32 R28, R4.reuse, 0x1, RZ ;  /* 0x00000001041c7819 */ /* 0x040fe400000006ff */
[----:B------:R-:W-:Y:S02]  /*0730*/  SHF.L.U64.HI R4, R4, 0x1, R5 ;  /* 0x0000000104047819 */ /* 0x000fe40000010205 */
[----:B------:R-:W-:-:S02]  /*0740*/  MOV R30, R2 ;  /* 0x00000002001e7202 */ /* 0x000fc40000000f00 */
[----:B------:R-:W-:Y:S02]  /*0750*/  MOV R29, R3 ;  /* 0x00000003001d7202 */ /* 0x000fe40000000f00 */
[C---:B0-----:R-:W-:Y:S02]  /*0760*/  IADD3 R0, P0, PT, R28.reuse, UR10, RZ ;  /* 0x0000000a1c007c10 */ /* 0x041fe4000ff1e0ff */
[----:B-1----:R-:W-:Y:S02]  /*0770*/  IADD3 R28, P1, PT, R28, UR12, RZ ;  /* 0x0000000c1c1c7c10 */ /* 0x002fe4000ff3e0ff */
[C---:B------:R-:W-:Y:S02]  /*0780*/  IADD3.X R3, PT, PT, R4.reuse, UR11, RZ, P0, !PT ;  /* 0x0000000b04037c10 */ /* 0x040fe400087fe4ff */
[----:B------:R-:W-:-:S09]  /*0790*/  IADD3.X R2, PT, PT, R4, UR13, RZ, P1, !PT ;  /* 0x0000000d04027c10 */ /* 0x000fd20008ffe4ff */
.L_x_7:
[C---:B------:R-:W-:Y:S02]  /*07a0*/  IADD3 R16, P1, PT, R30.reuse, R28, RZ ;  /* 0x0000001c1e107210 */ /* 0x040fe40007f3e0ff */
[----:B------:R-:W-:Y:S02]  /*07b0*/  IADD3 R26, P0, PT, R30, UR14, RZ ;  /* 0x0000000e1e1a7c10 */ /* 0x000fe4000ff1e0ff */
[C---:B------:R-:W-:Y:S02]  /*07c0*/  IADD3.X R17, PT, PT, R29.reuse, R2, RZ, P1, !PT ;  /* 0x000000021d117210 */ /* 0x040fe40000ffe4ff */
[----:B------:R-:W-:-:S04]  /*07d0*/  IADD3.X R27, PT, PT, R29, UR15, RZ, P0, !PT ;  /* 0x0000000f1d1b7c10 */ /* 0x000fc800087fe4ff */
[----:B------:R-:W2:Y:S04]  /*07e0*/  LDG.E.128.CONSTANT R16, desc[UR6][R16.64] ;  /* 0x0000000610107981 */ /* 0x000ea8000c1e9d00 */
[----:B------:R-:W3:Y:S01]  /*07f0*/  LDG.E.128.CONSTANT R8, desc[UR6][R26.64] ;  /* 0x000000061a087981 */ /* 0x000ee2000c1e9d00 */
[----:B------:R-:W-:-:S04]  /*0800*/  IADD3 R24, P0, PT, R30, R0, RZ ;  /* 0x000000001e187210 */ /* 0x000fc80007f1e0ff */
[----:B------:R-:W-:-:S05]  /*0810*/  IADD3.X R25, PT, PT, R29, R3, RZ, P0, !PT ;  /* 0x000000031d197210 */ /* 0x000fca00007fe4ff */
[----:B------:R-:W4:Y:S01]  /*0820*/  LDG.E.128.CONSTANT R4, desc[UR6][R24.64] ;  /* 0x0000000618047981 */ /* 0x000f22000c1e9d00 */
[----:B--2---:R-:W-:Y:S02]  /*0830*/  HADD2.F32 R37, -RZ, R16.H1_H1 ;  /* 0x30000010ff257230 */ /* 0x004fe40000004100 */
[----:B------:R-:W-:Y:S02]  /*0840*/  HADD2.F32 R35, -RZ, R17.H1_H1 ;  /* 0x30000011ff237230 */ /* 0x000fe40000004100 */
[----:B---3--:R-:W-:Y:S02]  /*0850*/  HADD2.F32 R33, -RZ, R8.H1_H1 ;  /* 0x30000008ff217230 */ /* 0x008fe40000004100 */
[----:B------:R-:W-:-:S03]  /*0860*/  HADD2.F32 R34, -RZ, R9.H1_H1 ;  /* 0x30000009ff227230 */ /* 0x000fc60000004100 */
[----:B------:R-:W-:Y:S01]  /*0870*/  FFMA R37, R33, R37, R12 ;  /* 0x0000002521257223 */ /* 0x000fe2000000000c */
[----:B------:R-:W-:Y:S02]  /*0880*/  HADD2.F32 R12, -RZ, R9.H0_H0 ;  /* 0x20000009ff0c7230 */ /* 0x000fe40000004100 */
[----:B------:R-:W-:Y:S01]  /*0890*/  FFMA R35, R34, R35, R14 ;  /* 0x0000002322237223 */ /* 0x000fe2000000000e */
[----:B------:R-:W-:Y:S02]  /*08a0*/  HADD2.F32 R14, -RZ, R8.H0_H0 ;  /* 0x20000008ff0e7230 */ /* 0x000fe40000004100 */
[----:B------:R-:W-:Y:S02]  /*08b0*/  HADD2.F32 R9, -RZ, R16.H0_H0 ;  /* 0x20000010ff097230 */ /* 0x000fe40000004100 */
[----:B------:R-:W-:Y:S02]  /*08c0*/  HADD2.F32 R8, -RZ, R17.H0_H0 ;  /* 0x20000011ff087230 */ /* 0x000fe40000004100 */
[----:B------:R-:W-:-:S02]  /*08d0*/  HADD2.F32 R17, -RZ, R10.H1_H1 ;  /* 0x3000000aff117230 */ /* 0x000fc40000004100 */
[----:B------:R-:W-:-:S05]  /*08e0*/  HADD2.F32 R16, -RZ, R18.H1_H1 ;  /* 0x30000012ff107230 */ /* 0x000fca0000004100 */
[----:B------:R-:W-:Y:S01]  /*08f0*/  FFMA R16, R17, R16, R13 ;  /* 0x0000001011107223 */ /* 0x000fe2000000000d */
[----:B----4-:R-:W-:Y:S02]  /*0900*/  HADD2.F32 R13, -RZ, R4.H1_H1 ;  /* 0x30000004ff0d7230 */ /* 0x010fe40000004100 */
[----:B------:R-:W-:Y:S01]  /*0910*/  FFMA R8, R12, R8, R35 ;  /* 0x000000080c087223 */ /* 0x000fe20000000023 */
[----:B------:R-:W-:Y:S02]  /*0920*/  HADD2.F32 R35, -RZ, R5.H1_H1 ;  /* 0x30000005ff237230 */ /* 0x000fe40000004100 */
[----:B------:R-:W-:Y:S01]  /*0930*/  FFMA R13, R33, R13, R20 ;  /* 0x0000000d210d7223 */ /* 0x000fe20000000014 */
[----:B------:R-:W-:Y:S02]  /*0940*/  HADD2.F32 R33, -RZ, R6.H1_H1 ;  /* 0x30000006ff217230 */ /* 0x000fe40000004100 */
[----:B------:R-:W-:Y:S01]  /*0950*/  FFMA R35, R34, R35, R21 ;  /* 0x0000002322237223 */ /* 0x000fe20000000015 */
[----:B------:R-:W-:-:S02]  /*0960*/  HADD2.F32 R34, -RZ, R11.H1_H1 ;  /* 0x3000000bff227230 */ /* 0x000fc40000004100 */
[----:B------:R-:W-:Y:S01]  /*0970*/  FFMA R33, R17, R33, R22 ;  /* 0x0000002111217223 */ /* 0x000fe20000000016 */
[----:B------:R-:W-:Y:S02]  /*0980*/  HADD2.F32 R17, -RZ, R19.H1_H1 ;  /* 0x30000013ff117230 */ /* 0x000fe40000004100 */
[----:B------:R-:W-:-:S03]  /*0990*/  HADD2.F32 R20, -RZ, R7.H1_H1 ;  /* 0x30000007ff147230 */ /* 0x000fc60000004100 */
[C---:B------:R-:W-:Y:S02]  /*09a0*/  FFMA R17, R34.reuse, R17, R15 ;  /* 0x0000001122117223 */ /* 0x040fe4000000000f */
[----:B------:R-:W-:Y:S01]  /*09b0*/  FFMA R34, R34, R20, R23 ;  /* 0x0000001422227223 */ /* 0x000fe20000000017 */
[----:B------:R-:W-:Y:S01]  /*09c0*/  IADD3 R20, P0, PT, R30, R28, RZ ;  /* 0x0000001c1e147210 */ /* 0x000fe20007f1e0ff */
[----:B------:R-:W-:Y:S02]  /*09d0*/  HADD2.F32 R4, -RZ, R4.H0_H0 ;  /* 0x20000004ff047230 */ /* 0x000fe40000004100 */
[----:B------:R-:W-:Y:S01]  /*09e0*/  HADD2.F32 R15, -RZ, R5.H0_H0 ;  /* 0x20000005ff0f7230 */ /* 0x000fe20000004100 */
[----:B------:R-:W-:Y:S01]  /*09f0*/  IADD3.X R21, PT, PT, R29, R2, RZ, P0, !PT ;  /* 0x000000021d157210 */ /* 0x000fe200007fe4ff */
[C---:B------:R-:W-:Y:S01]  /*0a00*/  FFMA R9, R14.reuse, R9, R37 ;  /* 0x000000090e097223 */ /* 0x040fe20000000025 */
[----:B------:R-:W-:Y:S02]  /*0a10*/  FFMA R5, R14, R4, R13 ;  /* 0x000000040e057223 */ /* 0x000fe4000000000d */
[----:B------:R-:W-:-:S02]  /*0a20*/  FFMA R4, R12, R15, R35 ;  /* 0x0000000f0c047223 */ /* 0x000fc40000000023 */
[----:B------:R-:W2:Y:S04]  /*0a30*/  LDG.E.128.CONSTANT R12, desc[UR6][R26.64+0x200] ;  /* 0x000200061a0c7981 */ /* 0x000ea8000c1e9d00 */
[----:B------:R-:W3:Y:S01]  /*0a40*/  LDG.E.128.CONSTANT R20, desc[UR6][R20.64+0x200] ;  /* 0x0002000614147981 */ /* 0x000ee2000c1e9d00 */
[----:B------:R-:W-:Y:S02]  /*0a50*/  HADD2.F32 R10, -RZ, R10.H0_H0 ;  /* 0x2000000aff0a7230 */ /* 0x000fe40000004100 */
[----:B------:R-:W-:Y:S02]  /*0a60*/  HADD2.F32 R11, -RZ, R11.H0_H0 ;  /* 0x2000000bff0b7230 */ /* 0x000fe40000004100 */
[----:B------:R-:W-:Y:S02]  /*0a70*/  HADD2.F32 R35, -RZ, R18.H0_H0 ;  /* 0x20000012ff237230 */ /* 0x000fe40000004100 */
[----:B------:R-:W-:-:S03]  /*0a80*/  HADD2.F32 R36, -RZ, R19.H0_H0 ;  /* 0x20000013ff247230 */ /* 0x000fc60000004100 */
[----:B------:R-:W-:Y:S02]  /*0a90*/  FFMA R35, R10, R35, R16 ;  /* 0x000000230a237223 */ /* 0x000fe40000000010 */
[----:B------:R-:W-:Y:S02]  /*0aa0*/  FFMA R36, R11, R36, R17 ;  /* 0x000000240b247223 */ /* 0x000fe40000000011 */
[----:B------:R-:W4:Y:S01]  /*0ab0*/  LDG.E.128.CONSTANT R16, desc[UR6][R24.64+0x200] ;  /* 0x0002000618107981 */ /* 0x000f22000c1e9d00 */
[----:B------:R-:W-:Y:S02]  /*0ac0*/  HADD2.F32 R6, -RZ, R6.H0_H0 ;  /* 0x20000006ff067230 */ /* 0x000fe40000004100 */
[----:B------:R-:W-:-:S03]  /*0ad0*/  HADD2.F32 R7, -RZ, R7.H0_H0 ;  /* 0x20000007ff077230 */ /* 0x000fc60000004100 */
[----:B------:R-:W-:Y:S02]  /*0ae0*/  FFMA R33, R10, R6, R33 ;  /* 0x000000060a217223 */ /* 0x000fe40000000021 */
[----:B------:R-:W-:Y:S01]  /*0af0*/  FFMA R34, R11, R7, R34 ;  /* 0x000000070b227223 */ /* 0x000fe20000000022 */
[----:B--2---:R-:W-:Y:S02]  /*0b00*/  HADD2.F32 R10, -RZ, R12.H1_H1 ;  /* 0x3000000cff0a7230 */ /* 0x004fe40000004100 */
[--C-:B---3--:R-:W-:Y:S02]  /*0b10*/  HADD2.F32 R6, -RZ, R20.reuse.H1_H1 ;  /* 0x30000014ff067230 */ /* 0x108fe40000004100 */
[----:B------:R-:W-:-:S03]  /*0b20*/  HADD2.F32 R7, -RZ, R20.H0_H0 ;  /* 0x20000014ff077230 */ /* 0x000fc60000004100 */
[----:B------:R-:W-:Y:S01]  /*0b30*/  FFMA R9, R10, R6, R9 ;  /* 0x000000060a097223 */ /* 0x000fe20000000009 */
[----:B------:R-:W-:-:S05]  /*0b40*/  HADD2.F32 R6, -RZ, R12.H0_H0 ;  /* 0x2000000cff067230 */ /* 0x000fca0000004100 */
[----:B------:R-:W-:Y:S01]  /*0b50*/  FFMA R20, R6, R7, R9 ;  /* 0x0000000706147223 */ /* 0x000fe20000000009 */
[----:B------:R-:W-:Y:S02]  /*0b60*/  HADD2.F32 R7, -RZ, R13.H1_H1 ;  /* 0x3000000dff077230 */ /* 0x000fe40000004100 */
[----:B------:R-:W-:-:S05]  /*0b70*/  HADD2.F32 R9, -RZ, R21.H1_H1 ;  /* 0x30000015ff097230 */ /* 0x000fca0000004100 */
[----:B------:R-:W-:Y:S01]  /*0b80*/  FFMA R8, R7, R9, R8 ;  /* 0x0000000907087223 */ /* 0x000fe20000000008 */
[----:B----4-:R-:W-:-:S05]  /*0b90*/  HADD2.F32 R9, -RZ, R16.H1_H1 ;  /* 0x30000010ff097230 */ /* 0x010fca0000004100 */
[----:B------:R-:W-:Y:S01]  /*0ba0*/  FFMA R5, R10, R9, R5 ;  /* 0x000000090a057223 */ /* 0x000fe20000000005 */
[----:B------:R-:W-:Y:S02]  /*0bb0*/  HADD2.F32 R9, -RZ, R17.H1_H1 ;  /* 0x30000011ff097230 */ /* 0x000fe40000004100 */
[----:B------:R-:W-:-:S03]  /*0bc0*/  HADD2.F32 R10, -RZ, R14.H1_H1 ;  /* 0x3000000eff0a7230 */ /* 0x000fc60000004100 */
[----:B------:R-:W-:Y:S01]  /*0bd0*/  FFMA R4, R7, R9, R4 ;  /* 0x0000000907047223 */ /* 0x000fe20000000004 */
[----:B------:R-:W-:Y:S02]  /*0be0*/  HADD2.F32 R7, -RZ, R18.H1_H1 ;  /* 0x30000012ff077230 */ /* 0x000fe40000004100 */
[----:B------:R-:W-:Y:S02]  /*0bf0*/  HADD2.F32 R12, -RZ, R22.H1_H1 ;  /* 0x30000016ff0c7230 */ /* 0x000fe40000004100 */
[----:B------:R-:W-:Y:S02]  /*0c00*/  HADD2.F32 R11, -RZ, R19.H1_H1 ;  /* 0x30000013ff0b7230 */ /* 0x000fe40000004100 */
[C---:B------:R-:W-:Y:S01]  /*0c10*/  FFMA R33, R10.reuse, R7, R33 ;  /* 0x000000070a217223 */ /* 0x040fe20000000021 */
[----:B------:R-:W-:Y:S02]  /*0c20*/  HADD2.F32 R7, -RZ, R15.H1_H1 ;  /* 0x3000000fff077230 */ /* 0x000fe40000004100 */
[----:B------:R-:W-:Y:S01]  /*0c30*/  FFMA R12, R10, R12, R35 ;  /* 0x0000000c0a0c7223 */ /* 0x000fe20000000023 */
[----:B------:R-:W-:Y:S01]  /*0c40*/  HADD2.F32 R16, -RZ, R16.H0_H0 ;  /* 0x20000010ff107230 */ /* 0x000fe20000004100 */
[----:B------:R-:W-:Y:S01]  /*0c50*/  IADD3 R10, P0, PT, R30, R28, RZ ;  /* 0x0000001c1e0a7210 */ /* 0x000fe20007f1e0ff */
[----:B------:R-:W-:-:S02]  /*0c60*/  HADD2.F32 R9, -RZ, R23.H1_H1 ;  /* 0x30000017ff097230 */ /* 0x000fc40000004100 */
[----:B------:R-:W-:Y:S01]  /*0c70*/  FFMA R34, R7, R11, R34 ;  /* 0x0000000b07227223 */ /* 0x000fe20000000022 */
[----:B------:R-:W-:Y:S02]  /*0c80*/  HADD2.F32 R13, -RZ, R13.H0_H0 ;  /* 0x2000000dff0d7230 */ /* 0x000fe40000004100 */
[----:B------:R-:W-:Y:S01]  /*0c90*/  FFMA R16, R6, R16, R5 ;  /* 0x0000001006107223 */ /* 0x000fe20000000005 */
[----:B------:R-:W-:Y:S01]  /*0ca0*/  HADD2.F32 R21, -RZ, R21.H0_H0 ;  /* 0x20000015ff157230 */ /* 0x000fe20000004100 */
[----:B------:R-:W-:Y:S01]  /*0cb0*/  IADD3.X R11, PT, PT, R29, R2, RZ, P0, !PT ;  /* 0x000000021d0b7210 */ /* 0x000fe200007fe4ff */
[----:B------:R-:W-:Y:S02]  /*0cc0*/  HADD2.F32 R5, -RZ, R17.H0_H0 ;  /* 0x20000011ff057230 */ /* 0x000fe40000004100 */
[----:B------:R-:W-:Y:S01]  /*0cd0*/  FFMA R36, R7, R9, R36 ;  /* 0x0000000907247223 */ /* 0x000fe20000000024 */
[----:B------:R-:W-:Y:S01]  /*0ce0*/  FFMA R17, R13, R21, R8 ;  /* 0x000000150d117223 */ /* 0x000fe20000000008 */
[----:B------:R-:W-:-:S02]  /*0cf0*/  HADD2.F32 R35, -RZ, R14.H0_H0 ;  /* 0x2000000eff237230 */ /* 0x000fc40000004100 */
[----:B------:R-:W-:Y:S01]  /*0d00*/  FFMA R21, R13, R5, R4 ;  /* 0x000000050d157223 */ /* 0x000fe20000000004 */
[----:B------:R-:W2:Y:S01]  /*0d10*/  LDG.E.128.CONSTANT R8, desc[UR6][R10.64+0x400] ;  /* 0x000400060a087981 */ /* 0x000ea2000c1e9d00 */
[----:B------:R-:W-:-:S03]  /*0d20*/  HADD2.F32 R22, -RZ, R22.H0_H0 ;  /* 0x20000016ff167230 */ /* 0x000fc60000004100 */
[----:B------:R-:W3:Y:S01]  /*0d30*/  LDG.E.128.CONSTANT R4, desc[UR6][R26.64+0x400] ;  /* 0x000400061a047981 */ /* 0x000ee2000c1e9d00 */
[----:B------:R-:W-:Y:S02]  /*0d40*/  HADD2.F32 R37, -RZ, R15.H0_H0 ;  /* 0x2000000fff257230 */ /* 0x000fe40000004100 */
[----:B------:R-:W-:Y:S02]  /*0d50*/  FFMA R22, R35, R22, R12 ;  /* 0x0000001623167223 */ /* 0x000fe4000000000c */
[----:B------:R-:W4:Y:S01]  /*0d60*/  LDG.E.128.CONSTANT R12, desc[UR6][R24.64+0x400] ;  /* 0x00040006180c7981 */ /* 0x000f22000c1e9d00 */
[----:B------:R-:W-:Y:S02]  /*0d70*/  HADD2.F32 R23, -RZ, R23.H0_H0 ;  /* 0x20000017ff177230 */ /* 0x000fe40000004100 */
[----:B------:R-:W-:Y:S02]  /*0d80*/  HADD2.F32 R18, -RZ, R18.H0_H0 ;  /* 0x20000012ff127230 */ /* 0x000fe40000004100 */
[----:B------:R-:W-:-:S02]  /*0d90*/  HADD2.F32 R19, -RZ, R19.H0_H0 ;  /* 0x20000013ff137230 */ /* 0x000fc40000004100 */
[----:B------:R-:W-:Y:S01]  /*0da0*/  FFMA R36, R37, R23, R36 ;  /* 0x0000001725247223 */ /* 0x000fe20000000024 */
[----:B------:R-:W-:Y:S02]  /*0db0*/  FFMA R33, R35, R18, R33 ;  /* 0x0000001223217223 */ /* 0x000fe40000000021 */
[----:B------:R-:W-:Y:S01]  /*0dc0*/  FFMA R37, R37, R19, R34 ;  /* 0x0000001325257223 */ /* 0x000fe20000000022 */
[--C-:B--2---:R-:W-:Y:S02]  /*0dd0*/  HADD2.F32 R18, -RZ, R8.reuse.H1_H1 ;  /* 0x30000008ff127230 */ /* 0x104fe40000004100 */
[----:B------:R-:W-:Y:S02]  /*0de0*/  HADD2.F32 R35, -RZ, R8.H0_H0 ;  /* 0x20000008ff237230 */ /* 0x000fe40000004100 */
[----:B---3--:R-:W-:Y:S02]  /*0df0*/  HADD2.F32 R34, -RZ, R5.H1_H1 ;  /* 0x30000005ff227230 */ /* 0x008fe40000004100 */
[----:B------:R-:W-:-:S02]  /*0e00*/  HADD2.F32 R8, -RZ, R9.H1_H1 ;  /* 0x30000009ff087230 */ /* 0x000fc40000004100 */
[----:B------:R-:W-:-:S03]  /*0e10*/  HADD2.F32 R19, -RZ, R4.H1_H1 ;  /* 0x30000004ff137230 */ /* 0x000fc60000004100 */
[----:B------:R-:W-:Y:S01]  /*0e20*/  FFMA R17, R34, R8, R17 ;  /* 0x0000000822117223 */ /* 0x000fe20000000011 */
[----:B----4-:R-:W-:Y:S02]  /*0e30*/  HADD2.F32 R8, -RZ, R12.H1_H1 ;  /* 0x3000000cff087230 */ /* 0x010fe40000004100 */
[----:B------:R-:W-:-:S03]  /*0e40*/  FFMA R23, R19, R18, R20 ;  /* 0x0000001213177223 */ /* 0x000fc60000000014 */
[----:B------:R-:W-:Y:S01]  /*0e50*/  FFMA R19, R19, R8, R16 ;  /* 0x0000000813137223 */ /* 0x000fe20000000010 */
[----:B------:R-:W-:Y:S02]  /*0e60*/  HADD2.F32 R8, -RZ, R13.H1_H1 ;  /* 0x3000000dff087230 */ /* 0x000fe40000004100 */
[----:B------:R-:W-:-:S03]  /*0e70*/  HADD2.F32 R16, -RZ, R14.H1_H1 ;  /* 0x3000000eff107230 */ /* 0x000fc60000004100 */
[----:B------:R-:W-:Y:S01]  /*0e80*/  FFMA R34, R34, R8, R21 ;  /* 0x0000000822227223 */ /* 0x000fe20000000015 */
[----:B------:R-:W-:Y:S02]  /*0e90*/  HADD2.F32 R21, -RZ, R6.H1_H1 ;  /* 0x30000006ff157230 */ /* 0x000fe40000004100 */
[----:B------:R-:W-:-:S03]  /*0ea0*/  HADD2.F32 R8, -RZ, R10.H1_H1 ;  /* 0x3000000aff087230 */ /* 0x000fc60000004100 */
[C---:B------:R-:W-:Y:S01]  /*0eb0*/  FFMA R33, R21.reuse, R16, R33 ;  /* 0x0000001015217223 */ /* 0x040fe20000000021 */
[----:B------:R-:W-:Y:S02]  /*0ec0*/  HADD2.F32 R16, -RZ, R12.H0_H0 ;  /* 0x2000000cff107230 */ /* 0x000fe40000004100 */
[----:B------:R-:W-:Y:S01]  /*0ed0*/  FFMA R8, R21, R8, R22 ;  /* 0x0000000815087223 */ /* 0x000fe20000000016 */
[----:B------:R-:W-:Y:S02]  /*0ee0*/  HADD2.F32 R4, -RZ, R4.H0_H0 ;  /* 0x20000004ff047230 */ /* 0x000fe40000004100 */
[----:B------:R-:W-:Y:S02]  /*0ef0*/  HADD2.F32 R21, -RZ, R7.H1_H1 ;  /* 0x30000007ff157230 */ /* 0x000fe40000004100 */
[----:B------:R-:W-:Y:S02]  /*0f00*/  HADD2.F32 R12, -RZ, R11.H1_H1 ;  /* 0x3000000bff0c7230 */ /* 0x000fe40000004100 */
[----:B------:R-:W-:Y:S01]  /*0f10*/  HADD2.F32 R18, -RZ, R15.H1_H1 ;  /* 0x3000000fff127230 */ /* 0x000fe20000004100 */
[----:B------:R-:W-:Y:S01]  /*0f20*/  IADD3 R20, P0, PT, R30, R28, RZ ;  /* 0x0000001c1e147210 */ /* 0x000fe20007f1e0ff */
[C---:B------:R-:W-:Y:S01]  /*0f30*/  FFMA R35, R4.reuse, R35, R23 ;  /* 0x0000002304237223 */ /* 0x040fe20000000017 */
[C---:B------:R-:W-:Y:S01]  /*0f40*/  FFMA R36, R21.reuse, R12, R36 ;  /* 0x0000000c15247223 */ /* 0x040fe20000000024 */
[----:B------:R-:W-:Y:S01]  /*0f50*/  FFMA R4, R4, R16, R19 ;  /* 0x0000001004047223 */ /* 0x000fe20000000013 */
[----:B------:R-:W-:Y:S01]  /*0f60*/  FFMA R12, R21, R18, R37 ;  /* 0x00000012150c7223 */ /* 0x000fe20000000025 */
[----:B------:R-:W-:Y:S01]  /*0f70*/  HADD2.F32 R5, -RZ, R5.H0_H0 ;  /* 0x20000005ff057230 */ /* 0x000fe20000004100 */
[----:B------:R-:W-:Y:S01]  /*0f80*/  IADD3.X R21, PT, PT, R29, R2, RZ, P0, !PT ;  /* 0x000000021d157210 */ /* 0x000fe200007fe4ff */
[----:B------:R-:W-:-:S05]  /*0f90*/  HADD2.F32 R16, -RZ, R9.H0_H0 ;  /* 0x20000009ff107230 */ /* 0x000fca0000004100 */
[----:B------:R-:W-:Y:S01]  /*0fa0*/  FFMA R9, R5, R16, R17 ;  /* 0x0000001005097223 */ /* 0x000fe20000000011 */
[----:B------:R-:W2:Y:S04]  /*0fb0*/  LDG.E.128.CONSTANT R20, desc[UR6][R20.64+0x600] ;  /* 0x0006000614147981 */ /* 0x000ea8000c1e9d00 */
[----:B------:R-:W3:Y:S04]  /*0fc0*/  LDG.E.128.CONSTANT R16, desc[UR6][R26.64+0x600] ;  /* 0x000600061a107981 */ /* 0x000ee8000c1e9d00 */
[----:B------:R-:W4:Y:S01]  /*0fd0*/  LDG.E.128.CONSTANT R24, desc[UR6][R24.64+0x600] ;  /* 0x0006000618187981 */ /* 0x000f22000c1e9d00 */
[----:B------:R-:W-:-:S02]  /*0fe0*/  HADD2.F32 R13, -RZ, R13.H0_H0 ;  /* 0x2000000dff0d7230 */ /* 0x000fc40000004100 */
[----:B------:R-:W-:Y:S02]  /*0ff0*/  HADD2.F32 R10, -RZ, R10.H0_H0 ;  /* 0x2000000aff0a7230 */ /* 0x000fe40000004100 */
[----:B------:R-:W-:Y:S02]  /*1000*/  HADD2.F32 R14, -RZ, R14.H0_H0 ;  /* 0x2000000eff0e7230 */ /* 0x000fe40000004100 */
[----:B------:R-:W-:Y:S01]  /*1010*/  FFMA R34, R5, R13, R34 ;  /* 0x0000000d05227223 */ /* 0x000fe20000000022 */
[----:B------:R-:W-:Y:S01]  /*1020*/  HADD2.F32 R5, -RZ, R6.H0_H0 ;  /* 0x20000006ff057230 */ /* 0x000fe20000004100 */
[----:B------:R-:W-:Y:S01]  /*1030*/  USHF.R.S32.HI UR5, URZ, 0x1f, UR9 ;  /* 0x0000001fff057899 */ /* 0x000fe20008011409 */
[----:B------:R-:W-:Y:S02]  /*1040*/  HADD2.F32 R7, -RZ, R7.H0_H0 ;  /* 0x20000007ff077230 */ /* 0x000fe40000004100 */
[----:B------:R-:W-:Y:S02]  /*1050*/  HADD2.F32 R11, -RZ, R11.H0_H0 ;  /* 0x2000000bff0b7230 */ /* 0x000fe40000004100 */
[C---:B------:R-:W-:Y:S01]  /*1060*/  FFMA R8, R5.reuse, R10, R8 ;  /* 0x0000000a05087223 */ /* 0x040fe20000000008 */
[----:B------:R-:W-:Y:S01]  /*1070*/  FFMA R33, R5, R14, R33 ;  /* 0x0000000e05217223 */ /* 0x000fe20000000021 */
[----:B------:R-:W-:Y:S01]  /*1080*/  HADD2.F32 R15, -RZ, R15.H0_H0 ;  /* 0x2000000fff0f7230 */ /* 0x000fe20000004100 */
[----:B------:R-:W-:Y:S01]  /*1090*/  ULEA.HI UR5, UR5, UR9, URZ, 0x3 ;  /* 0x0000000905057291 */ /* 0x000fe2000f8f18ff */
[----:B------:R-:W-:Y:S01]  /*10a0*/  FFMA R36, R7, R11, R36 ;  /* 0x0000000b07247223 */ /* 0x000fe20000000024 */
[----:B------:R-:W-:-:S02]  /*10b0*/  IADD3 R31, PT, PT, R31, 0x80, RZ ;  /* 0x000000801f1f7810 */ /* 0x000fc40007ffe0ff */
[----:B------:R-:W-:Y:S01]  /*10c0*/  USHF.R.S32.HI UR5, URZ, 0x3, UR5 ;  /* 0x00000003ff057899 */ /* 0x000fe20008011405 */
[----:B------:R-:W-:-:S05]  /*10d0*/  FFMA R7, R7, R15, R12 ;  /* 0x0000000f07077223 */ /* 0x000fca000000000c */
[----:B------:R-:W-:Y:S02]  /*10e0*/  ISETP.GE.AND P0, PT, R31, UR5, PT ;  /* 0x000000051f007c0c */ /* 0x000fe4000bf06270 */
[----:B------:R-:W-:-:S04]  /*10f0*/  IADD3 R30, P1, PT, R30, 0x800, RZ ;  /* 0x000008001e1e7810 */ /* 0x000fc80007f3e0ff */
[----:B------:R-:W-:Y:S01]  /*1100*/  IADD3.X R29, PT, PT, RZ, R29, RZ, P1, !PT ;  /* 0x0000001dff1d7210 */ /* 0x000fe20000ffe4ff */
[----:B--2---:R-:W-:Y:S02]  /*1110*/  HADD2.F32 R6, -RZ, R20.H1_H1 ;  /* 0x30000014ff067230 */ /* 0x004fe40000004100 */
[--C-:B---3--:R-:W-:Y:S02]  /*1120*/  HADD2.F32 R5, -RZ, R16.reuse.H1_H1 ;  /* 0x30000010ff057230 */ /* 0x108fe40000004100 */
[----:B------:R-:W-:Y:S02]  /*1130*/  HADD2.F32 R16, -RZ, R16.H0_H0 ;  /* 0x20000010ff107230 */ /* 0x000fe40000004100 */
[----:B------:R-:W-:Y:S02]  /*1140*/  HADD2.F32 R14, -RZ, R21.H1_H1 ;  /* 0x30000015ff0e7230 */ /* 0x000fe40000004100 */
[----:B------:R-:W-:Y:S01]  /*1150*/  FFMA R35, R5, R6, R35 ;  /* 0x0000000605237223 */ /* 0x000fe20000000023 */
[----:B------:R-:W-:-:S02]  /*1160*/  HADD2.F32 R6, -RZ, R17.H1_H1 ;  /* 0x30000011ff067230 */ /* 0x000fc40000004100 */
[----:B------:R-:W-:Y:S02]  /*1170*/  HADD2.F32 R11, -RZ, R20.H0_H0 ;  /* 0x20000014ff0b7230 */ /* 0x000fe40000004100 */
[----:B------:R-:W-:Y:S02]  /*1180*/  HADD2.F32 R10, -RZ, R18.H1_H1 ;  /* 0x30000012ff0a7230 */ /* 0x000fe40000004100 */
[----:B------:R-:W-:Y:S02]  /*1190*/  HADD2.F32 R13, -RZ, R22.H1_H1 ;  /* 0x30000016ff0d7230 */ /* 0x000fe40000004100 */
[----:B------:R-:W-:Y:S01]  /*11a0*/  FFMA R14, R6, R14, R9 ;  /* 0x0000000e060e7223 */ /* 0x000fe20000000009 */
[----:B------:R-:W-:Y:S01]  /*11b0*/  FFMA R12, R16, R11, R35 ;  /* 0x0000000b100c7223 */ /* 0x000fe20000000023 */
[----:B------:R-:W-:Y:S02]  /*11c0*/  HADD2.F32 R9, -RZ, R19.H1_H1 ;  /* 0x30000013ff097230 */ /* 0x000fe40000004100 */
[----:B------:R-:W-:-:S02]  /*11d0*/  HADD2.F32 R11, -RZ, R23.H1_H1 ;  /* 0x30000017ff0b7230 */ /* 0x000fc40000004100 */
[----:B------:R-:W-:Y:S01]  /*11e0*/  FFMA R13, R10, R13, R8 ;  /* 0x0000000d0a0d7223 */ /* 0x000fe20000000008 */
[----:B----4-:R-:W-:Y:S02]  /*11f0*/  HADD2.F32 R8, -RZ, R24.H1_H1 ;  /* 0x30000018ff087230 */ /* 0x010fe40000004100 */
[----:B------:R-:W-:Y:S02]  /*1200*/  HADD2.F32 R15, -RZ, R23.H0_H0 ;  /* 0x20000017ff0f7230 */ /* 0x000fe40000004100 */
[----:B------:R-:W-:Y:S01]  /*1210*/  FFMA R36, R9, R11, R36 ;  /* 0x0000000b09247223 */ /* 0x000fe20000000024 */
[----:B------:R-:W-:Y:S02]  /*1220*/  HADD2.F32 R23, -RZ, R26.H0_H0 ;  /* 0x2000001aff177230 */ /* 0x000fe40000004100 */
[----:B------:R-:W-:Y:S01]  /*1230*/  FFMA R11, R5, R8, R4 ;  /* 0x00000008050b7223 */ /* 0x000fe20000000004 */
[--C-:B------:R-:W-:Y:S02]  /*1240*/  HADD2.F32 R4, -RZ, R25.reuse.H0_H0 ;  /* 0x20000019ff047230 */ /* 0x100fe40000004100 */
[----:B------:R-:W-:-:S02]  /*1250*/  HADD2.F32 R25, -RZ, R25.H1_H1 ;  /* 0x30000019ff197230 */ /* 0x000fc40000004100 */
[----:B------:R-:W-:Y:S02]  /*1260*/  HADD2.F32 R26, -RZ, R26.H1_H1 ;  /* 0x3000001aff1a7230 */ /* 0x000fe40000004100 */
[----:B------:R-:W-:Y:S02]  /*1270*/  HADD2.F32 R20, -RZ, R27.H1_H1 ;  /* 0x3000001bff147230 */ /* 0x000fe40000004100 */
[----:B------:R-:W-:Y:S02]  /*1280*/  HADD2.F32 R18, -RZ, R18.H0_H0 ;  /* 0x20000012ff127230 */ /* 0x000fe40000004100 */
[----:B------:R-:W-:Y:S02]  /*1290*/  HADD2.F32 R22, -RZ, R22.H0_H0 ;  /* 0x20000016ff167230 */ /* 0x000fe40000004100 */
[----:B------:R-:W-:Y:S01]  /*12a0*/  FFMA R34, R6, R25, R34 ;  /* 0x0000001906227223 */ /* 0x000fe20000000022 */
[----:B------:R-:W-:Y:S02]  /*12b0*/  HADD2.F32 R17, -RZ, R17.H0_H0 ;  /* 0x20000011ff117230 */ /* 0x000fe40000004100 */
[----:B------:R-:W-:Y:S01]  /*12c0*/  FFMA R33, R10, R26, R33 ;  /* 0x0000001a0a217223 */ /* 0x000fe20000000021 */
[----:B------:R-:W-:-:S02]  /*12d0*/  HADD2.F32 R21, -RZ, R21.H0_H0 ;  /* 0x20000015ff157230 */ /* 0x000fc40000004100 */
[----:B------:R-:W-:Y:S01]  /*12e0*/  FFMA R6, R9, R20, R7 ;  /* 0x0000001409067223 */ /* 0x000fe20000000007 */
[----:B------:R-:W-:Y:S02]  /*12f0*/  HADD2.F32 R19, -RZ, R19.H0_H0 ;  /* 0x20000013ff137230 */ /* 0x000fe40000004100 */
[----:B------:R-:W-:Y:S02]  /*1300*/  HADD2.F32 R5, -RZ, R24.H0_H0 ;  /* 0x20000018ff057230 */ /* 0x000fe40000004100 */
[----:B------:R-:W-:Y:S02]  /*1310*/  HADD2.F32 R8, -RZ, R27.H0_H0 ;  /* 0x2000001bff087230 */ /* 0x000fe40000004100 */
[C---:B------:R-:W-:Y:S01]  /*1320*/  FFMA R13, R18.reuse, R22, R13 ;  /* 0x00000016120d7223 */ /* 0x040fe2000000000d */
[----:B------:R-:W-:Y:S01]  /*1330*/  FFMA R14, R17, R21, R14 ;  /* 0x00000015110e7223 */ /* 0x000fe2000000000e */
[----:B------:R-:W-:Y:S01]  /*1340*/  FFMA R22, R18, R23, R33 ;  /* 0x0000001712167223 */ /* 0x000fe20000000021 */
[----:B------:R-:W-:Y:S01]  /*1350*/  FFMA R15, R19, R15, R36 ;  /* 0x0000000f130f7223 */ /* 0x000fe20000000024 */
[----:B------:R-:W-:Y:S01]  /*1360*/  FFMA R20, R16, R5, R11 ;  /* 0x0000000510147223 */ /* 0x000fe2000000000b */
[----:B------:R-:W-:Y:S01]  /*1370*/  FFMA R21, R17, R4, R34 ;  /* 0x0000000411157223 */ /* 0x000fe20000000022 */
[----:B------:R-:W-:Y:S01]  /*1380*/  FFMA R23, R19, R8, R6 ;  /* 0x0000000813177223 */ /* 0x000fe20000000006 */
[----:B------:R-:W-:Y:S06]  /*1390*/  @!P0 BRA `(.L_x_7) ;  /* 0xfffffff400008947 */ /* 0x000fec000383ffff */
.L_x_6:
[----:B------:R-:W-:Y:S05]  /*13a0*/  BSYNC.RECONVERGENT B1 ;  /* 0x0000000000017941 */ /* 0x000fea0003800200 */
.L_x_5:
[----:B------:R-:W-:Y:S01]  /*13b0*/  FADD R12, R14, R12 ;  /* 0x0000000c0e0c7221 */ /* 0x000fe20000000000 */
[----:B------:R-:W-:-:S03]  /*13c0*/  FADD R21, R20, R21 ;  /* 0x0000001514157221 */ /* 0x000fc60000000000 */
[----:B------:R-:W-:Y:S01]  /*13d0*/  FADD R12, R12, R13 ;  /* 0x0000000d0c0c7221 */ /* 0x000fe20000000000 */
[----:B------:R-:W-:-:S03]  /*13e0*/  FADD R22, R21, R22 ;  /* 0x0000001615167221 */ /* 0x000fc60000000000 */
[----:B------:R-:W-:Y:S01]  /*13f0*/  FADD R12, R12, R15 ;  /* 0x0000000f0c0c7221 */ /* 0x000fe20000000000 */
[----:B------:R-:W-:-:S07]  /*1400*/  FADD R23, R22, R23 ;  /* 0x0000001716177221 */ /* 0x000fce0000000000 */
.L_x_1:
[----:B------:R-:W-:Y:S05]  /*1410*/  BSYNC.RECONVERGENT B0 ;  /* 0x0000000000007941 */ /* 0x000fea0003800200 */
.L_x_0:
[----:B------:R-:W0:Y:S01]  /*1420*/  S2R R16, SR_TID.X ;  /* 0x0000000000107919 */ /* 0x000e220000002100 */
[----:B------:R-:W1:Y:S01]  /*1430*/  LDC R17, c[0x0][0x3a0] ;  /* 0x0000e800ff117b82 */ /* 0x000e620000000800 */
[----:B------:R-:W-:Y:S01]  /*1440*/  BSSY.RECONVERGENT B0, `(.L_x_8) ;  /* 0x0000147000007945 */ /* 0x000fe20003800200 */
[----:B-1----:R-:W-:-:S04]  /*1450*/  SHF.R.S32.HI R0, RZ, 0x1f, R17 ;  /* 0x0000001fff007819 */ /* 0x002fc80000011411 */
[----:B------:R-:W-:Y:S02]  /*1460*/  LEA.HI R0, R0, R17, RZ, 0x3 ;  /* 0x0000001100007211 */ /* 0x000fe400078f18ff */
[----:B0-----:R-:W-:Y:S02]  /*1470*/  LOP3.LUT R16, R16, 0x1f, RZ, 0xc0, !PT ;  /* 0x0000001f10107812 */ /* 0x001fe400078ec0ff */
[----:B------:R-:W-:-:S04]  /*1480*/  SHF.R.S32.HI R5, RZ, 0x3, R0 ;  /* 0x00000003ff057819 */ /* 0x000fc80000011400 */
[----:B------:R-:W-:-:S04]  /*1490*/  LEA R19, R5, R16, 0x3 ;  /* 0x0000001005137211 */ /* 0x000fc800078e18ff */
[----:B------:R-:W-:-:S13]  /*14a0*/  ISETP.GE.AND P0, PT, R19, R17, PT ;  /* 0x000000111300720c */ /* 0x000fda0003f06270 */
[----:B------:R-:W-:Y:S05]  /*14b0*/  @P0 BRA `(.L_x_9) ;  /* 0x0000001000fc0947 */ /* 0x000fea0003800000 */
[----:B------:R-:W-:Y:S01]  /*14c0*/  LOP3.LUT R3, RZ, R16, RZ, 0x33, !PT ;  /* 0x00000010ff037212 */ /* 0x000fe200078e33ff */
[----:B------:R-:W-:Y:S01]  /*14d0*/  BSSY.RECONVERGENT B1, `(.L_x_10) ;  /* 0x0000024000017945 */ /* 0x000fe20003800200 */
[----:B------:R-:W-:-:S04]  /*14e0*/  VIADDMNMX R0, R19, 0x20, R17, !PT ;  /* 0x0000002013007846 */ /* 0x000fc80007800111 */
[----:B------:R-:W-:-:S05]  /*14f0*/  IADD3 R0, PT, PT, R3, R0, RZ ;  /* 0x0000000003007210 */ /* 0x000fca0007ffe0ff */
[----:B------:R-:W-:-:S05]  /*1500*/  IMAD R0, R5, -0x8, R0 ;  /* 0xfffffff805007824 */ /* 0x000fca00078e0200 */
[C---:B------:R-:W-:Y:S02]  /*1510*/  LOP3.LUT R2, R0.reuse, 0x60, RZ, 0xc0, !PT ;  /* 0x0000006000027812 */ /* 0x040fe400078ec0ff */
[----:B------:R-:W-:Y:S02]  /*1520*/  ISETP.GE.U32.AND P1, PT, R0, 0x60, PT ;  /* 0x000000600000780c */ /* 0x000fe40003f26070 */
[----:B------:R-:W-:Y:S01]  /*1530*/  ISETP.NE.AND P0, PT, R2, 0x60, PT ;  /* 0x000000600200780c */ /* 0x000fe20003f05270 */
[----:B------:R-:W-:-:S12]  /*1540*/  IMAD.WIDE R2, R32, R17, RZ ;  /* 0x0000001120027225 */ /* 0x000fd800078e02ff */
[----:B------:R-:W-:Y:S05]  /*1550*/  @!P0 BRA `(.L_x_11) ;  /* 0x00000000006c8947 */ /* 0x000fea0003800000 */
[----:B------:R-:W0:Y:S01]  /*1560*/  LDCU.64 UR4, c[0x0][0x390] ;  /* 0x00007200ff0477ac */ /* 0x000e220008000a00 */
[----:B------:R-:W1:Y:S01]  /*1570*/  LDC.64 R4, c[0x0][0x380] ;  /* 0x0000e000ff047b82 */ /* 0x000e620000000a00 */
[----:B------:R-:W-:Y:S01]  /*1580*/  SHF.L.U32 R8, R2, 0x1, RZ ;  /* 0x0000000102087819 */ /* 0x000fe200000006ff */
[----:B------:R-:W2:Y:S01]  /*1590*/  LDCU.64 UR8, c[0x0][0x388] ;  /* 0x00007100ff0877ac */ /* 0x000ea20008000a00 */
[----:B------:R-:W-:Y:S02]  /*15a0*/  LEA.HI R0, R0, 0x1, RZ, 0x1b ;  /* 0x0000000100007811 */ /* 0x000fe400078fd8ff */
[----:B------:R-:W-:Y:S02]  /*15b0*/  SHF.L.U64.HI R9, R2, 0x1, R3 ;  /* 0x0000000102097819 */ /* 0x000fe40000010203 */
[----:B------:R-:W-:-:S04]  /*15c0*/  LOP3.LUT R0, R0, 0x3, RZ, 0xc0, !PT ;  /* 0x0000000300007812 */ /* 0x000fc800078ec0ff */
[----:B------:R-:W-:Y:S02]  /*15d0*/  IADD3 R0, PT, PT, -R0, RZ, RZ ;  /* 0x000000ff00007210 */ /* 0x000fe40007ffe1ff */
[C---:B0-----:R-:W-:Y:S02]  /*15e0*/  IADD3 R6, P0, PT, R8.reuse, UR4, RZ ;  /* 0x0000000408067c10 */ /* 0x041fe4000ff1e0ff */
[----:B--2---:R-:W-:Y:S02]  /*15f0*/  IADD3 R8, P2, PT, R8, UR8, RZ ;  /* 0x0000000808087c10 */ /* 0x004fe4000ff5e0ff */
[C---:B------:R-:W-:Y:S02]  /*1600*/  IADD3.X R7, PT, PT, R9.reuse, UR5, RZ, P0, !PT ;  /* 0x0000000509077c10 */ /* 0x040fe400087fe4ff */
[----:B------:R-:W-:-:S09]  /*1610*/  IADD3.X R9, PT, PT, R9, UR9, RZ, P2, !PT ;  /* 0x0000000909097c10 */ /* 0x000fd200097fe4ff */
.L_x_12:
[----:B-1----:R-:W-:-:S04]  /*1620*/  IMAD.WIDE R20, R19, 0x2, R4 ;  /* 0x0000000213147825 */ /* 0x002fc800078e0204 */
[C---:B------:R-:W-:Y:S02]  /*1630*/  IMAD.WIDE R14, R19.reuse, 0x2, R8 ;  /* 0x00000002130e7825 */ /* 0x040fe400078e0208 */
[----:B------:R-:W2:Y:S02]  /*1640*/  LDG.E.U16.CONSTANT R20, desc[UR6][R20.64] ;  /* 0x0000000614147981 */ /* 0x000ea4000c1e9500 */
[----:B------:R-:W-:Y:S02]  /*1650*/  IMAD.WIDE R10, R19, 0x2, R6 ;  /* 0x00000002130a7825 */ /* 0x000fe400078e0206 */
[----:B------:R-:W3:Y:S04]  /*1660*/  LDG.E.U16.CONSTANT R14, desc[UR6][R14.64] ;  /* 0x000000060e0e7981 */ /* 0x000ee8000c1e9500 */
[----:B------:R-:W4:Y:S01]  /*1670*/  LDG.E.U16.CONSTANT R10, desc[UR6][R10.64] ;  /* 0x000000060a0a7981 */ /* 0x000f22000c1e9500 */
[----:B------:R-:W-:-:S04]  /*1680*/  IADD3 R0, PT, PT, R0, 0x1, RZ ;  /* 0x0000000100007810 */ /* 0x000fc80007ffe0ff */
[----:B------:R-:W-:Y:S02]  /*1690*/  ISETP.NE.AND P0, PT, R0, RZ, PT ;  /* 0x000000ff0000720c */ /* 0x000fe40003f05270 */
[----:B------:R-:W-:Y:S01]  /*16a0*/  IADD3 R19, PT, PT, R19, 0x20, RZ ;  /* 0x0000002013137810 */ /* 0x000fe20007ffe0ff */
[----:B--2---:R-:W-:Y:S02]  /*16b0*/  HADD2.F32 R13, -RZ, R20.H0_H0 ;  /* 0x20000014ff0d7230 */ /* 0x004fe40000004100 */
[----:B---3--:R-:W-:Y:S02]  /*16c0*/  HADD2.F32 R18, -RZ, R14.H0_H0 ;  /* 0x2000000eff127230 */ /* 0x008fe40000004100 */
[----:B----4-:R-:W-:-:S03]  /*16d0*/  HADD2.F32 R22, -RZ, R10.H0_H0 ;  /* 0x2000000aff167230 */ /* 0x010fc60000004100 */
[C---:B------:R-:W-:Y:S02]  /*16e0*/  FFMA R12, R13.reuse, R18, R12 ;  /* 0x000000120d0c7223 */ /* 0x040fe4000000000c */
[----:B------:R-:W-:Y:S01]  /*16f0*/  FFMA R23, R13, R22, R23 ;  /* 0x000000160d177223 */ /* 0x000fe20000000017 */
[----:B------:R-:W-:Y:S06]  /*1700*/  @P0 BRA `(.L_x_12) ;  /* 0xfffffffc00c40947 */ /* 0x000fec000383ffff */
.L_x_11:
[----:B------:R-:W-:Y:S05]  /*1710*/  BSYNC.RECONVERGENT B1 ;  /* 0x0000000000017941 */ /* 0x000fea0003800200 */
.L_x_10:
[----:B------:R-:W-:Y:S05]  /*1720*/  @!P1 BRA `(.L_x_9) ;  /* 0x0000001000609947 */ /* 0x000fea0003800000 */
[----:B------:R-:W0:Y:S01]  /*1730*/  LDCU.64 UR4, c[0x0][0x390] ;  /* 0x00007200ff0477ac */ /* 0x000e220008000a00 */
[----:B------:R-:W-:Y:S01]  /*1740*/  IADD3 R5, PT, PT, -R19, R17, RZ ;  /* 0x0000001113057210 */ /* 0x000fe20007ffe1ff */
[----:B------:R-:W-:Y:S01]  /*1750*/  BSSY.RECONVERGENT B1, `(.L_x_13) ;  /* 0x00000a0000017945 */ /* 0x000fe20003800200 */
[C---:B------:R-:W-:Y:S01]  /*1760*/  SHF.L.U32 R4, R2.reuse, 0x1, RZ ;  /* 0x0000000102047819 */ /* 0x040fe200000006ff */
[----:B------:R-:W1:Y:S01]  /*1770*/  LDCU.64 UR8, c[0x0][0x388] ;  /* 0x00007100ff0877ac */ /* 0x000e620008000a00 */
[----:B------:R-:W-:Y:S02]  /*1780*/  ISETP.GT.AND P1, PT, R5, 0x180, PT ;  /* 0x000001800500780c */ /* 0x000fe40003f24270 */
[----:B------:R-:W-:Y:S02]  /*1790*/  SHF.L.U64.HI R0, R2, 0x1, R3 ;  /* 0x0000000102007819 */ /* 0x000fe40000010203 */
[C---:B0-----:R-:W-:Y:S02]  /*17a0*/  IADD3 R2, P0, PT, R4.reuse, UR4, RZ ;  /* 0x0000000404027c10 */ /* 0x041fe4000ff1e0ff */
[----:B-1----:R-:W-:-:S02]  /*17b0*/  IADD3 R4, P2, PT, R4, UR8, RZ ;  /* 0x0000000804047c10 */ /* 0x002fc4000ff5e0ff */
[C---:B------:R-:W-:Y:S02]  /*17c0*/  IADD3.X R3, PT, PT, R0.reuse, UR5, RZ, P0, !PT ;  /* 0x0000000500037c10 */ /* 0x040fe400087fe4ff */
[----:B------:R-:W-:Y:S02]  /*17d0*/  IADD3.X R5, PT, PT, R0, UR9, RZ, P2, !PT ;  /* 0x0000000900057c10 */ /* 0x000fe400097fe4ff */
[----:B------:R-:W-:Y:S01]  /*17e0*/  PLOP3.LUT P0, PT, PT, PT, PT, 0x80, 0x8 ;  /* 0x000000000008781c */ /* 0x000fe20003f0f070 */
[----:B------:R-:W-:-:S12]  /*17f0*/  @!P1 BRA `(.L_x_14) ;  /* 0x0000000800549947 */ /* 0x000fd80003800000 */
[----:B------:R-:W-:Y:S02]  /*1800*/  PLOP3.LUT P0, PT, PT, PT, PT, 0x8, 0x80 ;  /* 0x000000000080781c */ /* 0x000fe40003f0e170 */
[----:B------:R-:W-:-:S11]  /*1810*/  IADD3 R0, PT, PT, R17, -0x180, RZ ;  /* 0xfffffe8011007810 */ /* 0x000fd60007ffe0ff */
.L_x_15:
[----:B------:R-:W0:Y:S01]  /*1820*/  LDC.64 R6, c[0x0][0x380] ;  /* 0x0000e000ff067b82 */ /* 0x000e220000000a00 */
[----:B------:R-:W-:-:S04]  /*1830*/  IMAD.WIDE R36, R19, 0x2, R4 ;  /* 0x0000000213247825 */ /* 0x000fc800078e0204 */
[C---:B------:R-:W-:Y:S01]  /*1840*/  IMAD.WIDE R24, R19.reuse, 0x2, R2 ;  /* 0x0000000213187825 */ /* 0x040fe200078e0202 */
[----:B------:R-:W2:Y:S04]  /*1850*/  LDG.E.U16.CONSTANT R10, desc[UR6][R36.64] ;  /* 0x00000006240a7981 */ /* 0x000ea8000c1e9500 */
[----:B------:R-:W3:Y:S04]  /*1860*/  LDG.E.U16.CONSTANT R11, desc[UR6][R24.64] ;  /* 0x00000006180b7981 */ /* 0x000ee8000c1e9500 */
[----:B------:R-:W4:Y:S04]  /*1870*/  LDG.E.U16.CONSTANT R31, desc[UR6][R36.64+0x40] ;  /* 0x00004006241f7981 */ /* 0x000f28000c1e9500 */
[----:B------:R-:W5:Y:S04]  /*1880*/  LDG.E.U16.CONSTANT R22, desc[UR6][R24.64+0x40] ;  /* 0x0000400618167981 */ /* 0x000f68000c1e9500 */
[----:B------:R-:W4:Y:S01]  /*1890*/  LDG.E.U16.CONSTANT R30, desc[UR6][R36.64+0x80] ;  /* 0x00008006241e7981 */ /* 0x000f22000c1e9500 */
[----:B0-----:R-:W-:-:S03]  /*18a0*/  IMAD.WIDE R20, R19, 0x2, R6 ;  /* 0x0000000213147825 */ /* 0x001fc600078e0206 */
[----:B------:R-:W4:Y:S04]  /*18b0*/  LDG.E.U16.CONSTANT R26, desc[UR6][R24.64+0x80] ;  /* 0x00008006181a7981 */ /* 0x000f28000c1e9500 */
[----:B------:R-:W4:Y:S04]  /*18c0*/  LDG.E.U16.CONSTANT R8, desc[UR6][R20.64] ;  /* 0x0000000614087981 */ /* 0x000f28000c1e9500 */
[----:B------:R-:W4:Y:S04]  /*18d0*/  LDG.E.U16.CONSTANT R29, desc[UR6][R20.64+0x40] ;  /* 0x00004006141d7981 */ /* 0x000f28000c1e9500 */
[----:B------:R-:W4:Y:S04]  /*18e0*/  LDG.E.U16.CONSTANT R28, desc[UR6][R20.64+0x80] ;  /* 0x00008006141c7981 */ /* 0x000f28000c1e9500 */
[----:B------:R-:W4:Y:S04]  /*18f0*/  LDG.E.U16.CONSTANT R13, desc[UR6][R36.64+0xc0] ;  /* 0x0000c006240d7981 */ /* 0x000f28000c1e9500 */
[----:B------:R3:W4:Y:S04]  /*1900*/  LDG.E.U16.CONSTANT R27, desc[UR6][R20.64+0xc0] ;  /* 0x0000c006141b7981 */ /* 0x000728000c1e9500 */
[----:B------:R-:W4:Y:S01]  /*1910*/  LDG.E.U16.CONSTANT R34, desc[UR6][R24.64+0xc0] ;  /* 0x0000c00618227981 */ /* 0x000f22000c1e9500 */
[----:B------:R-:W-:-:S05]  /*1920*/  IADD3 R9, PT, PT, R19, 0x80, RZ ;  /* 0x0000008013097810 */ /* 0x000fca0007ffe0ff */
[----:B------:R-:W-:-:S04]  /*1930*/  IMAD.WIDE R14, R9, 0x2, R2 ;  /* 0x00000002090e7825 */ /* 0x000fc800078e0202 */
[----:B--2---:R-:W-:Y:S02]  /*1940*/  HADD2.F32 R18, -RZ, R10.H0_H0 ;  /* 0x2000000aff127230 */ /* 0x004fe40000004100 */
[----:B---3--:R-:W-:Y:S02]  /*1950*/  HADD2.F32 R20, -RZ, R11.H0_H0 ;  /* 0x2000000bff147230 */ /* 0x008fe40000004100 */
[----:B------:R-:W-:-:S05]  /*1960*/  IMAD.WIDE R10, R9, 0x2, R4 ;  /* 0x00000002090a7825 */ /* 0x000fca00078e0204 */
[----:B------:R-:W2:Y:S01]  /*1970*/  LDG.E.U16.CONSTANT R25, desc[UR6][R10.64+0x40] ;  /* 0x000040060a197981 */ /* 0x000ea2000c1e9500 */
[----:B-----5:R-:W-:Y:S02]  /*1980*/  HADD2.F32 R22, -RZ, R22.H0_H0 ;  /* 0x20000016ff167230 */ /* 0x020fe40000004100 */
[----:B----4-:R-:W-:Y:S02]  /*1990*/  HADD2.F32 R33, -RZ, R8.H0_H0 ;  /* 0x20000008ff217230 */ /* 0x010fe40000004100 */
[----:B------:R-:W-:-:S04]  /*19a0*/  IMAD.WIDE R8, R9, 0x2, R6 ;  /* 0x0000000209087825 */ /* 0x000fc800078e0206 */
[C---:B------:R-:W-:Y:S01]  /*19b0*/  FFMA R35, R33.reuse, R18, R12 ;  /* 0x0000001221237223 */ /* 0x040fe2000000000c */
[----:B------:R-:W-:Y:S01]  /*19c0*/  FFMA R23, R33, R20, R23 ;  /* 0x0000001421177223 */ /* 0x000fe20000000017 */
[----:B------:R-:W-:Y:S01]  /*19d0*/  HADD2.F32 R12, -RZ, R31.H0_H0 ;  /* 0x2000001fff0c7230 */ /* 0x000fe20000004100 */
[----:B------:R-:W3:Y:S01]  /*19e0*/  LDG.E.U16.CONSTANT R20, desc[UR6][R10.64] ;  /* 0x000000060a147981 */ /* 0x000ee2000c1e9500 */
[----:B------:R-:W-:-:S03]  /*19f0*/  HADD2.F32 R29, -RZ, R29.H0_H0 ;  /* 0x2000001dff1d7230 */ /* 0x000fc60000004100 */
[----:B------:R-:W4:Y:S04]  /*1a00*/  LDG.E.U16.CONSTANT R18, desc[UR6][R14.64] ;  /* 0x000000060e127981 */ /* 0x000f28000c1e9500 */
[----:B------:R-:W5:Y:S01]  /*1a10*/  LDG.E.U16.CONSTANT R21, desc[UR6][R8.64] ;  /* 0x0000000608157981 */ /* 0x000f62000c1e9500 */
[C---:B------:R-:W-:Y:S01]  /*1a20*/  FFMA R12, R29.reuse, R12, R35 ;  /* 0x0000000c1d0c7223 */ /* 0x040fe20000000023 */
[----:B------:R-:W-:Y:S02]  /*1a30*/  FFMA R35, R29, R22, R23 ;  /* 0x000000161d237223 */ /* 0x000fe40000000017 */
[----:B------:R-:W5:Y:S04]  /*1a40*/  LDG.E.U16.CONSTANT R24, desc[UR6][R8.64+0x40] ;  /* 0x0000400608187981 */ /* 0x000f68000c1e9500 */
[----:B------:R-:W5:Y:S01]  /*1a50*/  LDG.E.U16.CONSTANT R22, desc[UR6][R14.64+0x40] ;  /* 0x000040060e167981 */ /* 0x000f62000c1e9500 */
[----:B------:R-:W-:-:S02]  /*1a60*/  HADD2.F32 R36, -RZ, R30.H0_H0 ;  /* 0x2000001eff247230 */ /* 0x000fc40000004100 */
[----:B------:R-:W-:Y:S01]  /*1a70*/  HADD2.F32 R26, -RZ, R26.H0_H0 ;  /* 0x2000001aff1a7230 */ /* 0x000fe20000004100 */
[----:B------:R-:W5:Y:S01]  /*1a80*/  LDG.E.U16.CONSTANT R23, desc[UR6][R10.64+0x80] ;  /* 0x000080060a177981 */ /* 0x000f62000c1e9500 */
[----:B------:R-:W-:-:S03]  /*1a90*/  HADD2.F32 R37, -RZ, R28.H0_H0 ;  /* 0x2000001cff257230 */ /* 0x000fc60000004100 */
[----:B------:R-:W5:Y:S01]  /*1aa0*/  LDG.E.U16.CONSTANT R31, desc[UR6][R8.64+0x80] ;  /* 0x00008006081f7981 */ /* 0x000f62000c1e9500 */
[----:B------:R-:W-:-:S03]  /*1ab0*/  HADD2.F32 R13, -RZ, R13.H0_H0 ;  /* 0x2000000dff0d7230 */ /* 0x000fc60000004100 */
[----:B------:R-:W5:Y:S01]  /*1ac0*/  LDG.E.U16.CONSTANT R30, desc[UR6][R14.64+0x80] ;  /* 0x000080060e1e7981 */ /* 0x000f62000c1e9500 */
[C---:B------:R-:W-:Y:S01]  /*1ad0*/  FFMA R12, R37.reuse, R36, R12 ;  /* 0x00000024250c7223 */ /* 0x040fe2000000000c */
[----:B------:R-:W-:Y:S01]  /*1ae0*/  FFMA R26, R37, R26, R35 ;  /* 0x0000001a251a7223 */ /* 0x000fe20000000023 */
[----:B------:R-:W-:Y:S01]  /*1af0*/  HADD2.F32 R27, -RZ, R27.H0_H0 ;  /* 0x2000001bff1b7230 */ /* 0x000fe20000004100 */
[----:B------:R0:W5:Y:S01]  /*1b00*/  LDG.E.U16.CONSTANT R29, desc[UR6][R10.64+0xc0] ;  /* 0x0000c0060a1d7981 */ /* 0x000162000c1e9500 */
[----:B------:R-:W-:-:S03]  /*1b10*/  IADD3 R37, PT, PT, R19, 0x100, RZ ;  /* 0x0000010013257810 */ /* 0x000fc60007ffe0ff */
[----:B------:R1:W5:Y:S01]  /*1b20*/  LDG.E.U16.CONSTANT R33, desc[UR6][R8.64+0xc0] ;  /* 0x0000c00608217981 */ /* 0x000362000c1e9500 */
[----:B------:R-:W-:Y:S01]  /*1b30*/  FFMA R35, R27, R13, R12 ;  /* 0x0000000d1b237223 */ /* 0x000fe2000000000c */
[----:B0-----:R-:W-:Y:S02]  /*1b40*/  HADD2.F32 R11, -RZ, R34.H0_H0 ;  /* 0x20000022ff0b7230 */ /* 0x001fe40000004100 */
[----:B------:R4:W5:Y:S01]  /*1b50*/  LDG.E.U16.CONSTANT R34, desc[UR6][R14.64+0xc0] ;  /* 0x0000c0060e227981 */ /* 0x000962000c1e9500 */
[----:B------:R-:W-:-:S04]  /*1b60*/  IMAD.WIDE R12, R37, 0x2, R6 ;  /* 0x00000002250c7825 */ /* 0x000fc800078e0206 */
[----:B------:R-:W-:Y:S01]  /*1b70*/  FFMA R36, R27, R11, R26 ;  /* 0x0000000b1b247223 */ /* 0x000fe2000000001a */
[C---:B-1----:R-:W-:Y:S01]  /*1b80*/  IMAD.WIDE R8, R37.reuse, 0x2, R4 ;  /* 0x0000000225087825 */ /* 0x042fe200078e0204 */
[----:B------:R-:W5:Y:S03]  /*1b90*/  LDG.E.U16.CONSTANT R28, desc[UR6][R12.64] ;  /* 0x000000060c1c7981 */ /* 0x000f66000c1e9500 */
[----:B------:R-:W-:Y:S01]  /*1ba0*/  IMAD.WIDE R10, R37, 0x2, R2 ;  /* 0x00000002250a7825 */ /* 0x000fe200078e0202 */
[----:B------:R-:W5:Y:S04]  /*1bb0*/  LDG.E.U16.CONSTANT R26, desc[UR6][R8.64] ;  /* 0x00000006081a7981 */ /* 0x000f68000c1e9500 */
[----:B------:R-:W5:Y:S01]  /*1bc0*/  LDG.E.U16.CONSTANT R27, desc[UR6][R10.64] ;  /* 0x000000060a1b7981 */ /* 0x000f62000c1e9500 */
[----:B--2---:R-:W-:-:S02]  /*1bd0*/  HADD2.F32 R25, -RZ, R25.H0_H0 ;  /* 0x20000019ff197230 */ /* 0x004fc40000004100 */
[----:B---3--:R-:W-:Y:S02]  /*1be0*/  HADD2.F32 R20, -RZ, R20.H0_H0 ;  /* 0x20000014ff147230 */ /* 0x008fe40000004100 */
[----:B----4-:R-:W-:Y:S02]  /*1bf0*/  HADD2.F32 R15, -RZ, R18.H0_H0 ;  /* 0x20000012ff0f7230 */ /* 0x010fe40000004100 */
[----:B------:R-:W2:Y:S01]  /*1c00*/  LDG.E.U16.CONSTANT R18, desc[UR6][R8.64+0x40] ;  /* 0x0000400608127981 */ /* 0x000ea2000c1e9500 */
[----:B-----5:R-:W-:-:S05]  /*1c10*/  HADD2.F32 R21, -RZ, R21.H0_H0 ;  /* 0x20000015ff157230 */ /* 0x020fca0000004100 */
[C---:B------:R-:W-:Y:S01]  /*1c20*/  FFMA R20, R21.reuse, R20, R35 ;  /* 0x0000001415147223 */ /* 0x040fe20000000023 */
[----:B------:R-:W-:Y:S01]  /*1c30*/  FFMA R15, R21, R15, R36 ;  /* 0x0000000f150f7223 */ /* 0x000fe20000000024 */
[----:B------:R-:W-:Y:S02]  /*1c40*/  HADD2.F32 R21, -RZ, R24.H0_H0 ;  /* 0x20000018ff157230 */ /* 0x000fe40000004100 */
[----:B------:R-:W-:Y:S01]  /*1c50*/  HADD2.F32 R22, -RZ, R22.H0_H0 ;  /* 0x20000016ff167230 */ /* 0x000fe20000004100 */
[----:B------:R-:W3:Y:S02]  /*1c60*/  LDG.E.U16.CONSTANT R24, desc[UR6][R12.64+0x80] ;  /* 0x000080060c187981 */ /* 0x000ee4000c1e9500 */
[C---:B------:R-:W-:Y:S02]  /*1c70*/  FFMA R14, R21.reuse, R25, R20 ;  /* 0x00000019150e7223 */ /* 0x040fe40000000014 */
[----:B------:R-:W-:Y:S01]  /*1c80*/  FFMA R15, R21, R22, R15 ;  /* 0x00000016150f7223 */ /* 0x000fe2000000000f */
[----:B------:R-:W-:Y:S01]  /*1c90*/  HADD2.F32 R21, -RZ, R23.H0_H0 ;  /* 0x20000017ff157230 */ /* 0x000fe20000004100 */
[----:B------:R-:W4:Y:S01]  /*1ca0*/  LDG.E.U16.CONSTANT R22, desc[UR6][R10.64+0x40] ;  /* 0x000040060a167981 */ /* 0x000f22000c1e9500 */
[----:B------:R-:W-:-:S02]  /*1cb0*/  HADD2.F32 R31, -RZ, R31.H0_H0 ;  /* 0x2000001fff1f7230 */ /* 0x000fc40000004100 */
[----:B------:R-:W-:Y:S01]  /*1cc0*/  HADD2.F32 R30, -RZ, R30.H0_H0 ;  /* 0x2000001eff1e7230 */ /* 0x000fe20000004100 */
[----:B------:R-:W5:Y:S02]  /*1cd0*/  LDG.E.U16.CONSTANT R20, desc[UR6][R8.64+0x80] ;  /* 0x0000800608147981 */ /* 0x000f64000c1e9500 */
[C---:B------:R-:W-:Y:S02]  /*1ce0*/  FFMA R14, R31.reuse, R21, R14 ;  /* 0x000000151f0e7223 */ /* 0x040fe4000000000e */
[----:B------:R-:W5:Y:S01]  /*1cf0*/  LDG.E.U16.CONSTANT R21, desc[UR6][R12.64+0x40] ;  /* 0x000040060c157981 */ /* 0x000f62000c1e9500 */
[----:B------:R-:W-:Y:S01]  /*1d00*/  FFMA R35, R31, R30, R15 ;  /* 0x0000001e1f237223 */ /* 0x000fe2000000000f */
[----:B------:R-:W-:Y:S01]  /*1d10*/  IADD3 R15, PT, PT, R19, 0x180, RZ ;  /* 0x00000180130f7810 */ /* 0x000fe20007ffe0ff */
[----:B------:R-:W-:Y:S01]  /*1d20*/  HADD2.F32 R33, -RZ, R33.H0_H0 ;  /* 0x20000021ff217230 */ /* 0x000fe20000004100 */
[----:B------:R-:W5:Y:S01]  /*1d30*/  LDG.E.U16.CONSTANT R25, desc[UR6][R10.64+0x80] ;  /* 0x000080060a197981 */ /* 0x000f62000c1e9500 */
[----:B------:R-:W-:-:S02]  /*1d40*/  HADD2.F32 R31, -RZ, R29.H0_H0 ;  /* 0x2000001dff1f7230 */ /* 0x000fc40000004100 */
[----:B------:R-:W-:Y:S01]  /*1d50*/  IMAD.WIDE R6, R15, 0x2, R6 ;  /* 0x000000020f067825 */ /* 0x000fe200078e0206 */
[----:B------:R0:W5:Y:S03]  /*1d60*/  LDG.E.U16.CONSTANT R23, desc[UR6][R8.64+0xc0] ;  /* 0x0000c00608177981 */ /* 0x000166000c1e9500 */
[----:B------:R-:W-:Y:S02]  /*1d70*/  HADD2.F32 R34, -RZ, R34.H0_H0 ;  /* 0x20000022ff227230 */ /* 0x000fe40000004100 */
[C---:B------:R-:W-:Y:S01]  /*1d80*/  FFMA R31, R33.reuse, R31, R14 ;  /* 0x0000001f211f7223 */ /* 0x040fe2000000000e */
[----:B------:R-:W5:Y:S02]  /*1d90*/  LDG.E.U16.CONSTANT R29, desc[UR6][R10.64+0xc0] ;  /* 0x0000c0060a1d7981 */ /* 0x000f64000c1e9500 */
[----:B------:R-:W-:Y:S02]  /*1da0*/  FFMA R33, R33, R34, R35 ;  /* 0x0000002221217223 */ /* 0x000fe40000000023 */
[----:B------:R1:W5:Y:S01]  /*1db0*/  LDG.E.U16.CONSTANT R30, desc[UR6][R12.64+0xc0] ;  /* 0x0000c0060c1e7981 */ /* 0x000362000c1e9500 */
[----:B0-----:R-:W-:-:S03]  /*1dc0*/  IMAD.WIDE R8, R15, 0x2, R4 ;  /* 0x000000020f087825 */ /* 0x001fc600078e0204 */
[----:B------:R-:W5:Y:S01]  /*1dd0*/  LDG.E.U16.CONSTANT R35, desc[UR6][R6.64+0x80] ;  /* 0x0000800606237981 */ /* 0x000f62000c1e9500 */
[----:B------:R-:W-:-:S03]  /*1de0*/  IMAD.WIDE R14, R15, 0x2, R2 ;  /* 0x000000020f0e7825 */ /* 0x000fc600078e0202 */
[----:B------:R-:W5:Y:S01]  /*1df0*/  LDG.E.U16.CONSTANT R10, desc[UR6][R8.64] ;  /* 0x00000006080a7981 */ /* 0x000f62000c1e9500 */
[----:B------:R-:W-:Y:S02]  /*1e00*/  HADD2.F32 R28, -RZ, R28.H0_H0 ;  /* 0x2000001cff1c7230 */ /* 0x000fe40000004100 */
[----:B------:R-:W-:Y:S01]  /*1e10*/  HADD2.F32 R34, -RZ, R26.H0_H0 ;  /* 0x2000001aff227230 */ /* 0x000fe20000004100 */
[----:B------:R-:W5:Y:S01]  /*1e20*/  LDG.E.U16.CONSTANT R11, desc[UR6][R14.64] ;  /* 0x000000060e0b7981 */ /* 0x000f62000c1e9500 */
[----:B------:R-:W-:-:S03]  /*1e30*/  HADD2.F32 R36, -RZ, R27.H0_H0 ;  /* 0x2000001bff247230 */ /* 0x000fc60000004100 */
[----:B------:R-:W5:Y:S01]  /*1e40*/  LDG.E.U16.CONSTANT R26, desc[UR6][R6.64] ;  /* 0x00000006061a7981 */ /* 0x000f62000c1e9500 */
[C---:B-1----:R-:W-:Y:S01]  /*1e50*/  FFMA R12, R28.reuse, R34, R31 ;  /* 0x000000221c0c7223 */ /* 0x042fe2000000001f */
[----:B------:R-:W-:Y:S02]  /*1e60*/  FFMA R31, R28, R36, R33 ;  /* 0x000000241c1f7223 */ /* 0x000fe40000000021 */
[----:B------:R-:W5:Y:S04]  /*1e70*/  LDG.E.U16.CONSTANT R27, desc[UR6][R8.64+0x40] ;  /* 0x00004006081b7981 */ /* 0x000f68000c1e9500 */
[----:B------:R-:W5:Y:S04]  /*1e80*/  LDG.E.U16.CONSTANT R13, desc[UR6][R6.64+0x40] ;  /* 0x00004006060d7981 */ /* 0x000f68000c1e9500 */
[----:B------:R-:W5:Y:S04]  /*1e90*/  LDG.E.U16.CONSTANT R33, desc[UR6][R14.64+0x40] ;  /* 0x000040060e217981 */ /* 0x000f68000c1e9500 */
[----:B------:R-:W5:Y:S04]  /*1ea0*/  LDG.E.U16.CONSTANT R28, desc[UR6][R8.64+0x80] ;  /* 0x00008006081c7981 */ /* 0x000f68000c1e9500 */
[----:B------:R-:W5:Y:S04]  /*1eb0*/  LDG.E.U16.CONSTANT R36, desc[UR6][R14.64+0x80] ;  /* 0x000080060e247981 */ /* 0x000f68000c1e9500 */
[----:B------:R5:W5:Y:S04]  /*1ec0*/  LDG.E.U16.CONSTANT R34, desc[UR6][R8.64+0xc0] ;  /* 0x0000c00608227981 */ /* 0x000b68000c1e9500 */
[----:B------:R0:W5:Y:S04]  /*1ed0*/  LDG.E.U16.CONSTANT R37, desc[UR6][R6.64+0xc0] ;  /* 0x0000c00606257981 */ /* 0x000168000c1e9500 */
[----:B------:R-:W5:Y:S01]  /*1ee0*/  LDG.E.U16.CONSTANT R14, desc[UR6][R14.64+0xc0] ;  /* 0x0000c0060e0e7981 */ /* 0x000f62000c1e9500 */
[----:B------:R-:W-:-:S04]  /*1ef0*/  IADD3 R19, PT, PT, R19, 0x200, RZ ;  /* 0x0000020013137810 */ /* 0x000fc80007ffe0ff */
[----:B------:R-:W-:Y:S01]  /*1f00*/  ISETP.GE.AND P1, PT, R19, R0, PT ;  /* 0x000000001300720c */ /* 0x000fe20003f26270 */
[----:B--2---:R-:W-:Y:S02]  /*1f10*/  HADD2.F32 R18, -RZ, R18.H0_H0 ;  /* 0x20000012ff127230 */ /* 0x004fe40000004100 */
[----:B---3--:R-:W-:Y:S02]  /*1f20*/  HADD2.F32 R24, -RZ, R24.H0_H0 ;  /* 0x20000018ff187230 */ /* 0x008fe40000004100 */
[----:B----4-:R-:W-:Y:S02]  /*1f30*/  HADD2.F32 R22, -RZ, R22.H0_H0 ;  /* 0x20000016ff167230 */ /* 0x010fe40000004100 */
[----:B-----5:R-:W-:Y:S02]  /*1f40*/  HADD2.F32 R9, -RZ, R20.H0_H0 ;  /* 0x20000014ff097230 */ /* 0x020fe40000004100 */
[----:B------:R-:W-:Y:S02]  /*1f50*/  HADD2.F32 R21, -RZ, R21.H0_H0 ;  /* 0x20000015ff157230 */ /* 0x000fe40000004100 */
[----:B------:R-:W-:-:S03]  /*1f60*/  HADD2.F32 R8, -RZ, R25.H0_H0 ;  /* 0x20000019ff087230 */ /* 0x000fc60000004100 */
[C---:B------:R-:W-:Y:S01]  /*1f70*/  FFMA R12, R21.reuse, R18, R12 ;  /* 0x00000012150c7223 */ /* 0x040fe2000000000c */
[----:B------:R-:W-:Y:S01]  /*1f80*/  FFMA R31, R21, R22, R31 ;  /* 0x00000016151f7223 */ /* 0x000fe2000000001f */
[----:B------:R-:W-:Y:S02]  /*1f90*/  HADD2.F32 R23, -RZ, R23.H0_H0 ;  /* 0x20000017ff177230 */ /* 0x000fe40000004100 */
[C---:B------:R-:W-:Y:S01]  /*1fa0*/  FFMA R9, R24.reuse, R9, R12 ;  /* 0x0000000918097223 */ /* 0x040fe2000000000c */
[----:B------:R-:W-:Y:S01]  /*1fb0*/  FFMA R8, R24, R8, R31 ;  /* 0x0000000818087223 */ /* 0x000fe2000000001f */
[----:B------:R-:W-:Y:S02]  /*1fc0*/  HADD2.F32 R29, -RZ, R29.H0_H0 ;  /* 0x2000001dff1d7230 */ /* 0x000fe40000004100 */
[----:B------:R-:W-:-:S05]  /*1fd0*/  HADD2.F32 R30, -RZ, R30.H0_H0 ;  /* 0x2000001eff1e7230 */ /* 0x000fca0000004100 */
[C---:B------:R-:W-:Y:S01]  /*1fe0*/  FFMA R9, R30.reuse, R23, R9 ;  /* 0x000000171e097223 */ /* 0x040fe20000000009 */
[----:B------:R-:W-:Y:S01]  /*1ff0*/  FFMA R8, R30, R29, R8 ;  /* 0x0000001d1e087223 */ /* 0x000fe20000000008 */
[----:B------:R-:W-:Y:S02]  /*2000*/  HADD2.F32 R10, -RZ, R10.H0_H0 ;  /* 0x2000000aff0a7230 */ /* 0x000fe40000004100 */
[----:B------:R-:W-:Y:S02]  /*2010*/  HADD2.F32 R11, -RZ, R11.H0_H0 ;  /* 0x2000000bff0b7230 */ /* 0x000fe40000004100 */
[----:B------:R-:W-:Y:S02]  /*2020*/  HADD2.F32 R26, -RZ, R26.H0_H0 ;  /* 0x2000001aff1a7230 */ /* 0x000fe40000004100 */
[----:B------:R-:W-:-:S03]  /*2030*/  HADD2.F32 R27, -RZ, R27.H0_H0 ;  /* 0x2000001bff1b7230 */ /* 0x000fc60000004100 */
[C---:B------:R-:W-:Y:S01]  /*2040*/  FFMA R9, R26.reuse, R10, R9 ;  /* 0x0000000a1a097223 */ /* 0x040fe20000000009 */
[----:B------:R-:W-:Y:S01]  /*2050*/  FFMA R8, R26, R11, R8 ;  /* 0x0000000b1a087223 */ /* 0x000fe20000000008 */
[----:B0-----:R-:W-:Y:S02]  /*2060*/  HADD2.F32 R6, -RZ, R13.H0_H0 ;  /* 0x2000000dff067230 */ /* 0x001fe40000004100 */
[----:B------:R-:W-:-:S03]  /*2070*/  HADD2.F32 R33, -RZ, R33.H0_H0 ;  /* 0x20000021ff217230 */ /* 0x000fc60000004100 */
[C---:B------:R-:W-:Y:S01]  /*2080*/  FFMA R9, R6.reuse, R27, R9 ;  /* 0x0000001b06097223 */ /* 0x040fe20000000009 */
[----:B------:R-:W-:Y:S02]  /*2090*/  HADD2.F32 R35, -RZ, R35.H0_H0 ;  /* 0x20000023ff237230 */ /* 0x000fe40000004100 */
[----:B------:R-:W-:Y:S02]  /*20a0*/  HADD2.F32 R28, -RZ, R28.H0_H0 ;  /* 0x2000001cff1c7230 */ /* 0x000fe40000004100 */
[----:B------:R-:W-:Y:S01]  /*20b0*/  FFMA R8, R6, R33, R8 ;  /* 0x0000002106087223 */ /* 0x000fe20000000008 */
[----:B------:R-:W-:Y:S02]  /*20c0*/  HADD2.F32 R36, -RZ, R36.H0_H0 ;  /* 0x20000024ff247230 */ /* 0x000fe40000004100 */
[C---:B------:R-:W-:Y:S01]  /*20d0*/  FFMA R9, R35.reuse, R28, R9 ;  /* 0x0000001c23097223 */ /* 0x040fe20000000009 */
[----:B------:R-:W-:Y:S02]  /*20e0*/  HADD2.F32 R34, -RZ, R34.H0_H0 ;  /* 0x20000022ff227230 */ /* 0x000fe40000004100 */
[----:B------:R-:W-:Y:S01]  /*20f0*/  FFMA R8, R35, R36, R8 ;  /* 0x0000002423087223 */ /* 0x000fe20000000008 */
[----:B------:R-:W-:-:S02]  /*2100*/  HADD2.F32 R6, -RZ, R37.H0_H0 ;  /* 0x20000025ff067230 */ /* 0x000fc40000004100 */
[----:B------:R-:W-:-:S03]  /*2110*/  HADD2.F32 R23, -RZ, R14.H0_H0 ;  /* 0x2000000eff177230 */ /* 0x000fc60000004100 */
[C---:B------:R-:W-:Y:S02]  /*2120*/  FFMA R12, R6.reuse, R34, R9 ;  /* 0x00000022060c7223 */ /* 0x040fe40000000009 */
[----:B------:R-:W-:Y:S01]  /*2130*/  FFMA R23, R6, R23, R8 ;  /* 0x0000001706177223 */ /* 0x000fe20000000008 */
[----:B------:R-:W-:Y:S06]  /*2140*/  @!P1 BRA `(.L_x_15) ;  /* 0xfffffff400b49947 */ /* 0x000fec000383ffff */
.L_x_14:
[----:B------:R-:W-:Y:S05]  /*2150*/  BSYNC.RECONVERGENT B1 ;  /* 0x0000000000017941 */ /* 0x000fea0003800200 */
.L_x_13:
[----:B------:R-:W-:Y:S01]  /*2160*/  IADD3 R0, PT, PT, -R19, R17, RZ ;  /* 0x0000001113007210 */ /* 0x000fe20007ffe1ff */
[----:B------:R-:W-:Y:S03]  /*2170*/  BSSY.RECONVERGENT B1, `(.L_x_16) ;  /* 0x000004d000017945 */ /* 0x000fe60003800200 */
[----:B------:R-:W-:-:S13]  /*2180*/  ISETP.GT.AND P1, PT, R0, 0x80, PT ;  /* 0x000000800000780c */ /* 0x000fda0003f24270 */
[----:B------:R-:W-:Y:S05]  /*2190*/  @!P1 BRA `(.L_x_17) ;  /* 0x0000000400289947 */ /* 0x000fea0003800000 */
[----:B------:R-:W0:Y:S01]  /*21a0*/  LDC.64 R10, c[0x0][0x380] ;  /* 0x0000e000ff0a7b82 */ /* 0x000e220000000a00 */
[----:B------:R-:W-:-:S05]  /*21b0*/  IMAD.WIDE R36, R19, 0x2, R4 ;  /* 0x0000000213247825 */ /* 0x000fca00078e0204 */
[----:B------:R-:W2:Y:S01]  /*21c0*/  LDG.E.U16.CONSTANT R25, desc[UR6][R36.64] ;  /* 0x0000000624197981 */ /* 0x000ea2000c1e9500 */
[C---:B------:R-:W-:Y:S01]  /*21d0*/  IMAD.WIDE R8, R19.reuse, 0x2, R2 ;  /* 0x0000000213087825 */ /* 0x040fe200078e0202 */
[C---:B------:R-:W-:Y:S02]  /*21e0*/  IADD3 R21, PT, PT, R19.reuse, 0x80, RZ ;  /* 0x0000008013157810 */ /* 0x040fe40007ffe0ff */
[----:B------:R-:W3:Y:S04]  /*21f0*/  LDG.E.U16.CONSTANT R27, desc[UR6][R36.64+0x40] ;  /* 0x00004006241b7981 */ /* 0x000ee8000c1e9500 */
[----:B------:R-:W4:Y:S04]  /*2200*/  LDG.E.U16.CONSTANT R13, desc[UR6][R8.64] ;  /* 0x00000006080d7981 */ /* 0x000f28000c1e9500 */
[----:B------:R-:W5:Y:S01]  /*2210*/  LDG.E.U16.CONSTANT R29, desc[UR6][R8.64+0x40] ;  /* 0x00004006081d7981 */ /* 0x000f62000c1e9500 */
[----:B0-----:R-:W-:-:S03]  /*2220*/  IMAD.WIDE R14, R19, 0x2, R10 ;  /* 0x00000002130e7825 */ /* 0x001fc600078e020a */
[----:B------:R-:W3:Y:S04]  /*2230*/  LDG.E.U16.CONSTANT R24, desc[UR6][R8.64+0x80] ;  /* 0x0000800608187981 */ /* 0x000ee8000c1e9500 */
[----:B------:R-:W4:Y:S04]  /*2240*/  LDG.E.U16.CONSTANT R0, desc[UR6][R14.64] ;  /* 0x000000060e007981 */ /* 0x000f28000c1e9500 */
[----:B------:R-:W5:Y:S01]  /*2250*/  LDG.E.U16.CONSTANT R18, desc[UR6][R14.64+0x40] ;  /* 0x000040060e127981 */ /* 0x000f62000c1e9500 */
[----:B------:R-:W-:-:S03]  /*2260*/  IMAD.WIDE R6, R21, 0x2, R4 ;  /* 0x0000000215067825 */ /* 0x000fc600078e0204 */
[----:B------:R-:W3:Y:S01]  /*2270*/  LDG.E.U16.CONSTANT R28, desc[UR6][R14.64+0x80] ;  /* 0x000080060e1c7981 */ /* 0x000ee2000c1e9500 */
[----:B------:R-:W-:-:S03]  /*2280*/  IMAD.WIDE R10, R21, 0x2, R10 ;  /* 0x00000002150a7825 */ /* 0x000fc600078e020a */
[----:B------:R-:W3:Y:S01]  /*2290*/  LDG.E.U16.CONSTANT R26, desc[UR6][R36.64+0x80] ;  /* 0x00008006241a7981 */ /* 0x000ee2000c1e9500 */
[----:B------:R-:W-:-:S03]  /*22a0*/  IMAD.WIDE R20, R21, 0x2, R2 ;  /* 0x0000000215147825 */ /* 0x000fc600078e0202 */
[----:B------:R-:W3:Y:S04]  /*22b0*/  LDG.E.U16.CONSTANT R30, desc[UR6][R8.64+0xc0] ;  /* 0x0000c006081e7981 */ /* 0x000ee8000c1e9500 */
[----:B------:R2:W3:Y:S04]  /*22c0*/  LDG.E.U16.CONSTANT R31, desc[UR6][R14.64+0xc0] ;  /* 0x0000c0060e1f7981 */ /* 0x0004e8000c1e9500 */
[----:B------:R-:W3:Y:S04]  /*22d0*/  LDG.E.U16.CONSTANT R22, desc[UR6][R36.64+0xc0] ;  /* 0x0000c00624167981 */ /* 0x000ee8000c1e9500 */
[----:B------:R-:W3:Y:S04]  /*22e0*/  LDG.E.U16.CONSTANT R9, desc[UR6][R20.64] ;  /* 0x0000000614097981 */ /* 0x000ee8000c1e9500 */
[----:B------:R-:W3:Y:S04]  /*22f0*/  LDG.E.U16.CONSTANT R35, desc[UR6][R6.64] ;  /* 0x0000000606237981 */ /* 0x000ee8000c1e9500 */
[----:B------:R-:W3:Y:S04]  /*2300*/  LDG.E.U16.CONSTANT R37, desc[UR6][R10.64] ;  /* 0x000000060a257981 */ /* 0x000ee8000c1e9500 */
[----:B------:R-:W3:Y:S04]  /*2310*/  LDG.E.U16.CONSTANT R33, desc[UR6][R6.64+0x40] ;  /* 0x0000400606217981 */ /* 0x000ee8000c1e9500 */
[----:B------:R-:W3:Y:S04]  /*2320*/  LDG.E.U16.CONSTANT R34, desc[UR6][R6.64+0x80] ;  /* 0x0000800606227981 */ /* 0x000ee8000c1e9500 */
[----:B------:R0:W3:Y:S04]  /*2330*/  LDG.E.U16.CONSTANT R36, desc[UR6][R6.64+0xc0] ;  /* 0x0000c00606247981 */ /* 0x0000e8000c1e9500 */
[----:B------:R-:W3:Y:S04]  /*2340*/  LDG.E.U16.CONSTANT R8, desc[UR6][R20.64+0x40] ;  /* 0x0000400614087981 */ /* 0x000ee8000c1e9500 */
[----:B------:R-:W3:Y:S04]  /*2350*/  LDG.E.U16.CONSTANT R14, desc[UR6][R20.64+0xc0] ;  /* 0x0000c006140e7981 */ /* 0x000ee8000c1e9500 */
[----:B------:R-:W3:Y:S01]  /*2360*/  LDG.E.U16.CONSTANT R7, desc[UR6][R10.64+0xc0] ;  /* 0x0000c0060a077981 */ /* 0x000ee2000c1e9500 */
[----:B--2---:R-:W-:-:S02]  /*2370*/  HADD2.F32 R15, -RZ, R25.H0_H0 ;  /* 0x20000019ff0f7230 */ /* 0x004fc40000004100 */
[----:B----4-:R-:W-:Y:S02]  /*2380*/  HADD2.F32 R25, -RZ, R0.H0_H0 ;  /* 0x20000000ff197230 */ /* 0x010fe40000004100 */
[----:B------:R1:W2:Y:S03]  /*2390*/  LDG.E.U16.CONSTANT R0, desc[UR6][R20.64+0x80] ;  /* 0x0000800614007981 */ /* 0x0002a6000c1e9500 */
[----:B0-----:R-:W-:Y:S02]  /*23a0*/  FFMA R6, R25, R15, R12 ;  /* 0x0000000f19067223 */ /* 0x001fe4000000000c */
[----:B------:R-:W4:Y:S04]  /*23b0*/  LDG.E.U16.CONSTANT R12, desc[UR6][R10.64+0x40] ;  /* 0x000040060a0c7981 */ /* 0x000f28000c1e9500 */
[----:B------:R0:W4:Y:S01]  /*23c0*/  LDG.E.U16.CONSTANT R15, desc[UR6][R10.64+0x80] ;  /* 0x000080060a0f7981 */ /* 0x000122000c1e9500 */
[----:B------:R-:W-:-:S05]  /*23d0*/  HADD2.F32 R13, -RZ, R13.H0_H0 ;  /* 0x2000000dff0d7230 */ /* 0x000fca0000004100 */
[----:B------:R-:W-:Y:S01]  /*23e0*/  FFMA R23, R25, R13, R23 ;  /* 0x0000000d19177223 */ /* 0x000fe20000000017 */
[----:B-----5:R-:W-:Y:S02]  /*23f0*/  HADD2.F32 R13, -RZ, R18.H0_H0 ;  /* 0x20000012ff0d7230 */ /* 0x020fe40000004100 */
[----:B------:R-:W-:Y:S02]  /*2400*/  HADD2.F32 R18, -RZ, R29.H0_H0 ;  /* 0x2000001dff127230 */ /* 0x000fe40000004100 */
[----:B---3--:R-:W-:Y:S02]  /*2410*/  HADD2.F32 R27, -RZ, R27.H0_H0 ;  /* 0x2000001bff1b7230 */ /* 0x008fe40000004100 */
[----:B-1----:R-:W-:Y:S02]  /*2420*/  HADD2.F32 R21, -RZ, R28.H0_H0 ;  /* 0x2000001cff157230 */ /* 0x002fe40000004100 */
[----:B------:R-:W-:Y:S01]  /*2430*/  FFMA R18, R13, R18, R23 ;  /* 0x000000120d127223 */ /* 0x000fe20000000017 */
[----:B------:R-:W-:-:S02]  /*2440*/  HADD2.F32 R25, -RZ, R24.H0_H0 ;  /* 0x20000018ff197230 */ /* 0x000fc40000004100 */
[----:B------:R-:W-:Y:S01]  /*2450*/  FFMA R6, R13, R27, R6 ;  /* 0x0000001b0d067223 */ /* 0x000fe20000000006 */
[----:B------:R-:W-:Y:S02]  /*2460*/  HADD2.F32 R26, -RZ, R26.H0_H0 ;  /* 0x2000001aff1a7230 */ /* 0x000fe40000004100 */
[----:B------:R-:W-:Y:S02]  /*2470*/  HADD2.F32 R31, -RZ, R31.H0_H0 ;  /* 0x2000001fff1f7230 */ /* 0x000fe40000004100 */
[C---:B------:R-:W-:Y:S01]  /*2480*/  FFMA R18, R21.reuse, R25, R18 ;  /* 0x0000001915127223 */ /* 0x040fe20000000012 */
[----:B0-----:R-:W-:Y:S02]  /*2490*/  HADD2.F32 R11, -RZ, R30.H0_H0 ;  /* 0x2000001eff0b7230 */ /* 0x001fe40000004100 */
[----:B------:R-:W-:Y:S01]  /*24a0*/  FFMA R6, R21, R26, R6 ;  /* 0x0000001a15067223 */ /* 0x000fe20000000006 */
[----:B------:R-:W-:Y:S02]  /*24b0*/  HADD2.F32 R22, -RZ, R22.H0_H0 ;  /* 0x20000016ff167230 */ /* 0x000fe40000004100 */
[----:B------:R-:W-:-:S02]  /*24c0*/  HADD2.F32 R37, -RZ, R37.H0_H0 ;  /* 0x20000025ff257230 */ /* 0x000fc40000004100 */
[C---:B------:R-:W-:Y:S01]  /*24d0*/  FFMA R11, R31.reuse, R11, R18 ;  /* 0x0000000b1f0b7223 */ /* 0x040fe20000000012 */
[----:B------:R-:W-:Y:S02]  /*24e0*/  HADD2.F32 R10, -RZ, R9.H0_H0 ;  /* 0x20000009ff0a7230 */ /* 0x000fe40000004100 */
[----:B------:R-:W-:Y:S01]  /*24f0*/  FFMA R6, R31, R22, R6 ;  /* 0x000000161f067223 */ /* 0x000fe20000000006 */
[----:B------:R-:W-:Y:S02]  /*2500*/  HADD2.F32 R35, -RZ, R35.H0_H0 ;  /* 0x20000023ff237230 */ /* 0x000fe40000004100 */
[----:B------:R-:W-:Y:S02]  /*2510*/  HADD2.F32 R33, -RZ, R33.H0_H0 ;  /* 0x20000021ff217230 */ /* 0x000fe40000004100 */
[C---:B------:R-:W-:Y:S01]  /*2520*/  FFMA R10, R37.reuse, R10, R11 ;  /* 0x0000000a250a7223 */ /* 0x040fe2000000000b */
[----:B------:R-:W-:Y:S01]  /*2530*/  FFMA R6, R37, R35, R6 ;  /* 0x0000002325067223 */ /* 0x000fe20000000006 */
[----:B------:R-:W-:-:S02]  /*2540*/  HADD2.F32 R34, -RZ, R34.H0_H0 ;  /* 0x20000022ff227230 */ /* 0x000fc40000004100 */
[----:B------:R-:W-:Y:S02]  /*2550*/  HADD2.F32 R11, -RZ, R8.H0_H0 ;  /* 0x20000008ff0b7230 */ /* 0x000fe40000004100 */
[----:B------:R-:W-:Y:S02]  /*2560*/  HADD2.F32 R36, -RZ, R36.H0_H0 ;  /* 0x20000024ff247230 */ /* 0x000fe40000004100 */
[----:B------:R-:W-:Y:S02]  /*2570*/  HADD2.F32 R23, -RZ, R14.H0_H0 ;  /* 0x2000000eff177230 */ /* 0x000fe40000004100 */
[----:B------:R-:W-:Y:S01]  /*2580*/  HADD2.F32 R7, -RZ, R7.H0_H0 ;  /* 0x20000007ff077230 */ /* 0x000fe20000004100 */
[----:B------:R-:W-:Y:S02]  /*2590*/  PLOP3.LUT P0, PT, PT, PT, PT, 0x8, 0x80 ;  /* 0x000000000080781c */ /* 0x000fe40003f0e170 */
[----:B------:R-:W-:Y:S01]  /*25a0*/  IADD3 R19, PT, PT, R19, 0x100, RZ ;  /* 0x0000010013137810 */ /* 0x000fe20007ffe0ff */
[----:B--2---:R-:W-:-:S02]  /*25b0*/  HADD2.F32 R0, -RZ, R0.H0_H0 ;  /* 0x20000000ff007230 */ /* 0x004fc40000004100 */
[----:B----4-:R-:W-:Y:S02]  /*25c0*/  HADD2.F32 R9, -RZ, R12.H0_H0 ;  /* 0x2000000cff097230 */ /* 0x010fe40000004100 */
[----:B------:R-:W-:-:S03]  /*25d0*/  HADD2.F32 R15, -RZ, R15.H0_H0 ;  /* 0x2000000fff0f7230 */ /* 0x000fc60000004100 */
[C---:B------:R-:W-:Y:S01]  /*25e0*/  FFMA R6, R9.reuse, R33, R6 ;  /* 0x0000002109067223 */ /* 0x040fe20000000006 */
[----:B------:R-:W-:-:S03]  /*25f0*/  FFMA R10, R9, R11, R10 ;  /* 0x0000000b090a7223 */ /* 0x000fc6000000000a */
[C---:B------:R-:W-:Y:S01]  /*2600*/  FFMA R6, R15.reuse, R34, R6 ;  /* 0x000000220f067223 */ /* 0x040fe20000000006 */
[----:B------:R-:W-:-:S03]  /*2610*/  FFMA R0, R15, R0, R10 ;  /* 0x000000000f007223 */ /* 0x000fc6000000000a */
[C---:B------:R-:W-:Y:S01]  /*2620*/  FFMA R12, R7.reuse, R36, R6 ;  /* 0x00000024070c7223 */ /* 0x040fe20000000006 */
[----:B------:R-:W-:-:S07]  /*2630*/  FFMA R23, R7, R23, R0 ;  /* 0x0000001707177223 */ /* 0x000fce0000000000 */
.L_x_17:
[----:B------:R-:W-:Y:S05]  /*2640*/  BSYNC.RECONVERGENT B1 ;  /* 0x0000000000017941 */ /* 0x000fea0003800200 */
.L_x_16:
[----:B------:R-:W-:-:S13]  /*2650*/  ISETP.LT.OR P0, PT, R19, R17, P0 ;  /* 0x000000111300720c */ /* 0x000fda0000701670 */
[----:B------:R-:W-:Y:S05]  /*2660*/  @!P0 BRA `(.L_x_9) ;  /* 0x0000000000908947 */ /* 0x000fea0003800000 */
[----:B------:R-:W0:Y:S01]  /*2670*/  LDC.64 R6, c[0x0][0x380] ;  /* 0x0000e000ff067b82 */ /* 0x000e220000000a00 */
[----:B------:R-:W-:-:S04]  /*2680*/  IMAD.WIDE R4, R19, 0x2, R4 ;  /* 0x0000000213047825 */ /* 0x000fc800078e0204 */
[C---:B------:R-:W-:Y:S01]  /*2690*/  IMAD.WIDE R2, R19.reuse, 0x2, R2 ;  /* 0x0000000213027825 */ /* 0x040fe200078e0202 */
[----:B------:R-:W2:Y:S04]  /*26a0*/  LDG.E.U16.CONSTANT R8, desc[UR6][R4.64] ;  /* 0x0000000604087981 */ /* 0x000ea8000c1e9500 */
[----:B------:R-:W3:Y:S04]  /*26b0*/  LDG.E.U16.CONSTANT R10, desc[UR6][R2.64] ;  /* 0x00000006020a7981 */ /* 0x000ee8000c1e9500 */
[----:B------:R-:W4:Y:S04]  /*26c0*/  LDG.E.U16.CONSTANT R13, desc[UR6][R4.64+0x40] ;  /* 0x00004006040d7981 */ /* 0x000f28000c1e9500 */
[----:B------:R-:W5:Y:S04]  /*26d0*/  LDG.E.U16.CONSTANT R14, desc[UR6][R2.64+0x40] ;  /* 0x00004006020e7981 */ /* 0x000f68000c1e9500 */
[----:B------:R-:W5:Y:S01]  /*26e0*/  LDG.E.U16.CONSTANT R17, desc[UR6][R4.64+0x80] ;  /* 0x0000800604117981 */ /* 0x000f62000c1e9500 */
[----:B0-----:R-:W-:-:S03]  /*26f0*/  IMAD.WIDE R6, R19, 0x2, R6 ;  /* 0x0000000213067825 */ /* 0x001fc600078e0206 */
[----:B------:R-:W5:Y:S04]  /*2700*/  LDG.E.U16.CONSTANT R18, desc[UR6][R2.64+0x80] ;  /* 0x0000800602127981 */ /* 0x000f68000c1e9500 */
[----:B------:R-:W5:Y:S04]  /*2710*/  LDG.E.U16.CONSTANT R0, desc[UR6][R6.64] ;  /* 0x0000000606007981 */ /* 0x000f68000c1e9500 */
[----:B------:R-:W5:Y:S04]  /*2720*/  LDG.E.U16.CONSTANT R11, desc[UR6][R6.64+0x40] ;  /* 0x00004006060b7981 */ /* 0x000f68000c1e9500 */
[----:B------:R-:W5:Y:S04]  /*2730*/  LDG.E.U16.CONSTANT R15, desc[UR6][R6.64+0x80] ;  /* 0x00008006060f7981 */ /* 0x000f68000c1e9500 */
[----:B------:R-:W5:Y:S04]  /*2740*/  LDG.E.U16.CONSTANT R20, desc[UR6][R4.64+0xc0] ;  /* 0x0000c00604147981 */ /* 0x000f68000c1e9500 */
[----:B------:R-:W5:Y:S04]  /*2750*/  LDG.E.U16.CONSTANT R19, desc[UR6][R6.64+0xc0] ;  /* 0x0000c00606137981 */ /* 0x000f68000c1e9500 */
[----:B------:R-:W5:Y:S01]  /*2760*/  LDG.E.U16.CONSTANT R21, desc[UR6][R2.64+0xc0] ;  /* 0x0000c00602157981 */ /* 0x000f62000c1e9500 */
[----:B--2---:R-:W-:-:S02]  /*2770*/  HADD2.F32 R8, -RZ, R8.H0_H0 ;  /* 0x20000008ff087230 */ /* 0x004fc40000004100 */
[----:B---3--:R-:W-:Y:S02]  /*2780*/  HADD2.F32 R10, -RZ, R10.H0_H0 ;  /* 0x2000000aff0a7230 */ /* 0x008fe40000004100 */
[----:B----4-:R-:W-:Y:S02]  /*2790*/  HADD2.F32 R13, -RZ, R13.H0_H0 ;  /* 0x2000000dff0d7230 */ /* 0x010fe40000004100 */
[----:B-----5:R-:W-:Y:S02]  /*27a0*/  HADD2.F32 R9, -RZ, R0.H0_H0 ;  /* 0x20000000ff097230 */ /* 0x020fe40000004100 */
[----:B------:R-:W-:-:S03]  /*27b0*/  HADD2.F32 R11, -RZ, R11.H0_H0 ;  /* 0x2000000bff0b7230 */ /* 0x000fc60000004100 */
[C---:B------:R-:W-:Y:S01]  /*27c0*/  FFMA R8, R9.reuse, R8, R12 ;  /* 0x0000000809087223 */ /* 0x040fe2000000000c */
[----:B------:R-:W-:Y:S01]  /*27d0*/  FFMA R10, R9, R10, R23 ;  /* 0x0000000a090a7223 */ /* 0x000fe20000000017 */
[----:B------:R-:W-:Y:S02]  /*27e0*/  HADD2.F32 R9, -RZ, R14.H0_H0 ;  /* 0x2000000eff097230 */ /* 0x000fe40000004100 */
[----:B------:R-:W-:Y:S02]  /*27f0*/  HADD2.F32 R17, -RZ, R17.H0_H0 ;  /* 0x20000011ff117230 */ /* 0x000fe40000004100 */
[C---:B------:R-:W-:Y:S01]  /*2800*/  FFMA R8, R11.reuse, R13, R8 ;  /* 0x0000000d0b087223 */ /* 0x040fe20000000008 */
[----:B------:R-:W-:Y:S02]  /*2810*/  HADD2.F32 R15, -RZ, R15.H0_H0 ;  /* 0x2000000fff0f7230 */ /* 0x000fe40000004100 */
[----:B------:R-:W-:Y:S01]  /*2820*/  FFMA R9, R11, R9, R10 ;  /* 0x000000090b097223 */ /* 0x000fe2000000000a */
[----:B------:R-:W-:-:S02]  /*2830*/  HADD2.F32 R18, -RZ, R18.H0_H0 ;  /* 0x20000012ff127230 */ /* 0x000fc40000004100 */
[----:B------:R-:W-:Y:S02]  /*2840*/  HADD2.F32 R20, -RZ, R20.H0_H0 ;  /* 0x20000014ff147230 */ /* 0x000fe40000004100 */
[C---:B------:R-:W-:Y:S01]  /*2850*/  FFMA R8, R15.reuse, R17, R8 ;  /* 0x000000110f087223 */ /* 0x040fe20000000008 */
[----:B------:R-:W-:Y:S02]  /*2860*/  HADD2.F32 R19, -RZ, R19.H0_H0 ;  /* 0x20000013ff137230 */ /* 0x000fe40000004100 */
[----:B------:R-:W-:Y:S01]  /*2870*/  FFMA R9, R15, R18, R9 ;  /* 0x000000120f097223 */ /* 0x000fe20000000009 */
[----:B------:R-:W-:Y:S02]  /*2880*/  HADD2.F32 R0, -RZ, R21.H0_H0 ;  /* 0x20000015ff007230 */ /* 0x000fe40000004100 */
[----:B------:R-:W-:-:S03]  /*2890*/  FFMA R12, R19, R20, R8 ;  /* 0x00000014130c7223 */ /* 0x000fc60000000008 */
[----:B------:R-:W-:-:S07]  /*28a0*/  FFMA R23, R19, R0, R9 ;  /* 0x0000000013177223 */ /* 0x000fce0000000009 */
.L_x_9:
[----:B------:R-:W-:Y:S05]  /*28b0*/  BSYNC.RECONVERGENT B0 ;  /* 0x0000000000007941 */ /* 0x000fea0003800200 */
.L_x_8:
[----:B------:R-:W0:Y:S01]  /*28c0*/  SHFL.DOWN PT, R3, R12, 0x10, 0x1f ;  /* 0x0a001f000c037f89 */ /* 0x000e2200000e0000 */
[----:B------:R-:W-:-:S03]  /*28d0*/  ISETP.NE.AND P0, PT, R16, RZ, PT ;  /* 0x000000ff1000720c */ /* 0x000fc60003f05270 */
[----:B------:R-:W1:Y:S01]  /*28e0*/  SHFL.DOWN PT, R0, R23, 0x10, 0x1f ;  /* 0x0a001f0017007f89 */ /* 0x000e6200000e0000 */
[----:B0-----:R-:W-:Y:S01]  /*28f0*/  FADD R3, R3, R12 ;  /* 0x0000000c03037221 */ /* 0x001fe20000000000 */
[----:B-1----:R-:W-:-:S04]  /*2900*/  FADD R0, R0, R23 ;  /* 0x0000001700007221 */ /* 0x002fc80000000000 */
[----:B------:R-:W0:Y:S04]  /*2910*/  SHFL.DOWN PT, R2, R3, 0x8, 0x1f ;  /* 0x09001f0003027f89 */ /* 0x000e2800000e0000 */
        /* <DEDUP_REMOVED lines=11> */
[----:B------:R0:W1:Y:S04]  /*29d0*/  SHFL.DOWN PT, R3, R6, 0x1, 0x1f ;  /* 0x08201f0006037f89 */ /* 0x00006800000e0000 */
[----:B------:R0:W2:Y:S01]  /*29e0*/  SHFL.DOWN PT, R2, R9, 0x1, 0x1f ;  /* 0x08201f0009027f89 */ /* 0x0000a200000e0000 */
[----:B------:R-:W-:Y:S05]  /*29f0*/  @P0 EXIT ;  /* 0x000000000000094d */ /* 0x000fea0003800000 */
[----:B------:R-:W-:Y:S02]  /*2a00*/  HFMA2 R5, -RZ, RZ, 0.96630859375, -0.0022525787353515625 ;  /* 0x3bbb989dff057431 */ /* 0x000fe400000001ff */
[----:B-1----:R-:W-:Y:S01]  /*2a10*/  FADD R0, R6, R3 ;  /* 0x0000000306007221 */ /* 0x002fe20000000000 */
[----:B------:R-:W-:Y:S01]  /*2a20*/  MOV R4, 0x437c0000 ;  /* 0x437c000000047802 */ /* 0x000fe20000000f00 */
[----:B------:R-:W-:Y:S01]  /*2a30*/  BSSY.RECONVERGENT B0, `(.L_x_18) ;  /* 0x0000014000007945 */ /* 0x000fe20003800200 */
[----:B--2---:R-:W-:Y:S01]  /*2a40*/  FADD R2, R9, R2 ;  /* 0x0000000209027221 */ /* 0x004fe20000000000 */
[----:B------:R-:W-:-:S04]  /*2a50*/  FFMA.SAT R3, R0, -R5, 0.5 ;  /* 0x3f00000000037423 */ /* 0x000fc80000002805 */
[----:B------:R-:W-:-:S04]  /*2a60*/  FFMA.RM R3, R3, R4, 12582913 ;  /* 0x4b40000103037423 */ /* 0x000fc80000004004 */
[C---:B------:R-:W-:Y:S01]  /*2a70*/  FADD R5, R3.reuse, -12583039 ;  /* 0xcb40007f03057421 */ /* 0x040fe20000000000 */
[----:B------:R-:W-:-:S03]  /*2a80*/  SHF.L.U32 R3, R3, 0x17, RZ ;  /* 0x0000001703037819 */ /* 0x000fc600000006ff */
[----:B------:R-:W-:-:S04]  /*2a90*/  FFMA R5, R0, -1.4426950216293334961, -R5 ;  /* 0xbfb8aa3b00057823 */ /* 0x000fc80000000805 */
[----:B------:R-:W-:-:S04]  /*2aa0*/  FFMA R5, R0, -1.925963033500011079e-08, R5 ;  /* 0xb2a5706000057823 */ /* 0x000fc80000000005 */
[----:B------:R-:W1:Y:S02]  /*2ab0*/  MUFU.EX2 R4, R5 ;  /* 0x0000000500047308 */ /* 0x000e640000000800 */
[----:B-1----:R-:W-:-:S06]  /*2ac0*/  FFMA R11, R3, R4, 1 ;  /* 0x3f800000030b7423 */ /* 0x002fcc0000000004 */
[----:B------:R-:W1:Y:S08]  /*2ad0*/  MUFU.RCP R3, R11 ;  /* 0x0000000b00037308 */ /* 0x000e700000001000 */
[----:B------:R-:W2:Y:S01]  /*2ae0*/  FCHK P0, R0, R11 ;  /* 0x0000000b00007302 */ /* 0x000ea20000000000 */
[----:B-1----:R-:W-:-:S04]  /*2af0*/  FFMA R4, -R11, R3, 1 ;  /* 0x3f8000000b047423 */ /* 0x002fc80000000103 */
[----:B------:R-:W-:-:S04]  /*2b00*/  FFMA R3, R3, R4, R3 ;  /* 0x0000000403037223 */ /* 0x000fc80000000003 */
[----:B------:R-:W-:-:S04]  /*2b10*/  FFMA R4, R0, R3, RZ ;  /* 0x0000000300047223 */ /* 0x000fc800000000ff */
[----:B0-----:R-:W-:-:S04]  /*2b20*/  FFMA R6, -R11, R4, R0 ;  /* 0x000000040b067223 */ /* 0x001fc80000000100 */
[----:B------:R-:W-:Y:S01]  /*2b30*/  FFMA R3, R3, R6, R4 ;  /* 0x0000000603037223 */ /* 0x000fe20000000004 */
[----:B--2---:R-:W-:Y:S06]  /*2b40*/  @!P0 BRA `(.L_x_19) ;  /* 0x0000000000088947 */ /* 0x004fec0003800000 */
[----:B------:R-:W-:-:S07]  /*2b50*/  MOV R4, 0x2b70 ;  /* 0x00002b7000047802 */ /* 0x000fce0000000f00 */
[----:B------:R-:W-:Y:S05]  /*2b60*/  CALL.REL.NOINC `($__internal_0_$__cuda_sm3x_div_rn_noftz_f32_slowpath) ;  /* 0x00000000001c7944 */ /* 0x000fea0003c00000 */
.L_x_19:
[----:B------:R-:W-:Y:S05]  /*2b70*/  BSYNC.RECONVERGENT B0 ;  /* 0x0000000000007941 */ /* 0x000fea0003800200 */
.L_x_18:
[----:B------:R-:W0:Y:S01]  /*2b80*/  LDC.64 R4, c[0x0][0x398] ;  /* 0x0000e600ff047b82 */ /* 0x000e220000000a00 */
[----:B------:R-:W-:-:S05]  /*2b90*/  FMUL R2, R2, R3 ;  /* 0x0000000302027220 */ /* 0x000fca0000400000 */
[----:B------:R-:W-:Y:S01]  /*2ba0*/  F2FP.F16.F32.PACK_AB R2, RZ, R2 ;  /* 0x00000002ff02723e */ /* 0x000fe200000000ff */
[----:B0-----:R-:W-:-:S05]  /*2bb0*/  IMAD.WIDE R32, R32, 0x2, R4 ;  /* 0x0000000220207825 */ /* 0x001fca00078e0204 */
[----:B------:R-:W-:Y:S01]  /*2bc0*/  STG.E.U16 desc[UR6][R32.64], R2 ;  /* 0x0000000220007986 */ /* 0x000fe2000c101506 */
[----:B------:R-:W-:Y:S05]  /*2bd0*/  EXIT ;  /* 0x000000000000794d */ /* 0x000fea0003800000 */
        .weak           $__internal_0_$__cuda_sm3x_div_rn_noftz_f32_slowpath
        .type           $__internal_0_$__cuda_sm3x_div_rn_noftz_f32_slowpath,@function
        .size           $__internal_0_$__cuda_sm3x_div_rn_noftz_f32_slowpath,(.L_x_185 - $__internal_0_$__cuda_sm3x_div_rn_noftz_f32_slowpath)
$__internal_0_$__cuda_sm3x_div_rn_noftz_f32_slowpath:
[----:B------:R-:W-:Y:S01]  /*2be0*/  SHF.R.U32.HI R5, RZ, 0x17, R11 ;  /* 0x00000017ff057819 */ /* 0x000fe2000001160b */
[----:B------:R-:W-:Y:S01]  /*2bf0*/  BSSY.RECONVERGENT B1, `(.L_x_20) ;  /* 0x0000065000017945 */ /* 0x000fe20003800200 */
[----:B------:R-:W-:Y:S02]  /*2c00*/  SHF.R.U32.HI R3, RZ, 0x17, R0 ;  /* 0x00000017ff037819 */ /* 0x000fe40000011600 */
[----:B------:R-:W-:Y:S02]  /*2c10*/  LOP3.LUT R13, R5, 0xff, RZ, 0xc0, !PT ;  /* 0x000000ff050d7812 */ /* 0x000fe400078ec0ff */
[----:B------:R-:W-:Y:S02]  /*2c20*/  LOP3.LUT R10, R3, 0xff, RZ, 0xc0, !PT ;  /* 0x000000ff030a7812 */ /* 0x000fe400078ec0ff */
[----:B------:R-:W-:Y:S02]  /*2c30*/  IADD3 R9, PT, PT, R13, -0x1, RZ ;  /* 0xffffffff0d097810 */ /* 0x000fe40007ffe0ff */
[----:B------:R-:W-:-:S02]  /*2c40*/  IADD3 R8, PT, PT, R10, -0x1, RZ ;  /* 0xffffffff0a087810 */ /* 0x000fc40007ffe0ff */
[----:B------:R-:W-:Y:S02]  /*2c50*/  ISETP.GT.U32.AND P0, PT, R9, 0xfd, PT ;  /* 0x000000fd0900780c */ /* 0x000fe40003f04070 */
[----:B------:R-:W-:Y:S02]  /*2c60*/  MOV R5, R0 ;  /* 0x0000000000057202 */ /* 0x000fe40000000f00 */
[----:B------:R-:W-:Y:S02]  /*2c70*/  ISETP.GT.U32.OR P0, PT, R8, 0xfd, P0 ;  /* 0x000000fd0800780c */ /* 0x000fe40000704470 */
[----:B------:R-:W-:-:S11]  /*2c80*/  MOV R6, R11 ;  /* 0x0000000b00067202 */ /* 0x000fd60000000f00 */
[----:B------:R-:W-:Y:S01]  /*2c90*/  @!P0 MOV R7, RZ ;  /* 0x000000ff00078202 */ /* 0x000fe20000000f00 */
[----:B------:R-:W-:Y:S06]  /*2ca0*/  @!P0 BRA `(.L_x_21) ;  /* 0x0000000000608947 */ /* 0x000fec0003800000 */
[----:B------:R-:W-:Y:S02]  /*2cb0*/  FSETP.GTU.FTZ.AND P0, PT, |R0|, +INF , PT ;  /* 0x7f8000000000780b */ /* 0x000fe40003f1c200 */
[----:B------:R-:W-:Y:S02]  /*2cc0*/  FSETP.GTU.FTZ.AND P1, PT, |R11|, +INF , PT ;  /* 0x7f8000000b00780b */ /* 0x000fe40003f3c200 */
[----:B------:R-:W-:Y:S02]  /*2cd0*/  MOV R3, R11 ;  /* 0x0000000b00037202 */ /* 0x000fe40000000f00 */
[----:B------:R-:W-:-:S13]  /*2ce0*/  PLOP3.LUT P0, PT, P0, P1, PT, 0xf8, 0x8f ;  /* 0x00000000008f781c */ /* 0x000fda0000703f70 */
[----:B------:R-:W-:Y:S05]  /*2cf0*/  @P0 BRA `(.L_x_22) ;  /* 0x00000004004c0947 */ /* 0x000fea0003800000 */
[----:B------:R-:W-:-:S13]  /*2d00*/  LOP3.LUT P0, RZ, R6, 0x7fffffff, R5, 0xc8, !PT ;  /* 0x7fffffff06ff7812 */ /* 0x000fda000780c805 */
[----:B------:R-:W-:Y:S05]  /*2d10*/  @!P0 BRA `(.L_x_23) ;  /* 0x00000004003c8947 */ /* 0x000fea0003800000 */
[C---:B------:R-:W-:Y:S02]  /*2d20*/  FSETP.NEU.FTZ.AND P1, PT, |R0|.reuse, +INF , PT ;  /* 0x7f8000000000780b */ /* 0x040fe40003f3d200 */
[----:B------:R-:W-:Y:S02]  /*2d30*/  FSETP.NEU.FTZ.AND P2, PT, |R3|, +INF , PT ;  /* 0x7f8000000300780b */ /* 0x000fe40003f5d200 */
[----:B------:R-:W-:-:S11]  /*2d40*/  FSETP.NEU.FTZ.AND P0, PT, |R0|, +INF , PT ;  /* 0x7f8000000000780b */ /* 0x000fd60003f1d200 */
[----:B------:R-:W-:Y:S05]  /*2d50*/  @!P2 BRA !P1, `(.L_x_23) ;  /* 0x00000004002ca947 */ /* 0x000fea0004800000 */
[----:B------:R-:W-:-:S04]  /*2d60*/  LOP3.LUT P1, RZ, R5, 0x7fffffff, RZ, 0xc0, !PT ;  /* 0x7fffffff05ff7812 */ /* 0x000fc8000782c0ff */
[----:B------:R-:W-:-:S13]  /*2d70*/  PLOP3.LUT P1, PT, P2, P1, PT, 0x2f, 0xf2 ;  /* 0x0000000000f2781c */ /* 0x000fda0001722577 */
[----:B------:R-:W-:Y:S05]  /*2d80*/  @P1 BRA `(.L_x_24) ;  /* 0x0000000400181947 */ /* 0x000fea0003800000 */
[----:B------:R-:W-:-:S04]  /*2d90*/  LOP3.LUT P1, RZ, R6, 0x7fffffff, RZ, 0xc0, !PT ;  /* 0x7fffffff06ff7812 */ /* 0x000fc8000782c0ff */
[----:B------:R-:W-:-:S13]  /*2da0*/  PLOP3.LUT P0, PT, P0, P1, PT, 0x2f, 0xf2 ;  /* 0x0000000000f2781c */ /* 0x000fda0000702577 */
[----:B------:R-:W-:Y:S05]  /*2db0*/  @P0 BRA `(.L_x_25) ;  /* 0x0000000400000947 */ /* 0x000fea0003800000 */
[----:B------:R-:W-:Y:S02]  /*2dc0*/  ISETP.GE.AND P0, PT, R8, RZ, PT ;  /* 0x000000ff0800720c */ /* 0x000fe40003f06270 */
[----:B------:R-:W-:-:S11]  /*2dd0*/  ISETP.GE.AND P1, PT, R9, RZ, PT ;  /* 0x000000ff0900720c */ /* 0x000fd60003f26270 */
[----:B------:R-:W-:Y:S01]  /*2de0*/  @P0 MOV R7, RZ ;  /* 0x000000ff00070202 */ /* 0x000fe20000000f00 */
[----:B------:R-:W-:Y:S01]  /*2df0*/  @!P0 FFMA R5, R0, 1.84467440737095516160e+19, RZ ;  /* 0x5f80000000058823 */ /* 0x000fe200000000ff */
[----:B------:R-:W-:Y:S01]  /*2e00*/  @!P0 MOV R7, 0xffffffc0 ;  /* 0xffffffc000078802 */ /* 0x000fe20000000f00 */
[----:B------:R-:W-:-:S03]  /*2e10*/  @!P1 FFMA R6, R3, 1.84467440737095516160e+19, RZ ;  /* 0x5f80000003069823 */ /* 0x000fc600000000ff */
[----:B------:R-:W-:-:S07]  /*2e20*/  @!P1 IADD3 R7, PT, PT, R7, 0x40, RZ ;  /* 0x0000004007079810 */ /* 0x000fce0007ffe0ff */
.L_x_21:
[----:B------:R-:W-:Y:S01]  /*2e30*/  LEA R3, R13, 0xc0800000, 0x17 ;  /* 0xc08000000d037811 */ /* 0x000fe200078eb8ff */
[----:B------:R-:W-:Y:S03]  /*2e40*/  BSSY.RECONVERGENT B2, `(.L_x_26) ;  /* 0x0000036000027945 */ /* 0x000fe60003800200 */
[----:B------:R-:W-:Y:S02]  /*2e50*/  IADD3 R3, PT, PT, -R3, R6, RZ ;  /* 0x0000000603037210 */ /* 0x000fe40007ffe1ff */
[----:B------:R-:W-:Y:S02]  /*2e60*/  IADD3 R6, PT, PT, R10, -0x7f, RZ ;  /* 0xffffff810a067810 */ /* 0x000fe40007ffe0ff */
[----:B------:R-:W0:Y:S01]  /*2e70*/  MUFU.RCP R8, R3 ;  /* 0x0000000300087308 */ /* 0x000e220000001000 */
[----:B------:R-:W-:Y:S02]  /*2e80*/  FADD.FTZ R9, -R3, -RZ ;  /* 0x800000ff03097221 */ /* 0x000fe40000010100 */
[C---:B------:R-:W-:Y:S01]  /*2e90*/  IMAD R0, R6.reuse, -0x800000, R5 ;  /* 0xff80000006007824 */ /* 0x040fe200078e0205 */
[----:B------:R-:W-:-:S04]  /*2ea0*/  IADD3 R6, PT, PT, R6, 0x7f, -R13 ;  /* 0x0000007f06067810 */ /* 0x000fc80007ffe80d */
[----:B------:R-:W-:Y:S01]  /*2eb0*/  IADD3 R6, PT, PT, R6, R7, RZ ;  /* 0x0000000706067210 */ /* 0x000fe20007ffe0ff */
[----:B0-----:R-:W-:-:S04]  /*2ec0*/  FFMA R11, R8, R9, 1 ;  /* 0x3f800000080b7423 */ /* 0x001fc80000000009 */
[----:B------:R-:W-:-:S04]  /*2ed0*/  FFMA R10, R8, R11, R8 ;  /* 0x0000000b080a7223 */ /* 0x000fc80000000008 */
[----:B------:R-:W-:-:S04]  /*2ee0*/  FFMA R5, R0, R10, RZ ;  /* 0x0000000a00057223 */ /* 0x000fc800000000ff */
[----:B------:R-:W-:-:S04]  /*2ef0*/  FFMA R8, R9, R5, R0 ;  /* 0x0000000509087223 */ /* 0x000fc80000000000 */
[----:B------:R-:W-:-:S04]  /*2f00*/  FFMA R11, R10, R8, R5 ;  /* 0x000000080a0b7223 */ /* 0x000fc80000000005 */
[----:B------:R-:W-:-:S04]  /*2f10*/  FFMA R8, R9, R11, R0 ;  /* 0x0000000b09087223 */ /* 0x000fc80000000000 */
[----:B------:R-:W-:-:S05]  /*2f20*/  FFMA R5, R10, R8, R11 ;  /* 0x000000080a057223 */ /* 0x000fca000000000b */
[----:B------:R-:W-:-:S04]  /*2f30*/  SHF.R.U32.HI R0, RZ, 0x17, R5 ;  /* 0x00000017ff007819 */ /* 0x000fc80000011605 */
[----:B------:R-:W-:-:S04]  /*2f40*/  LOP3.LUT R0, R0, 0xff, RZ, 0xc0, !PT ;  /* 0x000000ff00007812 */ /* 0x000fc800078ec0ff */
[----:B------:R-:W-:-:S04]  /*2f50*/  IADD3 R9, PT, PT, R0, R6, RZ ;  /* 0x0000000600097210 */ /* 0x000fc80007ffe0ff */
[----:B------:R-:W-:-:S04]  /*2f60*/  IADD3 R0, PT, PT, R9, -0x1, RZ ;  /* 0xffffffff09007810 */ /* 0x000fc80007ffe0ff */
[----:B------:R-:W-:-:S13]  /*2f70*/  ISETP.GE.U32.AND P0, PT, R0, 0xfe, PT ;  /* 0x000000fe0000780c */ /* 0x000fda0003f06070 */
[----:B------:R-:W-:Y:S05]  /*2f80*/  @!P0 BRA `(.L_x_27) ;  /* 0x0000000000808947 */ /* 0x000fea0003800000 */
[----:B------:R-:W-:-:S13]  /*2f90*/  ISETP.GT.AND P0, PT, R9, 0xfe, PT ;  /* 0x000000fe0900780c */ /* 0x000fda0003f04270 */
[----:B------:R-:W-:Y:S05]  /*2fa0*/  @P0 BRA `(.L_x_28) ;  /* 0x00000000006c0947 */ /* 0x000fea0003800000 */
[----:B------:R-:W-:-:S13]  /*2fb0*/  ISETP.GE.AND P0, PT, R9, 0x1, PT ;  /* 0x000000010900780c */ /* 0x000fda0003f06270 */
[----:B------:R-:W-:Y:S05]  /*2fc0*/  @P0 BRA `(.L_x_29) ;  /* 0x0000000000740947 */ /* 0x000fea0003800000 */
[----:B------:R-:W-:Y:S02]  /*2fd0*/  ISETP.GE.AND P0, PT, R9, -0x18, PT ;  /* 0xffffffe80900780c */ /* 0x000fe40003f06270 */
[----:B------:R-:W-:-:S11]  /*2fe0*/  LOP3.LUT R5, R5, 0x80000000, RZ, 0xc0, !PT ;  /* 0x8000000005057812 */ /* 0x000fd600078ec0ff */
[----:B------:R-:W-:Y:S05]  /*2ff0*/  @!P0 BRA `(.L_x_29) ;  /* 0x0000000000688947 */ /* 0x000fea0003800000 */
[CCC-:B------:R-:W-:Y:S01]  /*3000*/  FFMA.RZ R0, R10.reuse, R8.reuse, R11.reuse ;  /* 0x000000080a007223 */ /* 0x1c0fe2000000c00b */
[C---:B------:R-:W-:Y:S01]  /*3010*/  IADD3 R7, PT, PT, R9.reuse, 0x20, RZ ;  /* 0x0000002009077810 */ /* 0x040fe20007ffe0ff */
[-CC-:B------:R-:W-:Y:S01]  /*3020*/  FFMA.RM R3, R10, R8.reuse, R11.reuse ;  /* 0x000000080a037223 */ /* 0x180fe2000000400b */
[C---:B------:R-:W-:Y:S02]  /*3030*/  ISETP.NE.AND P2, PT, R9.reuse, RZ, PT ;  /* 0x000000ff0900720c */ /* 0x040fe40003f45270 */
[----:B------:R-:W-:Y:S01]  /*3040*/  LOP3.LUT R6, R0, 0x7fffff, RZ, 0xc0, !PT ;  /* 0x007fffff00067812 */ /* 0x000fe200078ec0ff */
[----:B------:R-:W-:Y:S01]  /*3050*/  FFMA.RP R0, R10, R8, R11 ;  /* 0x000000080a007223 */ /* 0x000fe2000000800b */
[C---:B------:R-:W-:Y:S02]  /*3060*/  ISETP.NE.AND P1, PT, R9.reuse, RZ, PT ;  /* 0x000000ff0900720c */ /* 0x040fe40003f25270 */
[----:B------:R-:W-:Y:S02]  /*3070*/  LOP3.LUT R6, R6, 0x800000, RZ, 0xfc, !PT ;  /* 0x0080000006067812 */ /* 0x000fe400078efcff */
[----:B------:R-:W-:-:S02]  /*3080*/  IADD3 R8, PT, PT, -R9, RZ, RZ ;  /* 0x000000ff09087210 */ /* 0x000fc40007ffe1ff */
[----:B------:R-:W-:Y:S02]  /*3090*/  SHF.L.U32 R7, R6, R7, RZ ;  /* 0x0000000706077219 */ /* 0x000fe400000006ff */
[----:B------:R-:W-:Y:S02]  /*30a0*/  FSETP.NEU.FTZ.AND P0, PT, R0, R3, PT ;  /* 0x000000030000720b */ /* 0x000fe40003f1d000 */
[----:B------:R-:W-:Y:S02]  /*30b0*/  SEL R3, R8, RZ, P2 ;  /* 0x000000ff08037207 */ /* 0x000fe40001000000 */
[----:B------:R-:W-:Y:S02]  /*30c0*/  ISETP.NE.AND P1, PT, R7, RZ, P1 ;  /* 0x000000ff0700720c */ /* 0x000fe40000f25270 */
[----:B------:R-:W-:Y:S02]  /*30d0*/  SHF.R.U32.HI R3, RZ, R3, R6 ;  /* 0x00000003ff037219 */ /* 0x000fe40000011606 */
[----:B------:R-:W-:-:S02]  /*30e0*/  PLOP3.LUT P0, PT, P0, P1, PT, 0xf8, 0x8f ;  /* 0x00000000008f781c */ /* 0x000fc40000703f70 */
[----:B------:R-:W-:Y:S02]  /*30f0*/  SHF.R.U32.HI R7, RZ, 0x1, R3 ;  /* 0x00000001ff077819 */ /* 0x000fe40000011603 */
[----:B------:R-:W-:-:S04]  /*3100*/  SEL R0, RZ, 0x1, !P0 ;  /* 0x00000001ff007807 */ /* 0x000fc80004000000 */
[----:B------:R-:W-:-:S04]  /*3110*/  LOP3.LUT R0, R0, 0x1, R7, 0xf8, !PT ;  /* 0x0000000100007812 */ /* 0x000fc800078ef807 */
[----:B------:R-:W-:-:S04]  /*3120*/  LOP3.LUT R0, R0, R3, RZ, 0xc0, !PT ;  /* 0x0000000300007212 */ /* 0x000fc800078ec0ff */
[----:B------:R-:W-:-:S04]  /*3130*/  IADD3 R0, PT, PT, R7, R0, RZ ;  /* 0x0000000007007210 */ /* 0x000fc80007ffe0ff */
[----:B------:R-:W-:Y:S01]  /*3140*/  LOP3.LUT R5, R0, R5, RZ, 0xfc, !PT ;  /* 0x0000000500057212 */ /* 0x000fe200078efcff */
[----:B------:R-:W-:Y:S06]  /*3150*/  BRA `(.L_x_29) ;  /* 0x0000000000107947 */ /* 0x000fec0003800000 */
.L_x_28:
[----:B------:R-:W-:-:S04]  /*3160*/  LOP3.LUT R5, R5, 0x80000000, RZ, 0xc0, !PT ;  /* 0x8000000005057812 */ /* 0x000fc800078ec0ff */
[----:B------:R-:W-:Y:S01]  /*3170*/  LOP3.LUT R5, R5, 0x7f800000, RZ, 0xfc, !PT ;  /* 0x7f80000005057812 */ /* 0x000fe200078efcff */
[----:B------:R-:W-:Y:S06]  /*3180*/  BRA `(.L_x_29) ;  /* 0x0000000000047947 */ /* 0x000fec0003800000 */
.L_x_27:
[----:B------:R-:W-:-:S07]  /*3190*/  LEA R5, R6, R5, 0x17 ;  /* 0x0000000506057211 */ /* 0x000fce00078eb8ff */
.L_x_29:
[----:B------:R-:W-:Y:S05]  /*31a0*/  BSYNC.RECONVERGENT B2 ;  /* 0x0000000000027941 */ /* 0x000fea0003800200 */
.L_x_26:
[----:B------:R-:W-:Y:S05]  /*31b0*/  BRA `(.L_x_30) ;  /* 0x0000000000207947 */ /* 0x000fea0003800000 */
.L_x_25:
[----:B------:R-:W-:-:S04]  /*31c0*/  LOP3.LUT R5, R6, 0x80000000, R5, 0x48, !PT ;  /* 0x8000000006057812 */ /* 0x000fc800078e4805 */
[----:B------:R-:W-:Y:S01]  /*31d0*/  LOP3.LUT R5, R5, 0x7f800000, RZ, 0xfc, !PT ;  /* 0x7f80000005057812 */ /* 0x000fe200078efcff */
[----:B------:R-:W-:Y:S06]  /*31e0*/  BRA `(.L_x_30) ;  /* 0x0000000000147947 */ /* 0x000fec0003800000 */
.L_x_24:
[----:B------:R-:W-:Y:S01]  /*31f0*/  LOP3.LUT R5, R6, 0x80000000, R5, 0x48, !PT ;  /* 0x8000000006057812 */ /* 0x000fe200078e4805 */
[----:B------:R-:W-:Y:S06]  /*3200*/  BRA `(.L_x_30) ;  /* 0x00000000000c7947 */ /* 0x000fec0003800000 */
.L_x_23:
[----:B------:R-:W0:Y:S01]  /*3210*/  MUFU.RSQ R5, -QNAN ;  /* 0xffc0000000057908 */ /* 0x000e220000001400 */
[----:B------:R-:W-:Y:S05]  /*3220*/  BRA `(.L_x_30) ;  /* 0x0000000000047947 */ /* 0x000fea0003800000 */
.L_x_22:
[----:B------:R-:W-:-:S07]  /*3230*/  FADD.FTZ R5, R0, R3 ;  /* 0x0000000300057221 */ /* 0x000fce0000010000 */
.L_x_30:
[----:B------:R-:W-:Y:S05]  /*3240*/  BSYNC.RECONVERGENT B1 ;  /* 0x0000000000017941 */ /* 0x000fea0003800200 */
.L_x_20:
[----:B0-----:R-:W-:Y:S01]  /*3250*/  MOV R3, R5 ;  /* 0x0000000500037202 */ /* 0x001fe20000000f00 */
[----:B------:R-:W-:-:S04]  /*3260*/  HFMA2 R5, -RZ, RZ, 0, 0 ;  /* 0x00000000ff057431 */ /* 0x000fc800000001ff */
[----:B------:R-:W-:Y:S05]  /*3270*/  RET.REL.NODEC R4 `(_Z32opt_fused_gate_up_swiglu_fp16_v2ILi32ELi8EEvPK6__halfS2_S2_PS0_ii) ;  /* 0xffffffcc04607950 */ /* 0x000fea0003c3ffff */
.L_x_31:
[----:B------:R-:W-:-:S00]  /*3280*/  BRA `(.L_x_31) ;  /* 0xfffffffc00fc7947 */ /* 0x000fc0000383ffff */
[----:B------:R-:W-:-:S00]  /*3290*/  NOP ;  /* 0x0000000000007918 */ /* 0x000fc00000000000 */
        /* <DEDUP_REMOVED lines=14> */
.L_x_185:


//--------------------- .text._Z33orig_fused_gate_up_swiglu_fp16_v2ILi32ELi8EEvPK6__halfS2_S2_PS0_ii --------------------------
	.section	.text._Z33orig_fused_gate_up_swiglu_fp16_v2ILi32ELi8EEvPK6__halfS2_S2_PS0_ii,"ax",@progbits
	.align	128
        .global         _Z33orig_fused_gate_up_swiglu_fp16_v2ILi32ELi8EEvPK6__halfS2_S2_PS0_ii
        .type           _Z33orig_fused_gate_up_swiglu_fp16_v2ILi32ELi8EEvPK6__halfS2_S2_PS0_ii,@function
        .size           _Z33orig_fused_gate_up_swiglu_fp16_v2ILi32ELi8EEvPK6__halfS2_S2_PS0_ii,(.L_x_186 - _Z33orig_fused_gate_up_swiglu_fp16_v2ILi32ELi8EEvPK6__halfS2_S2_PS0_ii)
        .other          _Z33orig_fused_gate_up_swiglu_fp16_v2ILi32ELi8EEvPK6__halfS2_S2_PS0_ii,@"STO_CUDA_ENTRY STV_DEFAULT"
_Z33orig_fused_gate_up_swiglu_fp16_v2ILi32ELi8EEvPK6__halfS2_S2_PS0_ii:
.text._Z33orig_fused_gate_up_swiglu_fp16_v2ILi32ELi8EEvPK6__halfS2_S2_PS0_ii:
        /* <DEDUP_REMOVED lines=8> */
[----:B------:R-:W0:Y:S01]  /*0080*/  LDC R9, c[0x0][0x3a0] ;  /* 0x0000e800ff097b82 */ /* 0x000e220000000800 */
[----:B------:R-:W-:Y:S01]  /*0090*/  LOP3.LUT R2, R2, 0x1f, RZ, 0xc0, !PT ;  /* 0x0000001f02027812 */ /* 0x000fe200078ec0ff */
[----:B------:R-:W1:Y:S01]  /*00a0*/  LDCU.64 UR4, c[0x0][0x358] ;  /* 0x00006b00ff0477ac */ /* 0x000e620008000a00 */
[----:B------:R-:W-:Y:S01]  /*00b0*/  BSSY.RECONVERGENT B0, `(.L_x_32) ;  /* 0x000015b000007945 */ /* 0x000fe20003800200 */
[----:B------:R-:W-:Y:S02]  /*00c0*/  CS2R R20, SRZ ;  /* 0x0000000000147805 */ /* 0x000fe4000001ff00 */
[----:B0-----:R-:W-:-:S04]  /*00d0*/  SHF.R.S32.HI R0, RZ, 0x1f, R9 ;  /* 0x0000001fff007819 */ /* 0x001fc80000011409 */
[-C--:B------:R-:W-:Y:S01]  /*00e0*/  LEA.HI R0, R0, R9.reuse, RZ, 0x3 ;  /* 0x0000000900007211 */ /* 0x080fe200078f18ff */
[----:B------:R-:W-:-:S03]  /*00f0*/  IMAD.WIDE R8, R24, R9, RZ ;  /* 0x0000000918087225 */ /* 0x000fc600078e02ff */
[----:B------:R-:W-:-:S04]  /*0100*/  SHF.R.S32.HI R7, RZ, 0x3, R0 ;  /* 0x00000003ff077819 */ /* 0x000fc80000011400 */
[----:B------:R-:W-:-:S13]  /*0110*/  ISETP.GE.AND P0, PT, R2, R7, PT ;  /* 0x000000070200720c */ /* 0x000fda0003f06270 */
[----:B-1----:R-:W-:Y:S05]  /*0120*/  @P0 BRA `(.L_x_33) ;  /* 0x00000014004c0947 */ /* 0x002fea0003800000 */
[----:B------:R-:W0:Y:S01]  /*0130*/  S2R R3, SR_TID.X ;  /* 0x0000000000037919 */ /* 0x000e220000002100 */
[----:B------:R-:W-:Y:S01]  /*0140*/  LOP3.LUT R0, RZ, R2, RZ, 0x33, !PT ;  /* 0x00000002ff007212 */ /* 0x000fe200078e33ff */
[----:B------:R-:W-:Y:S01]  /*0150*/  BSSY.RECONVERGENT B1, `(.L_x_34) ;  /* 0x0000063000017945 */ /* 0x000fe20003800200 */
[----:B------:R-:W-:Y:S01]  /*0160*/  HFMA2 R6, -RZ, RZ, 0, 0 ;  /* 0x00000000ff067431 */ /* 0x000fe200000001ff */
[----:B------:R-:W-:Y:S02]  /*0170*/  CS2R R4, SRZ ;  /* 0x0000000000047805 */ /* 0x000fe4000001ff00 */
[----:B------:R-:W-:Y:S02]  /*0180*/  IADD3 R12, PT, PT, R7, R0, RZ ;  /* 0x00000000070c7210 */ /* 0x000fe40007ffe0ff */
[----:B------:R-:W-:Y:S02]  /*0190*/  CS2R R20, SRZ ;  /* 0x0000000000147805 */ /* 0x000fe4000001ff00 */
[----:B------:R-:W-:-:S02]  /*01a0*/  MOV R22, RZ ;  /* 0x000000ff00167202 */ /* 0x000fc40000000f00 */
[----:B0-----:R-:W-:-:S04]  /*01b0*/  LOP3.LUT R3, R3, 0x1f, RZ, 0xc0, !PT ;  /* 0x0000001f03037812 */ /* 0x001fc800078ec0ff */
[----:B------:R-:W-:Y:S02]  /*01c0*/  LOP3.LUT R0, RZ, R3, RZ, 0x33, !PT ;  /* 0x00000003ff007212 */ /* 0x000fe400078e33ff */
[----:B------:R-:W-:Y:S02]  /*01d0*/  LOP3.LUT R3, R12, 0x60, RZ, 0xc0, !PT ;  /* 0x000000600c037812 */ /* 0x000fe400078ec0ff */
[----:B------:R-:W-:Y:S02]  /*01e0*/  IADD3 R0, PT, PT, R7, R0, RZ ;  /* 0x0000000007007210 */ /* 0x000fe40007ffe0ff */
[----:B------:R-:W-:Y:S01]  /*01f0*/  ISETP.NE.AND P1, PT, R3, 0x60, PT ;  /* 0x000000600300780c */ /* 0x000fe20003f25270 */
[----:B------:R-:W-:Y:S01]  /*0200*/  HFMA2 R3, -RZ, RZ, 0, 0 ;  /* 0x00000000ff037431 */ /* 0x000fe200000001ff */
[----:B------:R-:W-:Y:S02]  /*0210*/  ISETP.GE.U32.AND P0, PT, R0, 0x60, PT ;  /* 0x000000600000780c */ /* 0x000fe40003f06070 */
[----:B------:R-:W-:-:S09]  /*0220*/  MOV R0, RZ ;  /* 0x000000ff00007202 */ /* 0x000fd20000000f00 */
[----:B------:R-:W-:Y:S05]  /*0230*/  @!P1 BRA `(.L_x_35) ;  /* 0x0000000400509947 */ /* 0x000fea0003800000 */
[----:B------:R-:W0:Y:S01]  /*0240*/  LDC.64 R10, c[0x0][0x380] ;  /* 0x0000e000ff0a7b82 */ /* 0x000e220000000a00 */
[----:B------:R-:W1:Y:S01]  /*0250*/  LDCU.64 UR6, c[0x0][0x390] ;  /* 0x00007200ff0677ac */ /* 0x000e620008000a00 */
[C---:B------:R-:W-:Y:S02]  /*0260*/  SHF.L.U64.HI R31, R8.reuse, 0x1, R9 ;  /* 0x00000001081f7819 */ /* 0x040fe40000010209 */
[----:B------:R-:W-:Y:S01]  /*0270*/  SHF.L.U32 R30, R8, 0x1, RZ ;  /* 0x00000001081e7819 */ /* 0x000fe200000006ff */
[----:B------:R-:W2:Y:S01]  /*0280*/  LDCU.64 UR8, c[0x0][0x388] ;  /* 0x00007100ff0877ac */ /* 0x000ea20008000a00 */
[----:B------:R-:W-:Y:S02]  /*0290*/  LEA.HI R12, R12, 0x1, RZ, 0x1b ;  /* 0x000000010c0c7811 */ /* 0x000fe400078fd8ff */
[----:B------:R-:W-:Y:S01]  /*02a0*/  MOV R6, RZ ;  /* 0x000000ff00067202 */ /* 0x000fe20000000f00 */
[----:B------:R-:W-:Y:S01]  /*02b0*/  IMAD.WIDE.U32 R30, R2, 0x10, R30 ;  /* 0x00000010021e7825 */ /* 0x000fe200078e001e */
[----:B------:R-:W-:-:S04]  /*02c0*/  LOP3.LUT R12, R12, 0x3, RZ, 0xc0, !PT ;  /* 0x000000030c0c7812 */ /* 0x000fc800078ec0ff */
[----:B------:R-:W-:Y:S02]  /*02d0*/  IADD3 R29, PT, PT, -R12, RZ, RZ ;  /* 0x000000ff0c1d7210 */ /* 0x000fe40007ffe1ff */
[C---:B-1----:R-:W-:Y:S02]  /*02e0*/  IADD3 R25, P1, PT, R30.reuse, UR6, RZ ;  /* 0x000000061e197c10 */ /* 0x042fe4000ff3e0ff */
[----:B--2---:R-:W-:Y:S01]  /*02f0*/  IADD3 R27, P2, PT, R30, UR8, RZ ;  /* 0x000000081e1b7c10 */ /* 0x004fe2000ff5e0ff */
[----:B0-----:R-:W-:Y:S01]  /*0300*/  IMAD.WIDE.U32 R8, R2, 0x10, R10 ;  /* 0x0000001002087825 */ /* 0x001fe200078e000a */
[C---:B------:R-:W-:Y:S02]  /*0310*/  IADD3.X R28, PT, PT, R31.reuse, UR7, RZ, P1, !PT ;  /* 0x000000071f1c7c10 */ /* 0x040fe40008ffe4ff */
[----:B------:R-:W-:Y:S02]  /*0320*/  IADD3.X R30, PT, PT, R31, UR9, RZ, P2, !PT ;  /* 0x000000091f1e7c10 */ /* 0x000fe400097fe4ff */
[----:B------:R-:W-:-:S02]  /*0330*/  MOV R26, R8 ;  /* 0x00000008001a7202 */ /* 0x000fc40000000f00 */
[----:B------:R-:W-:-:S07]  /*0340*/  MOV R23, R9 ;  /* 0x0000000900177202 */ /* 0x000fce0000000f00 */
.L_x_36:
[----:B------:R-:W-:Y:S02]  /*0350*/  MOV R8, R26 ;  /* 0x0000001a00087202 */ /* 0x000fe40000000f00 */
[----:B------:R-:W-:Y:S02]  /*0360*/  MOV R9, R23 ;  /* 0x0000001700097202 */ /* 0x000fe40000000f00 */
[----:B------:R-:W-:Y:S02]  /*0370*/  MOV R12, R27 ;  /* 0x0000001b000c7202 */ /* 0x000fe40000000f00 */
[----:B------:R-:W-:Y:S02]  /*0380*/  MOV R13, R30 ;  /* 0x0000001e000d7202 */ /* 0x000fe40000000f00 */
[----:B------:R-:W2:Y:S04]  /*0390*/  LDG.E.128.CONSTANT R8, desc[UR4][R8.64] ;  /* 0x0000000408087981 */ /* 0x000ea8000c1e9d00 */
[----:B------:R-:W3:Y:S01]  /*03a0*/  LDG.E.128.CONSTANT R12, desc[UR4][R12.64] ;  /* 0x000000040c0c7981 */ /* 0x000ee2000c1e9d00 */
[----:B------:R-:W-:-:S02]  /*03b0*/  MOV R16, R25 ;  /* 0x0000001900107202 */ /* 0x000fc40000000f00 */
[----:B------:R-:W-:-:S06]  /*03c0*/  MOV R17, R28 ;  /* 0x0000001c00117202 */ /* 0x000fcc0000000f00 */
[----:B------:R-:W4:Y:S01]  /*03d0*/  LDG.E.128.CONSTANT R16, desc[UR4][R16.64] ;  /* 0x0000000410107981 */ /* 0x000f22000c1e9d00 */
        /* <DEDUP_REMOVED lines=9> */
[--C-:B--2---:R-:W-:Y:S02]  /*0470*/  HADD2.F32 R33, -RZ, R8.reuse.H1_H1 ;  /* 0x30000008ff217230 */ /* 0x104fe40000004100 */
[----:B------:R-:W-:Y:S02]  /*0480*/  HADD2.F32 R31, -RZ, R8.H0_H0 ;  /* 0x20000008ff1f7230 */ /* 0x000fe40000004100 */
[----:B---3--:R-:W-:Y:S02]  /*0490*/  HADD2.F32 R36, -RZ, R12.H1_H1 ;  /* 0x3000000cff247230 */ /* 0x008fe40000004100 */
[----:B------:R-:W-:-:S02]  /*04a0*/  HADD2.F32 R34, -RZ, R9.H1_H1 ;  /* 0x30000009ff227230 */ /* 0x000fc40000004100 */
[----:B------:R-:W-:Y:S02]  /*04b0*/  HADD2.F32 R37, -RZ, R13.H1_H1 ;  /* 0x3000000dff257230 */ /* 0x000fe40000004100 */
[----:B------:R-:W-:Y:S01]  /*04c0*/  FMUL R36, R33, R36 ;  /* 0x0000002421247220 */ /* 0x000fe20000400000 */
[----:B------:R-:W-:Y:S02]  /*04d0*/  HADD2.F32 R8, -RZ, R12.H0_H0 ;  /* 0x2000000cff087230 */ /* 0x000fe40000004100 */
[----:B------:R-:W-:Y:S02]  /*04e0*/  HADD2.F32 R32, -RZ, R9.H0_H0 ;  /* 0x20000009ff207230 */ /* 0x000fe40000004100 */
[----:B------:R-:W-:Y:S01]  /*04f0*/  FMUL R37, R34, R37 ;  /* 0x0000002522257220 */ /* 0x000fe20000400000 */
[----:B------:R-:W-:Y:S02]  /*0500*/  HADD2.F32 R35, -RZ, R13.H0_H0 ;  /* 0x2000000dff237230 */ /* 0x000fe40000004100 */
[----:B------:R-:W-:Y:S01]  /*0510*/  FFMA R9, R31, R8, R36 ;  /* 0x000000081f097223 */ /* 0x000fe20000000024 */
[----:B------:R-:W-:-:S02]  /*0520*/  HADD2.F32 R8, -RZ, R10.H1_H1 ;  /* 0x3000000aff087230 */ /* 0x000fc40000004100 */
[----:B------:R-:W-:Y:S02]  /*0530*/  HADD2.F32 R36, -RZ, R15.H1_H1 ;  /* 0x3000000fff247230 */ /* 0x000fe40000004100 */
[----:B------:R-:W-:Y:S01]  /*0540*/  FFMA R12, R32, R35, R37 ;  /* 0x00000023200c7223 */ /* 0x000fe20000000025 */
[----:B------:R-:W-:Y:S01]  /*0550*/  FADD R22, R9, R22 ;  /* 0x0000001609167221 */ /* 0x000fe20000000000 */
[--C-:B------:R-:W-:Y:S02]  /*0560*/  HADD2.F32 R35, -RZ, R14.reuse.H1_H1 ;  /* 0x3000000eff237230 */ /* 0x100fe40000004100 */
[----:B------:R-:W-:Y:S02]  /*0570*/  HADD2.F32 R9, -RZ, R11.H1_H1 ;  /* 0x3000000bff097230 */ /* 0x000fe40000004100 */
[----:B------:R-:W-:Y:S01]  /*0580*/  FADD R21, R12, R21 ;  /* 0x000000150c157221 */ /* 0x000fe20000000000 */
[----:B------:R-:W-:Y:S02]  /*0590*/  HADD2.F32 R13, -RZ, R14.H0_H0 ;  /* 0x2000000eff0d7230 */ /* 0x000fe40000004100 */
[----:B------:R-:W-:Y:S01]  /*05a0*/  FMUL R35, R8, R35 ;  /* 0x0000002308237220 */ /* 0x000fe20000400000 */
[----:B------:R-:W-:-:S02]  /*05b0*/  HADD2.F32 R10, -RZ, R10.H0_H0 ;  /* 0x2000000aff0a7230 */ /* 0x000fc40000004100 */
[----:B------:R-:W-:Y:S01]  /*05c0*/  FMUL R36, R9, R36 ;  /* 0x0000002409247220 */ /* 0x000fe20000400000 */
[----:B------:R-:W-:Y:S02]  /*05d0*/  HADD2.F32 R11, -RZ, R11.H0_H0 ;  /* 0x2000000bff0b7230 */ /* 0x000fe40000004100 */
[----:B------:R-:W-:Y:S02]  /*05e0*/  HADD2.F32 R14, -RZ, R15.H0_H0 ;  /* 0x2000000fff0e7230 */ /* 0x000fe40000004100 */
[----:B------:R-:W-:Y:S01]  /*05f0*/  FFMA R13, R10, R13, R35 ;  /* 0x0000000d0a0d7223 */ /* 0x000fe20000000023 */
[----:B----4-:R-:W-:Y:S02]  /*0600*/  HADD2.F32 R15, -RZ, R18.H1_H1 ;  /* 0x30000012ff0f7230 */ /* 0x010fe40000004100 */
[----:B------:R-:W-:Y:S02]  /*0610*/  HADD2.F32 R12, -RZ, R16.H1_H1 ;  /* 0x30000010ff0c7230 */ /* 0x000fe40000004100 */
[----:B------:R-:W-:Y:S01]  /*0620*/  FFMA R14, R11, R14, R36 ;  /* 0x0000000e0b0e7223 */ /* 0x000fe20000000024 */
[----:B------:R-:W-:Y:S01]  /*0630*/  FADD R20, R13, R20 ;  /* 0x000000140d147221 */ /* 0x000fe20000000000 */
[----:B------:R-:W-:-:S02]  /*0640*/  HADD2.F32 R13, -RZ, R17.H1_H1 ;  /* 0x30000011ff0d7230 */ /* 0x000fc40000004100 */
[----:B------:R-:W-:Y:S01]  /*0650*/  FMUL R15, R8, R15 ;  /* 0x0000000f080f7220 */ /* 0x000fe20000400000 */
[----:B------:R-:W-:Y:S01]  /*0660*/  FADD R3, R14, R3 ;  /* 0x000000030e037221 */ /* 0x000fe20000000000 */
[----:B------:R-:W-:Y:S02]  /*0670*/  HADD2.F32 R14, -RZ, R19.H1_H1 ;  /* 0x30000013ff0e7230 */ /* 0x000fe40000004100 */
[----:B------:R-:W-:Y:S01]  /*0680*/  FMUL R12, R33, R12 ;  /* 0x0000000c210c7220 */ /* 0x000fe20000400000 */
[----:B------:R-:W-:Y:S02]  /*0690*/  HADD2.F32 R16, -RZ, R16.H0_H0 ;  /* 0x20000010ff107230 */ /* 0x000fe40000004100 */
[----:B------:R-:W-:Y:S01]  /*06a0*/  FMUL R13, R34, R13 ;  /* 0x0000000d220d7220 */ /* 0x000fe20000400000 */
[----:B------:R-:W-:Y:S02]  /*06b0*/  HADD2.F32 R17, -RZ, R17.H0_H0 ;  /* 0x20000011ff117230 */ /* 0x000fe40000004100 */
[----:B------:R-:W-:Y:S01]  /*06c0*/  FMUL R14, R9, R14 ;  /* 0x0000000e090e7220 */ /* 0x000fe20000400000 */
[----:B------:R-:W-:-:S02]  /*06d0*/  HADD2.F32 R18, -RZ, R18.H0_H0 ;  /* 0x20000012ff127230 */ /* 0x000fc40000004100 */
[----:B------:R-:W-:Y:S01]  /*06e0*/  FFMA R31, R31, R16, R12 ;  /* 0x000000101f1f7223 */ /* 0x000fe2000000000c */
[----:B------:R-:W-:Y:S02]  /*06f0*/  HADD2.F32 R8, -RZ, R19.H0_H0 ;  /* 0x20000013ff087230 */ /* 0x000fe40000004100 */
[----:B------:R-:W-:Y:S01]  /*0700*/  FFMA R32, R32, R17, R13 ;  /* 0x0000001120207223 */ /* 0x000fe2000000000d */
[----:B------:R-:W-:Y:S01]  /*0710*/  FFMA R15, R10, R18, R15 ;  /* 0x000000120a0f7223 */ /* 0x000fe2000000000f */
[----:B------:R-:W-:Y:S01]  /*0720*/  FADD R0, R31, R0 ;  /* 0x000000001f007221 */ /* 0x000fe20000000000 */
[----:B------:R-:W-:Y:S01]  /*0730*/  FFMA R11, R11, R8, R14 ;  /* 0x000000080b0b7223 */ /* 0x000fe2000000000e */
[----:B------:R-:W-:Y:S01]  /*0740*/  FADD R5, R32, R5 ;  /* 0x0000000520057221 */ /* 0x000fe20000000000 */
[----:B------:R-:W-:Y:S02]  /*0750*/  FADD R4, R15, R4 ;  /* 0x000000040f047221 */ /* 0x000fe40000000000 */
[----:B------:R-:W-:Y:S01]  /*0760*/  FADD R6, R11, R6 ;  /* 0x000000060b067221 */ /* 0x000fe20000000000 */
[----:B------:R-:W-:Y:S06]  /*0770*/  @P1 BRA `(.L_x_36) ;  /* 0xfffffff800f41947 */ /* 0x000fec000383ffff */
.L_x_35:
[----:B------:R-:W-:Y:S05]  /*0780*/  BSYNC.RECONVERGENT B1 ;  /* 0x0000000000017941 */ /* 0x000fea0003800200 */
.L_x_34:
[----:B------:R-:W-:Y:S04]  /*0790*/  BSSY.RECONVERGENT B1, `(.L_x_37) ;  /* 0x00000e6000017945 */ /* 0x000fe80003800200 */
[----:B------:R-:W-:Y:S05]  /*07a0*/  @!P0 BRA `(.L_x_38) ;  /* 0x0000000c00908947 */ /* 0x000fea0003800000 */
[----:B------:R-:W0:Y:S01]  /*07b0*/  LDCU UR12, c[0x0][0x3a0] ;  /* 0x00007400ff0c77ac */ /* 0x000e220008000800 */
[----:B------:R-:W-:Y:S01]  /*07c0*/  HFMA2 R8, -RZ, RZ, 0, 6.103515625e-05 ;  /* 0x00000400ff087431 */ /* 0x000fe200000001ff */
[----:B------:R-:W-:Y:S01]  /*07d0*/  MOV R9, 0x0 ;  /* 0x0000000000097802 */ /* 0x000fe20000000f00 */
[----:B------:R-:W1:Y:S01]  /*07e0*/  LDCU.128 UR8, c[0x0][0x380] ;  /* 0x00007000ff0877ac */ /* 0x000e620008000c00 */
[----:B------:R-:W2:Y:S02]  /*07f0*/  LDCU.64 UR6, c[0x0][0x390] ;  /* 0x00007200ff0677ac */ /* 0x000ea40008000a00 */
[----:B------:R-:W-:-:S04]  /*0800*/  IMAD.WIDE.U32 R8, R2, 0x10, R8 ;  /* 0x0000001002087825 */ /* 0x000fc800078e0008 */
[----:B0-----:R-:W-:Y:S01]  /*0810*/  IMAD.WIDE R10, R24, UR12, RZ ;  /* 0x0000000c180a7c25 */ /* 0x001fe2000f8e02ff */
[----:B-1----:R-:W-:Y:S02]  /*0820*/  IADD3 R30, P0, PT, R8, UR8, RZ ;  /* 0x00000008081e7c10 */ /* 0x002fe4000ff1e0ff */
[----:B------:R-:W-:Y:S02]  /*0830*/  LEA R26, P1, R10, R8, 0x1 ;  /* 0x000000080a1a7211 */ /* 0x000fe400078208ff */
[----:B------:R-:W-:Y:S02]  /*0840*/  IADD3.X R31, PT, PT, R9, UR9, RZ, P0, !PT ;  /* 0x00000009091f7c10 */ /* 0x000fe400087fe4ff */
[C---:B------:R-:W-:Y:S02]  /*0850*/  IADD3 R28, P2, PT, R26.reuse, UR10, RZ ;  /* 0x0000000a1a1c7c10 */ /* 0x040fe4000ff5e0ff */
[----:B--2---:R-:W-:Y:S02]  /*0860*/  IADD3 R26, P3, PT, R26, UR6, RZ ;  /* 0x000000061a1a7c10 */ /* 0x004fe4000ff7e0ff */
[----:B------:R-:W-:-:S04]  /*0870*/  LEA.HI.X R10, R10, R9, R11, 0x1, P1 ;  /* 0x000000090a0a7211 */ /* 0x000fc800008f0c0b */
[C---:B------:R-:W-:Y:S02]  /*0880*/  IADD3.X R29, PT, PT, R10.reuse, UR11, RZ, P2, !PT ;  /* 0x0000000b0a1d7c10 */ /* 0x040fe400097fe4ff */
[----:B------:R-:W-:-:S07]  /*0890*/  IADD3.X R27, PT, PT, R10, UR7, RZ, P3, !PT ;  /* 0x000000070a1b7c10 */ /* 0x000fce0009ffe4ff */
.L_x_39:
[----:B------:R-:W2:Y:S04]  /*08a0*/  LDG.E.128.CONSTANT R12, desc[UR4][R30.64+-0x400] ;  /* 0xfffc00041e0c7981 */ /* 0x000ea8000c1e9d00 */
[----:B------:R-:W3:Y:S04]  /*08b0*/  LDG.E.128.CONSTANT R16, desc[UR4][R28.64+-0x400] ;  /* 0xfffc00041c107981 */ /* 0x000ee8000c1e9d00 */
[----:B------:R-:W4:Y:S01]  /*08c0*/  LDG.E.128.CONSTANT R8, desc[UR4][R26.64+-0x400] ;  /* 0xfffc00041a087981 */ /* 0x000f22000c1e9d00 */
[--C-:B--2---:R-:W-:Y:S02]  /*08d0*/  HADD2.F32 R23, -RZ, R12.reuse.H1_H1 ;  /* 0x3000000cff177230 */ /* 0x104fe40000004100 */
[----:B------:R-:W-:-:S02]  /*08e0*/  HADD2.F32 R25, -RZ, R12.H0_H0 ;  /* 0x2000000cff197230 */ /* 0x000fc40000004100 */
[--C-:B---3--:R-:W-:Y:S02]  /*08f0*/  HADD2.F32 R32, -RZ, R16.reuse.H1_H1 ;  /* 0x30000010ff207230 */ /* 0x108fe40000004100 */
[----:B------:R-:W-:Y:S02]  /*0900*/  HADD2.F32 R16, -RZ, R16.H0_H0 ;  /* 0x20000010ff107230 */ /* 0x000fe40000004100 */
[--C-:B----4-:R-:W-:Y:S02]  /*0910*/  HADD2.F32 R34, -RZ, R8.reuse.H1_H1 ;  /* 0x30000008ff227230 */ /* 0x110fe40000004100 */
[C---:B------:R-:W-:Y:S01]  /*0920*/  FMUL R32, R23.reuse, R32 ;  /* 0x0000002017207220 */ /* 0x040fe20000400000 */
[----:B------:R-:W-:Y:S02]  /*0930*/  HADD2.F32 R8, -RZ, R8.H0_H0 ;  /* 0x20000008ff087230 */ /* 0x000fe40000004100 */
[--C-:B------:R-:W-:Y:S02]  /*0940*/  HADD2.F32 R12, -RZ, R13.reuse.H0_H0 ;  /* 0x2000000dff0c7230 */ /* 0x100fe40000004100 */
[----:B------:R-:W-:Y:S01]  /*0950*/  FMUL R23, R23, R34 ;  /* 0x0000002217177220 */ /* 0x000fe20000400000 */
[----:B------:R-:W-:Y:S01]  /*0960*/  FFMA R33, R25, R16, R32 ;  /* 0x0000001019217223 */ /* 0x000fe20000000020 */
[----:B------:R-:W-:-:S02]  /*0970*/  HADD2.F32 R16, -RZ, R13.H1_H1 ;  /* 0x3000000dff107230 */ /* 0x000fc40000004100 */
[----:B------:R-:W-:Y:S01]  /*0980*/  FFMA R25, R25, R8, R23 ;  /* 0x0000000819197223 */ /* 0x000fe20000000017 */
[--C-:B------:R-:W-:Y:S02]  /*0990*/  HADD2.F32 R23, -RZ, R17.reuse.H1_H1 ;  /* 0x30000011ff177230 */ /* 0x100fe40000004100 */
[----:B------:R-:W-:Y:S01]  /*09a0*/  FADD R33, R33, R22 ;  /* 0x0000001621217221 */ /* 0x000fe20000000000 */
[----:B------:R-:W-:Y:S02]  /*09b0*/  HADD2.F32 R13, -RZ, R14.H1_H1 ;  /* 0x3000000eff0d7230 */ /* 0x000fe40000004100 */
[----:B------:R-:W-:Y:S02]  /*09c0*/  HADD2.F32 R8, -RZ, R18.H1_H1 ;  /* 0x30000012ff087230 */ /* 0x000fe40000004100 */
[----:B------:R-:W-:Y:S01]  /*09d0*/  FMUL R23, R16, R23 ;  /* 0x0000001710177220 */ /* 0x000fe20000400000 */
[----:B------:R-:W-:Y:S02]  /*09e0*/  HADD2.F32 R17, -RZ, R17.H0_H0 ;  /* 0x20000011ff117230 */ /* 0x000fe40000004100 */
[----:B------:R-:W-:-:S02]  /*09f0*/  HADD2.F32 R14, -RZ, R14.H0_H0 ;  /* 0x2000000eff0e7230 */ /* 0x000fc40000004100 */
[----:B------:R-:W-:Y:S01]  /*0a00*/  FMUL R37, R13, R8 ;  /* 0x000000080d257220 */ /* 0x000fe20000400000 */
[----:B------:R-:W-:Y:S02]  /*0a10*/  HADD2.F32 R35, -RZ, R18.H0_H0 ;  /* 0x20000012ff237230 */ /* 0x000fe40000004100 */
[----:B------:R-:W-:Y:S01]  /*0a20*/  FFMA R8, R12, R17, R23 ;  /* 0x000000110c087223 */ /* 0x000fe20000000017 */
[----:B------:R-:W-:Y:S02]  /*0a30*/  HADD2.F32 R17, -RZ, R9.H1_H1 ;  /* 0x30000009ff117230 */ /* 0x000fe40000004100 */
[----:B------:R-:W-:Y:S02]  /*0a40*/  HADD2.F32 R18, -RZ, R10.H1_H1 ;  /* 0x3000000aff127230 */ /* 0x000fe40000004100 */
[----:B------:R-:W-:Y:S01]  /*0a50*/  FFMA R23, R14, R35, R37 ;  /* 0x000000230e177223 */ /* 0x000fe20000000025 */
[----:B------:R-:W-:Y:S02]  /*0a60*/  HADD2.F32 R34, -RZ, R15.H1_H1 ;  /* 0x3000000fff227230 */ /* 0x000fe40000004100 */
[----:B------:R-:W-:Y:S01]  /*0a70*/  FMUL R17, R16, R17 ;  /* 0x0000001110117220 */ /* 0x000fe20000400000 */
[----:B------:R-:W-:-:S02]  /*0a80*/  HADD2.F32 R37, -RZ, R19.H1_H1 ;  /* 0x30000013ff257230 */ /* 0x000fc40000004100 */
[----:B------:R-:W-:Y:S01]  /*0a90*/  FMUL R13, R13, R18 ;  /* 0x000000120d0d7220 */ /* 0x000fe20000400000 */
[----:B------:R-:W-:Y:S02]  /*0aa0*/  HADD2.F32 R35, -RZ, R15.H0_H0 ;  /* 0x2000000fff237230 */ /* 0x000fe40000004100 */
[----:B------:R-:W-:Y:S02]  /*0ab0*/  HADD2.F32 R9, -RZ, R9.H0_H0 ;  /* 0x20000009ff097230 */ /* 0x000fe40000004100 */
[----:B------:R-:W-:Y:S01]  /*0ac0*/  FMUL R16, R34, R37 ;  /* 0x0000002522107220 */ /* 0x000fe20000400000 */
[----:B------:R-:W-:Y:S02]  /*0ad0*/  HADD2.F32 R36, -RZ, R19.H0_H0 ;  /* 0x20000013ff247230 */ /* 0x000fe40000004100 */
[----:B------:R-:W-:Y:S02]  /*0ae0*/  HADD2.F32 R15, -RZ, R10.H0_H0 ;  /* 0x2000000aff0f7230 */ /* 0x000fe40000004100 */
[----:B------:R-:W-:Y:S01]  /*0af0*/  FFMA R10, R12, R9, R17 ;  /* 0x000000090c0a7223 */ /* 0x000fe20000000011 */
[----:B------:R-:W-:-:S02]  /*0b00*/  FFMA R36, R35, R36, R16 ;  /* 0x0000002423247223 */ /* 0x000fc40000000010 */
[----:B------:R-:W-:Y:S01]  /*0b10*/  FFMA R9, R14, R15, R13 ;  /* 0x0000000f0e097223 */ /* 0x000fe2000000000d */
[----:B------:R-:W2:Y:S04]  /*0b20*/  LDG.E.128.CONSTANT R16, desc[UR4][R28.64+-0x200] ;  /* 0xfffe00041c107981 */ /* 0x000ea8000c1e9d00 */
[----:B------:R-:W3:Y:S01]  /*0b30*/  LDG.E.128.CONSTANT R12, desc[UR4][R30.64+-0x200] ;  /* 0xfffe00041e0c7981 */ /* 0x000ee2000c1e9d00 */
[----:B------:R-:W-:Y:S01]  /*0b40*/  FADD R8, R8, R21 ;  /* 0x0000001508087221 */ /* 0x000fe20000000000 */
[----:B------:R-:W-:Y:S02]  /*0b50*/  FADD R32, R23, R20 ;  /* 0x0000001417207221 */ /* 0x000fe40000000000 */
[----:B------:R-:W4:Y:S01]  /*0b60*/  LDG.E.128.CONSTANT R20, desc[UR4][R26.64+-0x200] ;  /* 0xfffe00041a147981 */ /* 0x000f22000c1e9d00 */
[----:B------:R-:W-:-:S02]  /*0b70*/  HADD2.F32 R37, -RZ, R11.H1_H1 ;  /* 0x3000000bff257230 */ /* 0x000fc40000004100 */
[----:B------:R-:W-:Y:S01]  /*0b80*/  FADD R5, R10, R5 ;  /* 0x000000050a057221 */ /* 0x000fe20000000000 */
[----:B------:R-:W-:Y:S02]  /*0b90*/  FADD R4, R9, R4 ;  /* 0x0000000409047221 */ /* 0x000fe40000000000 */
[----:B------:R-:W-:Y:S01]  /*0ba0*/  FMUL R37, R34, R37 ;  /* 0x0000002522257220 */ /* 0x000fe20000400000 */
[----:B------:R-:W-:Y:S02]  /*0bb0*/  HADD2.F32 R34, -RZ, R11.H0_H0 ;  /* 0x2000000bff227230 */ /* 0x000fe40000004100 */
[----:B------:R-:W-:-:S03]  /*0bc0*/  FADD R0, R25, R0 ;  /* 0x0000000019007221 */ /* 0x000fc60000000000 */
[----:B------:R-:W-:-:S04]  /*0bd0*/  FFMA R35, R35, R34, R37 ;  /* 0x0000002223237223 */ /* 0x000fc80000000025 */
[----:B------:R-:W-:Y:S01]  /*0be0*/  FADD R25, R35, R6 ;  /* 0x0000000623197221 */ /* 0x000fe20000000000 */
[----:B------:R-:W-:Y:S01]  /*0bf0*/  FADD R3, R36, R3 ;  /* 0x0000000324037221 */ /* 0x000fe20000000000 */
[----:B--2---:R-:W-:Y:S02]  /*0c00*/  HADD2.F32 R10, -RZ, R16.H1_H1 ;  /* 0x30000010ff0a7230 */ /* 0x004fe40000004100 */
[--C-:B---3--:R-:W-:Y:S02]  /*0c10*/  HADD2.F32 R9, -RZ, R12.reuse.H1_H1 ;  /* 0x3000000cff097230 */ /* 0x108fe40000004100 */
[----:B------:R-:W-:Y:S02]  /*0c20*/  HADD2.F32 R12, -RZ, R12.H0_H0 ;  /* 0x2000000cff0c7230 */ /* 0x000fe40000004100 */
[----:B------:R-:W-:Y:S02]  /*0c30*/  HADD2.F32 R11, -RZ, R16.H0_H0 ;  /* 0x20000010ff0b7230 */ /* 0x000fe40000004100 */
[----:B------:R-:W-:Y:S01]  /*0c40*/  FMUL R37, R9, R10 ;  /* 0x0000000a09257220 */ /* 0x000fe20000400000 */
[----:B------:R-:W-:-:S03]  /*0c50*/  HADD2.F32 R34, -RZ, R17.H1_H1 ;  /* 0x30000011ff227230 */ /* 0x000fc60000004100 */
[----:B------:R-:W-:Y:S01]  /*0c60*/  FFMA R6, R12, R11, R37 ;  /* 0x0000000b0c067223 */ /* 0x000fe20000000025 */
[--C-:B------:R-:W-:Y:S02]  /*0c70*/  HADD2.F32 R11, -RZ, R13.reuse.H0_H0 ;  /* 0x2000000dff0b7230 */ /* 0x100fe40000004100 */
[----:B------:R-:W-:Y:S02]  /*0c80*/  HADD2.F32 R13, -RZ, R13.H1_H1 ;  /* 0x3000000dff0d7230 */ /* 0x000fe40000004100 */
[--C-:B------:R-:W-:Y:S02]  /*0c90*/  HADD2.F32 R10, -RZ, R14.reuse.H0_H0 ;  /* 0x2000000eff0a7230 */ /* 0x100fe40000004100 */
[----:B------:R-:W-:Y:S02]  /*0ca0*/  HADD2.F32 R14, -RZ, R14.H1_H1 ;  /* 0x3000000eff0e7230 */ /* 0x000fe40000004100 */
[----:B------:R-:W-:Y:S01]  /*0cb0*/  FMUL R34, R13, R34 ;  /* 0x000000220d227220 */ /* 0x000fe20000400000 */
[----:B------:R-:W-:-:S02]  /*0cc0*/  HADD2.F32 R35, -RZ, R18.H1_H1 ;  /* 0x30000012ff237230 */ /* 0x000fc40000004100 */
[----:B------:R-:W-:Y:S02]  /*0cd0*/  HADD2.F32 R16, -RZ, R17.H0_H0 ;  /* 0x20000011ff107230 */ /* 0x000fe40000004100 */
[----:B------:R-:W-:Y:S02]  /*0ce0*/  HADD2.F32 R17, -RZ, R18.H0_H0 ;  /* 0x20000012ff117230 */ /* 0x000fe40000004100 */
[----:B------:R-:W-:Y:S01]  /*0cf0*/  FMUL R35, R14, R35 ;  /* 0x000000230e237220 */ /* 0x000fe20000400000 */
[----:B------:R-:W-:Y:S01]  /*0d00*/  FFMA R37, R11, R16, R34 ;  /* 0x000000100b257223 */ /* 0x000fe20000000022 */
[----:B------:R-:W-:Y:S02]  /*0d10*/  HADD2.F32 R34, -RZ, R15.H1_H1 ;  /* 0x3000000fff227230 */ /* 0x000fe40000004100 */
[----:B------:R-:W-:Y:S02]  /*0d20*/  HADD2.F32 R16, -RZ, R19.H1_H1 ;  /* 0x30000013ff107230 */ /* 0x000fe40000004100 */
[----:B------:R-:W-:Y:S01]  /*0d30*/  FFMA R17, R10, R17, R35 ;  /* 0x000000110a117223 */ /* 0x000fe20000000023 */
[----:B------:R-:W-:-:S02]  /*0d40*/  HADD2.F32 R35, -RZ, R15.H0_H0 ;  /* 0x2000000fff237230 */ /* 0x000fc40000004100 */
[----:B------:R-:W-:Y:S02]  /*0d50*/  HADD2.F32 R36, -RZ, R19.H0_H0 ;  /* 0x20000013ff247230 */ /* 0x000fe40000004100 */
[----:B------:R-:W-:-:S04]  /*0d60*/  FMUL R16, R34, R16 ;  /* 0x0000001022107220 */ /* 0x000fc80000400000 */
[----:B------:R-:W-:Y:S01]  /*0d70*/  FFMA R36, R35, R36, R16 ;  /* 0x0000002423247223 */ /* 0x000fe20000000010 */
[----:B----4-:R-:W-:Y:S02]  /*0d80*/  HADD2.F32 R16, -RZ, R20.H1_H1 ;  /* 0x30000014ff107230 */ /* 0x010fe40000004100 */
[----:B------:R-:W-:Y:S01]  /*0d90*/  FADD R33, R33, R6 ;  /* 0x0000000621217221 */ /* 0x000fe20000000000 */
[----:B------:R-:W-:Y:S01]  /*0da0*/  FADD R6, R8, R37 ;  /* 0x0000002508067221 */ /* 0x000fe20000000000 */
[----:B------:R-:W-:Y:S02]  /*0db0*/  HADD2.F32 R8, -RZ, R21.H1_H1 ;  /* 0x30000015ff087230 */ /* 0x000fe40000004100 */
[----:B------:R-:W-:Y:S01]  /*0dc0*/  FMUL R37, R9, R16 ;  /* 0x0000001009257220 */ /* 0x000fe20000400000 */
[----:B------:R-:W-:Y:S02]  /*0dd0*/  HADD2.F32 R9, -RZ, R22.H1_H1 ;  /* 0x30000016ff097230 */ /* 0x000fe40000004100 */
[----:B------:R-:W-:Y:S01]  /*0de0*/  FMUL R8, R13, R8 ;  /* 0x000000080d087220 */ /* 0x000fe20000400000 */
[----:B------:R-:W-:-:S02]  /*0df0*/  HADD2.F32 R20, -RZ, R20.H0_H0 ;  /* 0x20000014ff147230 */ /* 0x000fc40000004100 */
[----:B------:R-:W-:Y:S01]  /*0e00*/  FMUL R13, R14, R9 ;  /* 0x000000090e0d7220 */ /* 0x000fe20000400000 */
[----:B------:R-:W-:Y:S02]  /*0e10*/  HADD2.F32 R21, -RZ, R21.H0_H0 ;  /* 0x20000015ff157230 */ /* 0x000fe40000004100 */
[----:B------:R-:W-:Y:S02]  /*0e20*/  HADD2.F32 R9, -RZ, R22.H0_H0 ;  /* 0x20000016ff097230 */ /* 0x000fe40000004100 */
[----:B------:R-:W-:Y:S01]  /*0e30*/  FFMA R37, R12, R20, R37 ;  /* 0x000000140c257223 */ /* 0x000fe20000000025 */
[----:B------:R-:W-:Y:S01]  /*0e40*/  FADD R32, R32, R17 ;  /* 0x0000001120207221 */ /* 0x000fe20000000000 */
[----:B------:R-:W-:Y:S01]  /*0e50*/  FFMA R20, R11, R21, R8 ;  /* 0x000000150b147223 */ /* 0x000fe20000000008 */
[----:B------:R-:W2:Y:S01]  /*0e60*/  LDG.E.128.CONSTANT R16, desc[UR4][R28.64] ;  /* 0x000000041c107981 */ /* 0x000ea2000c1e9d00 */
[----:B------:R-:W-:-:S03]  /*0e70*/  FFMA R21, R10, R9, R13 ;  /* 0x000000090a157223 */ /* 0x000fc6000000000d */
[----:B------:R-:W3:Y:S04]  /*0e80*/  LDG.E.128.CONSTANT R8, desc[UR4][R30.64] ;  /* 0x000000041e087981 */ /* 0x000ee8000c1e9d00 */
[----:B------:R-:W4:Y:S01]  /*0e90*/  LDG.E.128.CONSTANT R12, desc[UR4][R26.64] ;  /* 0x000000041a0c7981 */ /* 0x000f22000c1e9d00 */
[----:B------:R-:W-:-:S05]  /*0ea0*/  HADD2.F32 R22, -RZ, R23.H1_H1 ;  /* 0x30000017ff167230 */ /* 0x000fca0000004100 */
[----:B------:R-:W-:Y:S01]  /*0eb0*/  FMUL R34, R34, R22 ;  /* 0x0000001622227220 */ /* 0x000fe20000400000 */
[----:B------:R-:W-:Y:S02]  /*0ec0*/  HADD2.F32 R22, -RZ, R23.H0_H0 ;  /* 0x20000017ff167230 */ /* 0x000fe40000004100 */
[----:B------:R-:W-:Y:S01]  /*0ed0*/  FADD R5, R5, R20 ;  /* 0x0000001405057221 */ /* 0x000fe20000000000 */
[----:B------:R-:W-:Y:S02]  /*0ee0*/  FADD R4, R4, R21 ;  /* 0x0000001504047221 */ /* 0x000fe40000000000 */
[----:B------:R-:W-:Y:S01]  /*0ef0*/  FFMA R22, R35, R22, R34 ;  /* 0x0000001623167223 */ /* 0x000fe20000000022 */
[----:B------:R-:W-:Y:S01]  /*0f00*/  FADD R3, R3, R36 ;  /* 0x0000002403037221 */ /* 0x000fe20000000000 */
[----:B------:R-:W-:Y:S01]  /*0f10*/  FADD R0, R0, R37 ;  /* 0x0000002500007221 */ /* 0x000fe20000000000 */
[----:B--2---:R-:W-:Y:S02]  /*0f20*/  HADD2.F32 R20, -RZ, R16.H1_H1 ;  /* 0x30000010ff147230 */ /* 0x004fe40000004100 */
[----:B---3--:R-:W-:-:S02]  /*0f30*/  HADD2.F32 R21, -RZ, R8.H1_H1 ;  /* 0x30000008ff157230 */ /* 0x008fc40000004100 */
[----:B----4-:R-:W-:-:S03]  /*0f40*/  HADD2.F32 R34, -RZ, R12.H1_H1 ;  /* 0x3000000cff227230 */ /* 0x010fc60000004100 */
[C---:B------:R-:W-:Y:S02]  /*0f50*/  FMUL R20, R21.reuse, R20 ;  /* 0x0000001415147220 */ /* 0x040fe40000400000 */
[----:B------:R-:W-:Y:S01]  /*0f60*/  FMUL R23, R21, R34 ;  /* 0x0000002215177220 */ /* 0x000fe20000400000 */
[----:B------:R-:W-:Y:S02]  /*0f70*/  HADD2.F32 R21, -RZ, R8.H0_H0 ;  /* 0x20000008ff157230 */ /* 0x000fe40000004100 */
[----:B------:R-:W-:Y:S02]  /*0f80*/  HADD2.F32 R8, -RZ, R16.H0_H0 ;  /* 0x20000010ff087230 */ /* 0x000fe40000004100 */
[----:B------:R-:W-:Y:S02]  /*0f90*/  HADD2.F32 R16, -RZ, R12.H0_H0 ;  /* 0x2000000cff107230 */ /* 0x000fe40000004100 */
[----:B------:R-:W-:Y:S01]  /*0fa0*/  FADD R12, R25, R22 ;  /* 0x00000016190c7221 */ /* 0x000fe20000000000 */
[----:B------:R-:W-:Y:S01]  /*0fb0*/  FFMA R8, R21, R8, R20 ;  /* 0x0000000815087223 */ /* 0x000fe20000000014 */
[----:B------:R-:W-:-:S02]  /*0fc0*/  HADD2.F32 R20, -RZ, R9.H1_H1 ;  /* 0x30000009ff147230 */ /* 0x000fc40000004100 */
[----:B------:R-:W-:Y:S01]  /*0fd0*/  FFMA R25, R21, R16, R23 ;  /* 0x0000001015197223 */ /* 0x000fe20000000017 */
[----:B------:R-:W-:Y:S02]  /*0fe0*/  HADD2.F32 R21, -RZ, R17.H1_H1 ;  /* 0x30000011ff157230 */ /* 0x000fe40000004100 */
[----:B------:R-:W-:Y:S02]  /*0ff0*/  HADD2.F32 R16, -RZ, R10.H1_H1 ;  /* 0x3000000aff107230 */ /* 0x000fe40000004100 */
[----:B------:R-:W-:Y:S02]  /*1000*/  HADD2.F32 R23, -RZ, R18.H1_H1 ;  /* 0x30000012ff177230 */ /* 0x000fe40000004100 */
[----:B------:R-:W-:Y:S02]  /*1010*/  HADD2.F32 R36, -RZ, R9.H0_H0 ;  /* 0x20000009ff247230 */ /* 0x000fe40000004100 */
[----:B------:R-:W-:Y:S01]  /*1020*/  FMUL R21, R20, R21 ;  /* 0x0000001514157220 */ /* 0x000fe20000400000 */
[----:B------:R-:W-:-:S02]  /*1030*/  HADD2.F32 R9, -RZ, R17.H0_H0 ;  /* 0x20000011ff097230 */ /* 0x000fc40000004100 */
[----:B------:R-:W-:Y:S01]  /*1040*/  FMUL R23, R16, R23 ;  /* 0x0000001710177220 */ /* 0x000fe20000400000 */
[----:B------:R-:W-:Y:S02]  /*1050*/  HADD2.F32 R10, -RZ, R10.H0_H0 ;  /* 0x2000000aff0a7230 */ /* 0x000fe40000004100 */
[----:B------:R-:W-:Y:S02]  /*1060*/  HADD2.F32 R37, -RZ, R18.H0_H0 ;  /* 0x20000012ff257230 */ /* 0x000fe40000004100 */
[----:B------:R-:W-:Y:S01]  /*1070*/  FFMA R9, R36, R9, R21 ;  /* 0x0000000924097223 */ /* 0x000fe20000000015 */
[----:B------:R-:W-:Y:S02]  /*1080*/  HADD2.F32 R21, -RZ, R14.H1_H1 ;  /* 0x3000000eff157230 */ /* 0x000fe40000004100 */
[----:B------:R-:W-:Y:S02]  /*1090*/  HADD2.F32 R17, -RZ, R13.H1_H1 ;  /* 0x3000000dff117230 */ /* 0x000fe40000004100 */
[----:B------:R-:W-:Y:S01]  /*10a0*/  FFMA R37, R10, R37, R23 ;  /* 0x000000250a257223 */ /* 0x000fe20000000017 */
[----:B------:R-:W-:-:S02]  /*10b0*/  HADD2.F32 R34, -RZ, R11.H1_H1 ;  /* 0x3000000bff227230 */ /* 0x000fc40000004100 */
[----:B------:R-:W-:Y:S02]  /*10c0*/  HADD2.F32 R23, -RZ, R19.H1_H1 ;  /* 0x30000013ff177230 */ /* 0x000fe40000004100 */
[----:B------:R-:W-:Y:S01]  /*10d0*/  FMUL R21, R16, R21 ;  /* 0x0000001510157220 */ /* 0x000fe20000400000 */
[----:B------:R-:W-:Y:S02]  /*10e0*/  HADD2.F32 R35, -RZ, R11.H0_H0 ;  /* 0x2000000bff237230 */ /* 0x000fe40000004100 */
[----:B------:R-:W-:Y:S01]  /*10f0*/  FMUL R17, R20, R17 ;  /* 0x0000001114117220 */ /* 0x000fe20000400000 */
[----:B------:R-:W-:Y:S02]  /*1100*/  HADD2.F32 R13, -RZ, R13.H0_H0 ;  /* 0x2000000dff0d7230 */ /* 0x000fe40000004100 */
[----:B------:R-:W-:Y:S01]  /*1110*/  FMUL R18, R34, R23 ;  /* 0x0000001722127220 */ /* 0x000fe20000400000 */
[----:B------:R-:W-:Y:S02]  /*1120*/  HADD2.F32 R16, -RZ, R19.H0_H0 ;  /* 0x20000013ff107230 */ /* 0x000fe40000004100 */
[----:B------:R-:W-:-:S02]  /*1130*/  HADD2.F32 R11, -RZ, R14.H0_H0 ;  /* 0x2000000eff0b7230 */ /* 0x000fc40000004100 */
[----:B------:R-:W-:Y:S01]  /*1140*/  FFMA R36, R36, R13, R17 ;  /* 0x0000000d24247223 */ /* 0x000fe20000000011 */
[----:B------:R-:W-:Y:S02]  /*1150*/  FFMA R14, R35, R16, R18 ;  /* 0x00000010230e7223 */ /* 0x000fe40000000012 */
[----:B------:R-:W-:Y:S01]  /*1160*/  FFMA R13, R10, R11, R21 ;  /* 0x0000000b0a0d7223 */ /* 0x000fe20000000015 */
[----:B------:R0:W2:Y:S04]  /*1170*/  LDG.E.128.CONSTANT R16, desc[UR4][R30.64+0x200] ;  /* 0x000200041e107981 */ /* 0x0000a8000c1e9d00 */
[----:B------:R-:W3:Y:S01]  /*1180*/  LDG.E.128.CONSTANT R20, desc[UR4][R28.64+0x200] ;  /* 0x000200041c147981 */ /* 0x000ee2000c1e9d00 */
[----:B------:R-:W-:Y:S01]  /*1190*/  FADD R33, R33, R8 ;  /* 0x0000000821217221 */ /* 0x000fe20000000000 */
[----:B------:R-:W-:-:S02]  /*11a0*/  FADD R6, R6, R9 ;  /* 0x0000000906067221 */ /* 0x000fc40000000000 */
[----:B------:R1:W4:Y:S01]  /*11b0*/  LDG.E.128.CONSTANT R8, desc[UR4][R26.64+0x200] ;  /* 0x000200041a087981 */ /* 0x000322000c1e9d00 */
[----:B------:R-:W-:Y:S01]  /*11c0*/  FADD R32, R32, R37 ;  /* 0x0000002520207221 */ /* 0x000fe20000000000 */
[--C-:B------:R-:W-:Y:S02]  /*11d0*/  HADD2.F32 R37, -RZ, R15.reuse.H1_H1 ;  /* 0x3000000fff257230 */ /* 0x100fe40000004100 */
[----:B------:R-:W-:Y:S01]  /*11e0*/  FADD R3, R3, R14 ;  /* 0x0000000e03037221 */ /* 0x000fe20000000000 */
[----:B------:R-:W-:Y:S02]  /*11f0*/  FADD R4, R4, R13 ;  /* 0x0000000d04047221 */ /* 0x000fe40000000000 */
[----:B------:R-:W-:Y:S01]  /*1200*/  FMUL R37, R34, R37 ;  /* 0x0000002522257220 */ /* 0x000fe20000400000 */
[----:B------:R-:W-:Y:S02]  /*1210*/  HADD2.F32 R34, -RZ, R15.H0_H0 ;  /* 0x2000000fff227230 */ /* 0x000fe40000004100 */
[----:B------:R-:W-:-:S03]  /*1220*/  FADD R0, R0, R25 ;  /* 0x0000001900007221 */ /* 0x000fc60000000000 */
[----:B------:R-:W-:-:S04]  /*1230*/  FFMA R35, R35, R34, R37 ;  /* 0x0000002223237223 */ /* 0x000fc80000000025 */
[----:B------:R-:W-:Y:S01]  /*1240*/  FADD R12, R12, R35 ;  /* 0x000000230c0c7221 */ /* 0x000fe20000000000 */
[----:B0-----:R-:W-:Y:S02]  /*1250*/  IADD3 R30, P0, PT, R30, 0x800, RZ ;  /* 0x000008001e1e7810 */ /* 0x001fe40007f1e0ff */
[----:B------:R-:W-:Y:S02]  /*1260*/  IADD3 R2, PT, PT, R2, 0x80, RZ ;  /* 0x0000008002027810 */ /* 0x000fe40007ffe0ff */
[----:B------:R-:W-:Y:S02]  /*1270*/  IADD3.X R31, PT, PT, RZ, R31, RZ, P0, !PT ;  /* 0x0000001fff1f7210 */ /* 0x000fe400007fe4ff */
[----:B-1----:R-:W-:-:S04]  /*1280*/  IADD3 R26, P0, PT, R26, 0x800, RZ ;  /* 0x000008001a1a7810 */ /* 0x002fc80007f1e0ff */
[----:B------:R-:W-:Y:S02]  /*1290*/  IADD3.X R27, PT, PT, RZ, R27, RZ, P0, !PT ;  /* 0x0000001bff1b7210 */ /* 0x000fe400007fe4ff */
[----:B------:R-:W-:Y:S01]  /*12a0*/  ISETP.GE.AND P0, PT, R2, R7, PT ;  /* 0x000000070200720c */ /* 0x000fe20003f06270 */
[----:B------:R-:W-:Y:S01]  /*12b0*/  FADD R5, R5, R36 ;  /* 0x0000002405057221 */ /* 0x000fe20000000000 */
[----:B------:R-:W-:-:S04]  /*12c0*/  IADD3 R28, P1, PT, R28, 0x800, RZ ;  /* 0x000008001c1c7810 */ /* 0x000fc80007f3e0ff */
[----:B------:R-:W-:Y:S01]  /*12d0*/  IADD3.X R29, PT, PT, RZ, R29, RZ, P1, !PT ;  /* 0x0000001dff1d7210 */ /* 0x000fe20000ffe4ff */
[----:B--2---:R-:W-:Y:S02]  /*12e0*/  HADD2.F32 R13, -RZ, R16.H1_H1 ;  /* 0x30000010ff0d7230 */ /* 0x004fe40000004100 */
[----:B---3--:R-:W-:Y:S02]  /*12f0*/  HADD2.F32 R14, -RZ, R20.H1_H1 ;  /* 0x30000014ff0e7230 */ /* 0x008fe40000004100 */
[----:B------:R-:W-:Y:S02]  /*1300*/  HADD2.F32 R16, -RZ, R16.H0_H0 ;  /* 0x20000010ff107230 */ /* 0x000fe40000004100 */
[----:B------:R-:W-:Y:S02]  /*1310*/  HADD2.F32 R15, -RZ, R20.H0_H0 ;  /* 0x20000014ff0f7230 */ /* 0x000fe40000004100 */
[----:B------:R-:W-:Y:S01]  /*1320*/  FMUL R25, R13, R14 ;  /* 0x0000000e0d197220 */ /* 0x000fe20000400000 */
[----:B------:R-:W-:-:S02]  /*1330*/  HADD2.F32 R14, -RZ, R17.H0_H0 ;  /* 0x20000011ff0e7230 */ /* 0x000fc40000004100 */
[----:B------:R-:W-:Y:S02]  /*1340*/  HADD2.F32 R17, -RZ, R17.H1_H1 ;  /* 0x30000011ff117230 */ /* 0x000fe40000004100 */
[----:B------:R-:W-:Y:S01]  /*1350*/  FFMA R20, R16, R15, R25 ;  /* 0x0000000f10147223 */ /* 0x000fe20000000019 */
[--C-:B------:R-:W-:Y:S02]  /*1360*/  HADD2.F32 R15, -RZ, R18.reuse.H0_H0 ;  /* 0x20000012ff0f7230 */ /* 0x100fe40000004100 */
[--C-:B------:R-:W-:Y:S02]  /*1370*/  HADD2.F32 R34, -RZ, R21.reuse.H1_H1 ;  /* 0x30000015ff227230 */ /* 0x100fe40000004100 */
[----:B------:R-:W-:Y:S02]  /*1380*/  HADD2.F32 R18, -RZ, R18.H1_H1 ;  /* 0x30000012ff127230 */ /* 0x000fe40000004100 */
[----:B------:R-:W-:Y:S02]  /*1390*/  HADD2.F32 R35, -RZ, R22.H1_H1 ;  /* 0x30000016ff237230 */ /* 0x000fe40000004100 */
[----:B------:R-:W-:Y:S01]  /*13a0*/  FMUL R25, R17, R34 ;  /* 0x0000002211197220 */ /* 0x000fe20000400000 */
[----:B------:R-:W-:-:S02]  /*13b0*/  HADD2.F32 R21, -RZ, R21.H0_H0 ;  /* 0x20000015ff157230 */ /* 0x000fc40000004100 */
[----:B------:R-:W-:Y:S02]  /*13c0*/  HADD2.F32 R22, -RZ, R22.H0_H0 ;  /* 0x20000016ff167230 */ /* 0x000fe40000004100 */
[----:B------:R-:W-:Y:S01]  /*13d0*/  FMUL R34, R18, R35 ;  /* 0x0000002312227220 */ /* 0x000fe20000400000 */
[----:B------:R-:W-:Y:S01]  /*13e0*/  FFMA R21, R14, R21, R25 ;  /* 0x000000150e157223 */ /* 0x000fe20000000019 */
[----:B------:R-:W-:Y:S02]  /*13f0*/  HADD2.F32 R25, -RZ, R19.H1_H1 ;  /* 0x30000013ff197230 */ /* 0x000fe40000004100 */
[----:B------:R-:W-:Y:S01]  /*1400*/  FFMA R35, R15, R22, R34 ;  /* 0x000000160f237223 */ /* 0x000fe20000000022 */
[----:B------:R-:W-:Y:S02]  /*1410*/  HADD2.F32 R22, -RZ, R23.H1_H1 ;  /* 0x30000017ff167230 */ /* 0x000fe40000004100 */
[----:B------:R-:W-:Y:S02]  /*1420*/  HADD2.F32 R19, -RZ, R19.H0_H0 ;  /* 0x20000013ff137230 */ /* 0x000fe40000004100 */
[----:B------:R-:W-:-:S02]  /*1430*/  HADD2.F32 R34, -RZ, R23.H0_H0 ;  /* 0x20000017ff227230 */ /* 0x000fc40000004100 */
[----:B------:R-:W-:-:S04]  /*1440*/  FMUL R22, R25, R22 ;  /* 0x0000001619167220 */ /* 0x000fc80000400000 */
[----:B------:R-:W-:Y:S01]  /*1450*/  FFMA R34, R19, R34, R22 ;  /* 0x0000002213227223 */ /* 0x000fe20000000016 */
[----:B------:R-:W-:Y:S01]  /*1460*/  FADD R22, R33, R20 ;  /* 0x0000001421167221 */ /* 0x000fe20000000000 */
[----:B------:R-:W-:Y:S01]  /*1470*/  FADD R20, R32, R35 ;  /* 0x0000002320147221 */ /* 0x000fe20000000000 */
[----:B----4-:R-:W-:Y:S02]  /*1480*/  HADD2.F32 R32, -RZ, R9.H1_H1 ;  /* 0x30000009ff207230 */ /* 0x010fe40000004100 */
[----:B------:R-:W-:Y:S01]  /*1490*/  FADD R21, R6, R21 ;  /* 0x0000001506157221 */ /* 0x000fe20000000000 */
[----:B------:R-:W-:Y:S02]  /*14a0*/  HADD2.F32 R6, -RZ, R8.H1_H1 ;  /* 0x30000008ff067230 */ /* 0x000fe40000004100 */
[----:B------:R-:W-:Y:S02]  /*14b0*/  HADD2.F32 R23, -RZ, R10.H1_H1 ;  /* 0x3000000aff177230 */ /* 0x000fe40000004100 */
[----:B------:R-:W-:Y:S01]  /*14c0*/  FMUL R17, R17, R32 ;  /* 0x0000002011117220 */ /* 0x000fe20000400000 */
[----:B------:R-:W-:-:S02]  /*14d0*/  HADD2.F32 R32, -RZ, R11.H1_H1 ;  /* 0x3000000bff207230 */ /* 0x000fc40000004100 */
[----:B------:R-:W-:Y:S01]  /*14e0*/  FMUL R13, R13, R6 ;  /* 0x000000060d0d7220 */ /* 0x000fe20000400000 */
[----:B------:R-:W-:Y:S02]  /*14f0*/  HADD2.F32 R8, -RZ, R8.H0_H0 ;  /* 0x20000008ff087230 */ /* 0x000fe40000004100 */
[----:B------:R-:W-:Y:S01]  /*1500*/  FMUL R18, R18, R23 ;  /* 0x0000001712127220 */ /* 0x000fe20000400000 */
[----:B------:R-:W-:Y:S02]  /*1510*/  HADD2.F32 R9, -RZ, R9.H0_H0 ;  /* 0x20000009ff097230 */ /* 0x000fe40000004100 */
[----:B------:R-:W-:Y:S01]  /*1520*/  FMUL R32, R25, R32 ;  /* 0x0000002019207220 */ /* 0x000fe20000400000 */
[----:B------:R-:W-:Y:S02]  /*1530*/  HADD2.F32 R10, -RZ, R10.H0_H0 ;  /* 0x2000000aff0a7230 */ /* 0x000fe40000004100 */
[----:B------:R-:W-:Y:S02]  /*1540*/  HADD2.F32 R6, -RZ, R11.H0_H0 ;  /* 0x2000000bff067230 */ /* 0x000fe40000004100 */
[----:B------:R-:W-:Y:S01]  /*1550*/  FFMA R13, R16, R8, R13 ;  /* 0x00000008100d7223 */ /* 0x000fe2000000000d */
[----:B------:R-:W-:Y:S01]  /*1560*/  FFMA R14, R14, R9, R17 ;  /* 0x000000090e0e7223 */ /* 0x000fe20000000011 */
[----:B------:R-:W-:Y:S01]  /*1570*/  FFMA R15, R15, R10, R18 ;  /* 0x0000000a0f0f7223 */ /* 0x000fe20000000012 */
[----:B------:R-:W-:Y:S01]  /*1580*/  FFMA R19, R19, R6, R32 ;  /* 0x0000000613137223 */ /* 0x000fe20000000020 */
[----:B------:R-:W-:Y:S01]  /*1590*/  FADD R3, R3, R34 ;  /* 0x0000002203037221 */ /* 0x000fe20000000000 */
[----:B------:R-:W-:Y:S01]  /*15a0*/  FADD R0, R0, R13 ;  /* 0x0000000d00007221 */ /* 0x000fe20000000000 */
[----:B------:R-:W-:Y:S01]  /*15b0*/  FADD R5, R5, R14 ;  /* 0x0000000e05057221 */ /* 0x000fe20000000000 */
[----:B------:R-:W-:Y:S01]  /*15c0*/  FADD R4, R4, R15 ;  /* 0x0000000f04047221 */ /* 0x000fe20000000000 */
[----:B------:R-:W-:Y:S01]  /*15d0*/  FADD R6, R12, R19 ;  /* 0x000000130c067221 */ /* 0x000fe20000000000 */
[----:B------:R-:W-:Y:S06]  /*15e0*/  @!P0 BRA `(.L_x_39) ;  /* 0xfffffff000ac8947 */ /* 0x000fec000383ffff */
.L_x_38:
[----:B------:R-:W-:Y:S05]  /*15f0*/  BSYNC.RECONVERGENT B1 ;  /* 0x0000000000017941 */ /* 0x000fea0003800200 */
.L_x_37:
[----:B------:R-:W-:Y:S01]  /*1600*/  FADD R21, R21, R22 ;  /* 0x0000001615157221 */ /* 0x000fe20000000000 */
[----:B------:R-:W-:-:S03]  /*1610*/  FADD R5, R0, R5 ;  /* 0x0000000500057221 */ /* 0x000fc60000000000 */
[----:B------:R-:W-:Y:S01]  /*1620*/  FADD R20, R21, R20 ;  /* 0x0000001415147221 */ /* 0x000fe20000000000 */
[----:B------:R-:W-:-:S03]  /*1630*/  FADD R5, R5, R4 ;  /* 0x0000000405057221 */ /* 0x000fc60000000000 */
[----:B------:R-:W-:Y:S01]  /*1640*/  FADD R20, R20, R3 ;  /* 0x0000000314147221 */ /* 0x000fe20000000000 */
[----:B------:R-:W-:-:S07]  /*1650*/  FADD R21, R5, R6 ;  /* 0x0000000605157221 */ /* 0x000fce0000000000 */
.L_x_33:
[----:B------:R-:W-:Y:S05]  /*1660*/  BSYNC.RECONVERGENT B0 ;  /* 0x0000000000007941 */ /* 0x000fea0003800200 */
.L_x_32:
[----:B------:R-:W0:Y:S01]  /*1670*/  S2R R0, SR_TID.X ;  /* 0x0000000000007919 */ /* 0x000e220000002100 */
[----:B------:R-:W1:Y:S01]  /*1680*/  LDC R4, c[0x0][0x3a0] ;  /* 0x0000e800ff047b82 */ /* 0x000e620000000800 */
[----:B------:R-:W-:Y:S01]  /*1690*/  BSSY.RECONVERGENT B0, `(.L_x_40) ;  /* 0x00000c0000007945 */ /* 0x000fe20003800200 */
[----:B0-----:R-:W-:-:S04]  /*16a0*/  LOP3.LUT R0, R0, 0x1f, RZ, 0xc0, !PT ;  /* 0x0000001f00007812 */ /* 0x001fc800078ec0ff */
[----:B------:R-:W-:-:S04]  /*16b0*/  LEA R17, R7, R0, 0x3 ;  /* 0x0000000007117211 */ /* 0x000fc800078e18ff */
[----:B-1----:R-:W-:-:S13]  /*16c0*/  ISETP.GE.AND P0, PT, R17, R4, PT ;  /* 0x000000041100720c */ /* 0x002fda0003f06270 */
[----:B------:R-:W-:Y:S05]  /*16d0*/  @P0 BRA `(.L_x_41) ;  /* 0x0000000800ec0947 */ /* 0x000fea0003800000 */
[----:B------:R-:W-:Y:S01]  /*16e0*/  LOP3.LUT R3, RZ, R0, RZ, 0x33, !PT ;  /* 0x00000000ff037212 */ /* 0x000fe200078e33ff */
[----:B------:R-:W-:Y:S01]  /*16f0*/  BSSY.RECONVERGENT B1, `(.L_x_42) ;  /* 0x000005e000017945 */ /* 0x000fe20003800200 */
[----:B------:R-:W-:-:S04]  /*1700*/  VIADDMNMX R2, R17, 0x20, R4, !PT ;  /* 0x0000002011027846 */ /* 0x000fc80007800104 */
[----:B------:R-:W-:-:S05]  /*1710*/  IADD3 R2, PT, PT, R3, R2, RZ ;  /* 0x0000000203027210 */ /* 0x000fca0007ffe0ff */
[----:B------:R-:W-:Y:S02]  /*1720*/  IMAD R16, R7, -0x8, R2 ;  /* 0xfffffff807107824 */ /* 0x000fe400078e0202 */
[----:B------:R-:W-:-:S03]  /*1730*/  IMAD.WIDE R2, R24, R4, RZ ;  /* 0x0000000418027225 */ /* 0x000fc600078e02ff */
[C---:B------:R-:W-:Y:S02]  /*1740*/  ISETP.GE.U32.AND P1, PT, R16.reuse, 0xe0, PT ;  /* 0x000000e01000780c */ /* 0x040fe40003f26070 */
[----:B------:R-:W-:-:S04]  /*1750*/  LEA.HI R18, R16, 0x1, RZ, 0x1b ;  /* 0x0000000110127811 */ /* 0x000fc800078fd8ff */
[----:B------:R-:W-:-:S04]  /*1760*/  LOP3.LUT R35, R18, 0x7, RZ, 0xc0, !PT ;  /* 0x0000000712237812 */ /* 0x000fc800078ec0ff */
[----:B------:R-:W-:-:S03]  /*1770*/  ISETP.NE.AND P0, PT, R35, RZ, PT ;  /* 0x000000ff2300720c */ /* 0x000fc60003f05270 */
[----:B------:R-:W-:Y:S10]  /*1780*/  @!P1 BRA `(.L_x_43) ;  /* 0x0000000400509947 */ /* 0x000ff40003800000 */
[----:B------:R-:W0:Y:S01]  /*1790*/  LDC.64 R4, c[0x0][0x388] ;  /* 0x0000e200ff047b82 */ /* 0x000e220000000a00 */
[----:B------:R-:W1:Y:S01]  /*17a0*/  LDCU.64 UR6, c[0x0][0x390] ;  /* 0x00007200ff0677ac */ /* 0x000e620008000a00 */
[----:B------:R-:W-:Y:S02]  /*17b0*/  LEA R7, P1, R2, 0x100, 0x1 ;  /* 0x0000010002077811 */ /* 0x000fe400078208ff */
[----:B------:R-:W-:Y:S02]  /*17c0*/  LOP3.LUT R19, R18, 0xffffff8, RZ, 0xc0, !PT ;  /* 0x0ffffff812137812 */ /* 0x000fe400078ec0ff */
[----:B------:R-:W-:Y:S02]  /*17d0*/  LEA.HI.X R10, R2, RZ, R3, 0x1, P1 ;  /* 0x000000ff020a7211 */ /* 0x000fe400008f0c03 */
[----:B------:R-:W2:Y:S01]  /*17e0*/  LDC.64 R8, c[0x0][0x380] ;  /* 0x0000e000ff087b82 */ /* 0x000ea20000000a00 */
[----:B------:R-:W-:Y:S02]  /*17f0*/  IADD3 R19, PT, PT, -R19, RZ, RZ ;  /* 0x000000ff13137210 */ /* 0x000fe40007ffe1ff */
[----:B-1----:R-:W-:-:S02]  /*1800*/  IADD3 R6, P3, PT, R7, UR6, RZ ;  /* 0x0000000607067c10 */ /* 0x002fc4000ff7e0ff */
[----:B0-----:R-:W-:Y:S02]  /*1810*/  IADD3 R4, P2, PT, R7, R4, RZ ;  /* 0x0000000407047210 */ /* 0x001fe40007f5e0ff */
[C---:B------:R-:W-:Y:S02]  /*1820*/  IADD3.X R7, PT, PT, R10.reuse, UR7, RZ, P3, !PT ;  /* 0x000000070a077c10 */ /* 0x040fe40009ffe4ff */
[----:B------:R-:W-:Y:S02]  /*1830*/  IADD3.X R5, PT, PT, R10, R5, RZ, P2, !PT ;  /* 0x000000050a057210 */ /* 0x000fe400017fe4ff */
[----:B--2---:R-:W-:-:S04]  /*1840*/  IADD3 R8, P1, PT, R8, 0x100, RZ ;  /* 0x0000010008087810 */ /* 0x004fc80007f3e0ff */
[----:B------:R-:W-:-:S09]  /*1850*/  IADD3.X R9, PT, PT, RZ, R9, RZ, P1, !PT ;  /* 0x00000009ff097210 */ /* 0x000fd20000ffe4ff */
.L_x_44:
[----:B------:R-:W-:-:S04]  /*1860*/  IMAD.WIDE R12, R17, 0x2, R8 ;  /* 0x00000002110c7825 */ /* 0x000fc800078e0208 */
[C---:B------:R-:W-:Y:S01]  /*1870*/  IMAD.WIDE R14, R17.reuse, 0x2, R4 ;  /* 0x00000002110e7825 */ /* 0x040fe200078e0204 */
[----:B------:R-:W2:Y:S03]  /*1880*/  LDG.E.U16.CONSTANT R28, desc[UR4][R12.64+-0x100] ;  /* 0xffff00040c1c7981 */ /* 0x000ea6000c1e9500 */
[----:B------:R-:W-:Y:S01]  /*1890*/  IMAD.WIDE R10, R17, 0x2, R6 ;  /* 0x00000002110a7825 */ /* 0x000fe200078e0206 */
[----:B------:R-:W3:Y:S04]  /*18a0*/  LDG.E.U16.CONSTANT R30, desc[UR4][R14.64+-0x100] ;  /* 0xffff00040e1e7981 */ /* 0x000ee8000c1e9500 */
[----:B------:R-:W4:Y:S04]  /*18b0*/  LDG.E.U16.CONSTANT R31, desc[UR4][R10.64+-0x100] ;  /* 0xffff00040a1f7981 */ /* 0x000f28000c1e9500 */
[----:B------:R-:W5:Y:S04]  /*18c0*/  LDG.E.U16.CONSTANT R32, desc[UR4][R12.64+-0xc0] ;  /* 0xffff40040c207981 */ /* 0x000f68000c1e9500 */
        /* <DEDUP_REMOVED lines=11> */
[----:B----4-:R-:W-:-:S03]  /*1980*/  HADD2.F32 R28, -RZ, R31.H0_H0 ;  /* 0x2000001fff1c7230 */ /* 0x010fc60000004100 */
[C---:B------:R-:W-:Y:S02]  /*1990*/  FFMA R30, R29.reuse, R30, R20 ;  /* 0x0000001e1d1e7223 */ /* 0x040fe40000000014 */
[----:B------:R-:W2:Y:S01]  /*19a0*/  LDG.E.U16.CONSTANT R20, desc[UR4][R12.64+-0x40] ;  /* 0xffffc0040c147981 */ /* 0x000ea2000c1e9500 */
[----:B------:R-:W-:Y:S01]  /*19b0*/  FFMA R28, R29, R28, R21 ;  /* 0x0000001c1d1c7223 */ /* 0x000fe20000000015 */
[----:B-----5:R-:W-:Y:S02]  /*19c0*/  HADD2.F32 R29, -RZ, R32.H0_H0 ;  /* 0x20000020ff1d7230 */ /* 0x020fe40000004100 */
[----:B------:R-:W3:Y:S01]  /*19d0*/  LDG.E.U16.CONSTANT R21, desc[UR4][R14.64+-0x40] ;  /* 0xffffc0040e157981 */ /* 0x000ee2000c1e9500 */
[----:B------:R-:W-:-:S03]  /*19e0*/  HADD2.F32 R27, -RZ, R27.H0_H0 ;  /* 0x2000001bff1b7230 */ /* 0x000fc60000004100 */
[----:B------:R-:W4:Y:S01]  /*19f0*/  LDG.E.U16.CONSTANT R32, desc[UR4][R14.64+0x80] ;  /* 0x000080040e207981 */ /* 0x000f22000c1e9500 */
[----:B------:R-:W-:Y:S02]  /*1a00*/  HADD2.F32 R31, -RZ, R25.H0_H0 ;  /* 0x20000019ff1f7230 */ /* 0x000fe40000004100 */
[----:B------:R-:W-:Y:S02]  /*1a10*/  HADD2.F32 R25, -RZ, R22.H0_H0 ;  /* 0x20000016ff197230 */ /* 0x000fe40000004100 */
[----:B------:R-:W-:Y:S01]  /*1a20*/  FFMA R22, R29, R27, R30 ;  /* 0x0000001b1d167223 */ /* 0x000fe2000000001e */
[----:B------:R-:W-:-:S03]  /*1a30*/  HADD2.F32 R27, -RZ, R23.H0_H0 ;  /* 0x20000017ff1b7230 */ /* 0x000fc60000004100 */
[----:B------:R-:W-:Y:S01]  /*1a40*/  FFMA R22, R31, R25, R22 ;  /* 0x000000191f167223 */ /* 0x000fe20000000016 */
[----:B------:R-:W5:Y:S01]  /*1a50*/  LDG.E.U16.CONSTANT R23, desc[UR4][R12.64] ;  /* 0x000000040c177981 */ /* 0x000f62000c1e9500 */
[----:B------:R-:W-:Y:S01]  /*1a60*/  FFMA R30, R29, R27, R28 ;  /* 0x0000001b1d1e7223 */ /* 0x000fe2000000001c */
[----:B------:R-:W-:Y:S02]  /*1a70*/  HADD2.F32 R29, -RZ, R26.H0_H0 ;  /* 0x2000001aff1d7230 */ /* 0x000fe40000004100 */
[----:B------:R-:W5:Y:S04]  /*1a80*/  LDG.E.U16.CONSTANT R25, desc[UR4][R14.64] ;  /* 0x000000040e197981 */ /* 0x000f68000c1e9500 */
[----:B------:R-:W5:Y:S01]  /*1a90*/  LDG.E.U16.CONSTANT R26, desc[UR4][R10.64+-0x40] ;  /* 0xffffc0040a1a7981 */ /* 0x000f62000c1e9500 */
[----:B------:R-:W-:-:S03]  /*1aa0*/  FFMA R31, R31, R29, R30 ;  /* 0x0000001d1f1f7223 */ /* 0x000fc6000000001e */
[----:B------:R-:W5:Y:S04]  /*1ab0*/  LDG.E.U16.CONSTANT R29, desc[UR4][R10.64] ;  /* 0x000000040a1d7981 */ /* 0x000f68000c1e9500 */
[----:B------:R-:W5:Y:S04]  /*1ac0*/  LDG.E.U16.CONSTANT R28, desc[UR4][R12.64+0x40] ;  /* 0x000040040c1c7981 */ /* 0x000f68000c1e9500 */
[----:B------:R-:W5:Y:S04]  /*1ad0*/  LDG.E.U16.CONSTANT R27, desc[UR4][R14.64+0x40] ;  /* 0x000040040e1b7981 */ /* 0x000f68000c1e9500 */
[----:B------:R-:W5:Y:S04]  /*1ae0*/  LDG.E.U16.CONSTANT R30, desc[UR4][R12.64+0x80] ;  /* 0x000080040c1e7981 */ /* 0x000f68000c1e9500 */
[----:B------:R0:W5:Y:S01]  /*1af0*/  LDG.E.U16.CONSTANT R12, desc[UR4][R10.64+0xc0] ;  /* 0x0000c0040a0c7981 */ /* 0x000162000c1e9500 */
[----:B------:R-:W-:Y:S01]  /*1b00*/  IADD3 R19, PT, PT, R19, 0x8, RZ ;  /* 0x0000000813137810 */ /* 0x000fe20007ffe0ff */
[----:B------:R-:W-:-:S03]  /*1b10*/  HADD2.F32 R34, -RZ, R34.H0_H0 ;  /* 0x20000022ff227230 */ /* 0x000fc60000004100 */
[----:B------:R-:W-:Y:S01]  /*1b20*/  ISETP.NE.AND P1, PT, R19, RZ, PT ;  /* 0x000000ff1300720c */ /* 0x000fe20003f25270 */
[----:B------:R-:W-:Y:S02]  /*1b30*/  HADD2.F32 R37, -RZ, R37.H0_H0 ;  /* 0x20000025ff257230 */ /* 0x000fe40000004100 */
[----:B------:R-:W-:Y:S02]  /*1b40*/  HADD2.F32 R36, -RZ, R36.H0_H0 ;  /* 0x20000024ff247230 */ /* 0x000fe40000004100 */
[----:B0-----:R-:W-:Y:S01]  /*1b50*/  HADD2.F32 R10, -RZ, R33.H0_H0 ;  /* 0x20000021ff0a7230 */ /* 0x001fe20000004100 */
[----:B------:R-:W-:Y:S01]  /*1b60*/  IADD3 R17, PT, PT, R17, 0x100, RZ ;  /* 0x0000010011117810 */ /* 0x000fe20007ffe0ff */
[----:B--2---:R-:W-:Y:S02]  /*1b70*/  HADD2.F32 R20, -RZ, R20.H0_H0 ;  /* 0x20000014ff147230 */ /* 0x004fe40000004100 */
[----:B---3--:R-:W-:-:S05]  /*1b80*/  HADD2.F32 R21, -RZ, R21.H0_H0 ;  /* 0x20000015ff157230 */ /* 0x008fca0000004100 */
[----:B------:R-:W-:Y:S01]  /*1b90*/  FFMA R22, R20, R21, R22 ;  /* 0x0000001514167223 */ /* 0x000fe20000000016 */
[----:B----4-:R-:W-:Y:S02]  /*1ba0*/  HADD2.F32 R32, -RZ, R32.H0_H0 ;  /* 0x20000020ff207230 */ /* 0x010fe40000004100 */
[----:B-----5:R-:W-:Y:S02]  /*1bb0*/  HADD2.F32 R23, -RZ, R23.H0_H0 ;  /* 0x20000017ff177230 */ /* 0x020fe40000004100 */
[----:B------:R-:W-:Y:S02]  /*1bc0*/  HADD2.F32 R25, -RZ, R25.H0_H0 ;  /* 0x20000019ff197230 */ /* 0x000fe40000004100 */
[----:B------:R-:W-:Y:S02]  /*1bd0*/  HADD2.F32 R26, -RZ, R26.H0_H0 ;  /* 0x2000001aff1a7230 */ /* 0x000fe40000004100 */
[----:B------:R-:W-:-:S03]  /*1be0*/  HADD2.F32 R29, -RZ, R29.H0_H0 ;  /* 0x2000001dff1d7230 */ /* 0x000fc60000004100 */
[----:B------:R-:W-:Y:S01]  /*1bf0*/  FFMA R26, R20, R26, R31 ;  /* 0x0000001a141a7223 */ /* 0x000fe2000000001f */
[C---:B------:R-:W-:Y:S01]  /*1c00*/  FFMA R25, R23.reuse, R25, R22 ;  /* 0x0000001917197223 */ /* 0x040fe20000000016 */
[----:B------:R-:W-:Y:S02]  /*1c10*/  HADD2.F32 R28, -RZ, R28.H0_H0 ;  /* 0x2000001cff1c7230 */ /* 0x000fe40000004100 */
[----:B------:R-:W-:Y:S01]  /*1c20*/  FFMA R29, R23, R29, R26 ;  /* 0x0000001d171d7223 */ /* 0x000fe2000000001a */
[----:B------:R-:W-:-:S03]  /*1c30*/  HADD2.F32 R27, -RZ, R27.H0_H0 ;  /* 0x2000001bff1b7230 */ /* 0x000fc60000004100 */
[C---:B------:R-:W-:Y:S01]  /*1c40*/  FFMA R29, R28.reuse, R34, R29 ;  /* 0x000000221c1d7223 */ /* 0x040fe2000000001d */
[----:B------:R-:W-:Y:S02]  /*1c50*/  HADD2.F32 R30, -RZ, R30.H0_H0 ;  /* 0x2000001eff1e7230 */ /* 0x000fe40000004100 */
[----:B------:R-:W-:-:S04]  /*1c60*/  FFMA R25, R28, R27, R25 ;  /* 0x0000001b1c197223 */ /* 0x000fc80000000019 */
[C---:B------:R-:W-:Y:S01]  /*1c70*/  FFMA R25, R30.reuse, R32, R25 ;  /* 0x000000201e197223 */ /* 0x040fe20000000019 */
[----:B------:R-:W-:Y:S01]  /*1c80*/  FFMA R29, R30, R37, R29 ;  /* 0x000000251e1d7223 */ /* 0x000fe2000000001d */
[----:B------:R-:W-:Y:S02]  /*1c90*/  HADD2.F32 R12, -RZ, R12.H0_H0 ;  /* 0x2000000cff0c7230 */ /* 0x000fe40000004100 */
[----:B------:R-:W-:-:S03]  /*1ca0*/  FFMA R20, R10, R36, R25 ;  /* 0x000000240a147223 */ /* 0x000fc60000000019 */
[----:B------:R-:W-:Y:S01]  /*1cb0*/  FFMA R21, R10, R12, R29 ;  /* 0x0000000c0a157223 */ /* 0x000fe2000000001d */
[----:B------:R-:W-:Y:S06]  /*1cc0*/  @P1 BRA `(.L_x_44) ;  /* 0xfffffff800e41947 */ /* 0x000fec000383ffff */
.L_x_43:
[----:B------:R-:W-:Y:S05]  /*1cd0*/  BSYNC.RECONVERGENT B1 ;  /* 0x0000000000017941 */ /* 0x000fea0003800200 */
.L_x_42:
[----:B------:R-:W-:Y:S05]  /*1ce0*/  @!P0 BRA `(.L_x_41) ;  /* 0x0000000400688947 */ /* 0x000fea0003800000 */
[----:B------:R-:W0:Y:S01]  /*1cf0*/  LDCU.64 UR6, c[0x0][0x388] ;  /* 0x00007100ff0677ac */ /* 0x000e220008000a00 */
[----:B------:R-:W-:Y:S01]  /*1d00*/  ISETP.GE.U32.AND P0, PT, R35, 0x4, PT ;  /* 0x000000042300780c */ /* 0x000fe20003f06070 */
[----:B------:R-:W-:Y:S01]  /*1d10*/  BSSY.RECONVERGENT B1, `(.L_x_45) ;  /* 0x000002f000017945 */ /* 0x000fe20003800200 */
[C---:B------:R-:W-:Y:S01]  /*1d20*/  SHF.L.U32 R4, R2.reuse, 0x1, RZ ;  /* 0x0000000102047819 */ /* 0x040fe200000006ff */
[----:B------:R-:W1:Y:S01]  /*1d30*/  LDCU.64 UR8, c[0x0][0x390] ;  /* 0x00007200ff0877ac */ /* 0x000e620008000a00 */
[----:B------:R-:W-:Y:S02]  /*1d40*/  SHF.L.U64.HI R5, R2, 0x1, R3 ;  /* 0x0000000102057819 */ /* 0x000fe40000010203 */
[----:B------:R-:W-:Y:S02]  /*1d50*/  LOP3.LUT P1, R18, R18, 0x3, RZ, 0xc0, !PT ;  /* 0x0000000312127812 */ /* 0x000fe4000782c0ff */
[C---:B0-----:R-:W-:Y:S02]  /*1d60*/  IADD3 R2, P2, PT, R4.reuse, UR6, RZ ;  /* 0x0000000604027c10 */ /* 0x041fe4000ff5e0ff */
[----:B-1----:R-:W-:-:S02]  /*1d70*/  IADD3 R4, P3, PT, R4, UR8, RZ ;  /* 0x0000000804047c10 */ /* 0x002fc4000ff7e0ff */
[C---:B------:R-:W-:Y:S02]  /*1d80*/  IADD3.X R3, PT, PT, R5.reuse, UR7, RZ, P2, !PT ;  /* 0x0000000705037c10 */ /* 0x040fe400097fe4ff */
[----:B------:R-:W-:Y:S01]  /*1d90*/  IADD3.X R5, PT, PT, R5, UR9, RZ, P3, !PT ;  /* 0x0000000905057c10 */ /* 0x000fe20009ffe4ff */
[----:B------:R-:W-:Y:S08]  /*1da0*/  @!P0 BRA `(.L_x_46) ;  /* 0x0000000000948947 */ /* 0x000ff00003800000 */
        /* <DEDUP_REMOVED lines=16> */
[----:B------:R-:W-:Y:S01]  /*1eb0*/  IADD3 R17, PT, PT, R17, 0x80, RZ ;  /* 0x0000008011117810 */ /* 0x000fe20007ffe0ff */
[----:B--2---:R-:W-:-:S02]  /*1ec0*/  HADD2.F32 R25, -RZ, R25.H0_H0 ;  /* 0x20000019ff197230 */ /* 0x004fc40000004100 */
[----:B---3--:R-:W-:Y:S02]  /*1ed0*/  HADD2.F32 R26, -RZ, R26.H0_H0 ;  /* 0x2000001aff1a7230 */ /* 0x008fe40000004100 */
[----:B----4-:R-:W-:Y:S02]  /*1ee0*/  HADD2.F32 R29, -RZ, R28.H0_H0 ;  /* 0x2000001cff1d7230 */ /* 0x010fe40000004100 */
[----:B-----5:R-:W-:Y:S02]  /*1ef0*/  HADD2.F32 R12, -RZ, R12.H0_H0 ;  /* 0x2000000cff0c7230 */ /* 0x020fe40000004100 */
[----:B------:R-:W-:Y:S02]  /*1f00*/  HADD2.F32 R23, -RZ, R23.H0_H0 ;  /* 0x20000017ff177230 */ /* 0x000fe40000004100 */
[----:B------:R-:W-:-:S03]  /*1f10*/  HADD2.F32 R28, -RZ, R27.H0_H0 ;  /* 0x2000001bff1c7230 */ /* 0x000fc60000004100 */
[C---:B------:R-:W-:Y:S01]  /*1f20*/  FFMA R25, R23.reuse, R25, R20 ;  /* 0x0000001917197223 */ /* 0x040fe20000000014 */
[----:B------:R-:W-:Y:S02]  /*1f30*/  HADD2.F32 R27, -RZ, R30.H0_H0 ;  /* 0x2000001eff1b7230 */ /* 0x000fe40000004100 */
[----:B------:R-:W-:Y:S01]  /*1f40*/  FFMA R26, R23, R26, R21 ;  /* 0x0000001a171a7223 */ /* 0x000fe20000000015 */
[----:B------:R-:W-:Y:S02]  /*1f50*/  HADD2.F32 R14, -RZ, R14.H0_H0 ;  /* 0x2000000eff0e7230 */ /* 0x000fe40000004100 */
[C---:B------:R-:W-:Y:S01]  /*1f60*/  FFMA R25, R28.reuse, R29, R25 ;  /* 0x0000001d1c197223 */ /* 0x040fe20000000019 */
[----:B------:R-:W-:Y:S02]  /*1f70*/  HADD2.F32 R13, -RZ, R13.H0_H0 ;  /* 0x2000000dff0d7230 */ /* 0x000fe40000004100 */
[----:B------:R-:W-:Y:S01]  /*1f80*/  FFMA R26, R28, R27, R26 ;  /* 0x0000001b1c1a7223 */ /* 0x000fe2000000001a */
[----:B------:R-:W-:-:S02]  /*1f90*/  HADD2.F32 R15, -RZ, R15.H0_H0 ;  /* 0x2000000fff0f7230 */ /* 0x000fc40000004100 */
[C---:B------:R-:W-:Y:S01]  /*1fa0*/  FFMA R12, R14.reuse, R12, R25 ;  /* 0x0000000c0e0c7223 */ /* 0x040fe20000000019 */
[----:B------:R-:W-:Y:S01]  /*1fb0*/  FFMA R13, R14, R13, R26 ;  /* 0x0000000d0e0d7223 */ /* 0x000fe2000000001a */
[----:B------:R-:W-:Y:S02]  /*1fc0*/  HADD2.F32 R19, -RZ, R19.H0_H0 ;  /* 0x20000013ff137230 */ /* 0x000fe40000004100 */
[----:B------:R-:W-:-:S03]  /*1fd0*/  HADD2.F32 R22, -RZ, R22.H0_H0 ;  /* 0x20000016ff167230 */ /* 0x000fc60000004100 */
[C---:B------:R-:W-:Y:S02]  /*1fe0*/  FFMA R20, R19.reuse, R15, R12 ;  /* 0x0000000f13147223 */ /* 0x040fe4000000000c */
[----:B------:R-:W-:-:S07]  /*1ff0*/  FFMA R21, R19, R22, R13 ;  /* 0x0000001613157223 */ /* 0x000fce000000000d */
.L_x_46:
[----:B------:R-:W-:Y:S05]  /*2000*/  BSYNC.RECONVERGENT B1 ;  /* 0x0000000000017941 */ /* 0x000fea0003800200 */
.L_x_45:
[----:B------:R-:W-:Y:S05]  /*2010*/  @!P1 BRA `(.L_x_41) ;  /* 0x00000000009c9947 */ /* 0x000fea0003800000 */
[----:B------:R-:W-:Y:S01]  /*2020*/  ISETP.NE.AND P1, PT, R18, 0x1, PT ;  /* 0x000000011200780c */ /* 0x000fe20003f25270 */
[----:B------:R-:W-:Y:S01]  /*2030*/  BSSY.RECONVERGENT B1, `(.L_x_47) ;  /* 0x0000018000017945 */ /* 0x000fe20003800200 */
[----:B------:R-:W-:-:S11]  /*2040*/  LOP3.LUT P0, RZ, R16, 0x20, RZ, 0xc0, !PT ;  /* 0x0000002010ff7812 */ /* 0x000fd6000780c0ff */
[----:B------:R-:W-:Y:S05]  /*2050*/  @!P1 BRA `(.L_x_48) ;  /* 0x0000000000549947 */ /* 0x000fea0003800000 */
[----:B------:R-:W0:Y:S01]  /*2060*/  LDC.64 R6, c[0x0][0x380] ;  /* 0x0000e000ff067b82 */ /* 0x000e220000000a00 */
[----:B------:R-:W-:-:S04]  /*2070*/  IMAD.WIDE R8, R17, 0x2, R2 ;  /* 0x0000000211087825 */ /* 0x000fc800078e0202 */
[C---:B------:R-:W-:Y:S01]  /*2080*/  IMAD.WIDE R10, R17.reuse, 0x2, R4 ;  /* 0x00000002110a7825 */ /* 0x040fe200078e0204 */
[----:B------:R-:W2:Y:S04]  /*2090*/  LDG.E.U16.CONSTANT R13, desc[UR4][R8.64] ;  /* 0x00000004080d7981 */ /* 0x000ea8000c1e9500 */
[----:B------:R-:W3:Y:S04]  /*20a0*/  LDG.E.U16.CONSTANT R15, desc[UR4][R10.64] ;  /* 0x000000040a0f7981 */ /* 0x000ee8000c1e9500 */
[----:B------:R-:W4:Y:S04]  /*20b0*/  LDG.E.U16.CONSTANT R18, desc[UR4][R8.64+0x40] ;  /* 0x0000400408127981 */ /* 0x000f28000c1e9500 */
[----:B------:R-:W5:Y:S01]  /*20c0*/  LDG.E.U16.CONSTANT R19, desc[UR4][R10.64+0x40] ;  /* 0x000040040a137981 */ /* 0x000f62000c1e9500 */
[----:B0-----:R-:W-:-:S05]  /*20d0*/  IMAD.WIDE R6, R17, 0x2, R6 ;  /* 0x0000000211067825 */ /* 0x001fca00078e0206 */
[----:B------:R-:W3:Y:S04]  /*20e0*/  LDG.E.U16.CONSTANT R12, desc[UR4][R6.64] ;  /* 0x00000004060c7981 */ /* 0x000ee8000c1e9500 */
[----:B------:R-:W3:Y:S01]  /*20f0*/  LDG.E.U16.CONSTANT R16, desc[UR4][R6.64+0x40] ;  /* 0x0000400406107981 */ /* 0x000ee2000c1e9500 */
[----:B------:R-:W-:Y:S01]  /*2100*/  IADD3 R17, PT, PT, R17, 0x40, RZ ;  /* 0x0000004011117810 */ /* 0x000fe20007ffe0ff */
[----:B--2---:R-:W-:Y:S02]  /*2110*/  HADD2.F32 R14, -RZ, R13.H0_H0 ;  /* 0x2000000dff0e7230 */ /* 0x004fe40000004100 */
[----:B----4-:R-:W-:Y:S02]  /*2120*/  HADD2.F32 R18, -RZ, R18.H0_H0 ;  /* 0x20000012ff127230 */ /* 0x010fe40000004100 */
[----:B-----5:R-:W-:-:S02]  /*2130*/  HADD2.F32 R19, -RZ, R19.H0_H0 ;  /* 0x20000013ff137230 */ /* 0x020fc40000004100 */
[----:B---3--:R-:W-:Y:S02]  /*2140*/  HADD2.F32 R13, -RZ, R12.H0_H0 ;  /* 0x2000000cff0d7230 */ /* 0x008fe40000004100 */
[----:B------:R-:W-:Y:S02]  /*2150*/  HADD2.F32 R12, -RZ, R15.H0_H0 ;  /* 0x2000000fff0c7230 */ /* 0x000fe40000004100 */
[----:B------:R-:W-:Y:S02]  /*2160*/  HADD2.F32 R15, -RZ, R16.H0_H0 ;  /* 0x20000010ff0f7230 */ /* 0x000fe40000004100 */
[C---:B------:R-:W-:Y:S01]  /*2170*/  FFMA R14, R13.reuse, R14, R20 ;  /* 0x0000000e0d0e7223 */ /* 0x040fe20000000014 */
[----:B------:R-:W-:-:S03]  /*2180*/  FFMA R12, R13, R12, R21 ;  /* 0x0000000c0d0c7223 */ /* 0x000fc60000000015 */
[C---:B------:R-:W-:Y:S01]  /*2190*/  FFMA R20, R15.reuse, R18, R14 ;  /* 0x000000120f147223 */ /* 0x040fe2000000000e */
[----:B------:R-:W-:-:S07]  /*21a0*/  FFMA R21, R15, R19, R12 ;  /* 0x000000130f157223 */ /* 0x000fce000000000c */
.L_x_48:
[----:B------:R-:W-:Y:S05]  /*21b0*/  BSYNC.RECONVERGENT B1 ;  /* 0x0000000000017941 */ /* 0x000fea0003800200 */
.L_x_47:
[----:B------:R-:W-:Y:S05]  /*21c0*/  @P0 BRA `(.L_x_41) ;  /* 0x0000000000300947 */ /* 0x000fea0003800000 */
[----:B------:R-:W0:Y:S01]  /*21d0*/  LDC.64 R8, c[0x0][0x380] ;  /* 0x0000e000ff087b82 */ /* 0x000e220000000a00 */
[----:B------:R-:W-:-:S04]  /*21e0*/  IMAD.WIDE R6, R17, 0x2, R2 ;  /* 0x0000000211067825 */ /* 0x000fc800078e0202 */
[C---:B------:R-:W-:Y:S02]  /*21f0*/  IMAD.WIDE R4, R17.reuse, 0x2, R4 ;  /* 0x0000000211047825 */ /* 0x040fe400078e0204 */
[----:B------:R-:W2:Y:S04]  /*2200*/  LDG.E.U16.CONSTANT R6, desc[UR4][R6.64] ;  /* 0x0000000406067981 */ /* 0x000ea8000c1e9500 */
[----:B------:R-:W3:Y:S01]  /*2210*/  LDG.E.U16.CONSTANT R4, desc[UR4][R4.64] ;  /* 0x0000000404047981 */ /* 0x000ee2000c1e9500 */
[----:B0-----:R-:W-:-:S06]  /*2220*/  IMAD.WIDE R2, R17, 0x2, R8 ;  /* 0x0000000211027825 */ /* 0x001fcc00078e0208 */
[----:B------:R-:W4:Y:S01]  /*2230*/  LDG.E.U16.CONSTANT R2, desc[UR4][R2.64] ;  /* 0x0000000402027981 */ /* 0x000f22000c1e9500 */
[----:B--2---:R-:W-:Y:S02]  /*2240*/  HADD2.F32 R8, -RZ, R6.H0_H0 ;  /* 0x20000006ff087230 */ /* 0x004fe40000004100 */
[----:B---3--:R-:W-:Y:S02]  /*2250*/  HADD2.F32 R10, -RZ, R4.H0_H0 ;  /* 0x20000004ff0a7230 */ /* 0x008fe40000004100 */
[----:B----4-:R-:W-:-:S05]  /*2260*/  HADD2.F32 R9, -RZ, R2.H0_H0 ;  /* 0x20000002ff097230 */ /* 0x010fca0000004100 */
[C---:B------:R-:W-:Y:S01]  /*2270*/  FFMA R20, R9.reuse, R8, R20 ;  /* 0x0000000809147223 */ /* 0x040fe20000000014 */
[----:B------:R-:W-:-:S07]  /*2280*/  FFMA R21, R9, R10, R21 ;  /* 0x0000000a09157223 */ /* 0x000fce0000000015 */
.L_x_41:
[----:B------:R-:W-:Y:S05]  /*2290*/  BSYNC.RECONVERGENT B0 ;  /* 0x0000000000007941 */ /* 0x000fea0003800200 */
.L_x_40:
        /* <DEDUP_REMOVED lines=38> */
[----:B------:R-:W-:-:S04]  /*2500*/  FFMA R6, -R11, R4, R0 ;  /* 0x000000040b067223 */ /* 0x000fc80000000100 */
[----:B------:R-:W-:Y:S01]  /*2510*/  FFMA R3, R3, R6, R4 ;  /* 0x0000000603037223 */ /* 0x000fe20000000004 */
[----:B--2---:R-:W-:Y:S06]  /*2520*/  @!P0 BRA `(.L_x_50) ;  /* 0x0000000000088947 */ /* 0x004fec0003800000 */
[----:B------:R-:W-:-:S07]  /*2530*/  MOV R4, 0x2550 ;  /* 0x0000255000047802 */ /* 0x000fce0000000f00 */
[----:B0-----:R-:W-:Y:S05]  /*2540*/  CALL.REL.NOINC `($__internal_1_$__cuda_sm3x_div_rn_noftz_f32_slowpath) ;  /* 0x00000000001c7944 */ /* 0x001fea0003c00000 */
.L_x_50:
[----:B------:R-:W-:Y:S05]  /*2550*/  BSYNC.RECONVERGENT B0 ;  /* 0x0000000000007941 */ /* 0x000fea0003800200 */
.L_x_49:
[----:B------:R-:W1:Y:S01]  /*2560*/  LDC.64 R4, c[0x0][0x398] ;  /* 0x0000e600ff047b82 */ /* 0x000e620000000a00 */
[----:B------:R-:W-:-:S05]  /*2570*/  FMUL R2, R2, R3 ;  /* 0x0000000302027220 */ /* 0x000fca0000400000 */
[----:B------:R-:W-:Y:S01]  /*2580*/  F2FP.F16.F32.PACK_AB R2, RZ, R2 ;  /* 0x00000002ff02723e */ /* 0x000fe200000000ff */
[----:B-1----:R-:W-:-:S05]  /*2590*/  IMAD.WIDE R24, R24, 0x2, R4 ;  /* 0x0000000218187825 */ /* 0x002fca00078e0204 */
[----:B------:R-:W-:Y:S01]  /*25a0*/  STG.E.U16 desc[UR4][R24.64], R2 ;  /* 0x0000000218007986 */ /* 0x000fe2000c101504 */
[----:B------:R-:W-:Y:S05]  /*25b0*/  EXIT ;  /* 0x000000000000794d */ /* 0x000fea0003800000 */
        .weak           $__internal_1_$__cuda_sm3x_div_rn_noftz_f32_slowpath
        .type           $__internal_1_$__cuda_sm3x_div_rn_noftz_f32_slowpath,@function
        .size           $__internal_1_$__cuda_sm3x_div_rn_noftz_f32_slowpath,(.L_x_186 - $__internal_1_$__cuda_sm3x_div_rn_noftz_f32_slowpath)
$__internal_1_$__cuda_sm3x_div_rn_noftz_f32_slowpath:
        /* <DEDUP_REMOVED lines=37> */
.L_x_52:
        /* <DEDUP_REMOVED lines=51> */
.L_x_59:
[----:B------:R-:W-:-:S04]  /*2b40*/  LOP3.LUT R5, R5, 0x80000000, RZ, 0xc0, !PT ;  /* 0x8000000005057812 */ /* 0x000fc800078ec0ff */
[----:B------:R-:W-:Y:S01]  /*2b50*/  LOP3.LUT R5, R5, 0x7f800000, RZ, 0xfc, !PT ;  /* 0x7f80000005057812 */ /* 0x000fe200078efcff */
[----:B------:R-:W-:Y:S06]  /*2b60*/  BRA `(.L_x_60) ;  /* 0x0000000000047947 */ /* 0x000fec0003800000 */
.L_x_58:
[----:B------:R-:W-:-:S07]  /*2b70*/  LEA R5, R6, R5, 0x17 ;  /* 0x0000000506057211 */ /* 0x000fce00078eb8ff */
.L_x_60:
[----:B------:R-:W-:Y:S05]  /*2b80*/  BSYNC.RECONVERGENT B2 ;  /* 0x0000000000027941 */ /* 0x000fea0003800200 */
.L_x_57:
[----:B------:R-:W-:Y:S05]  /*2b90*/  BRA `(.L_x_61) ;  /* 0x0000000000207947 */ /* 0x000fea0003800000 */
.L_x_56:
[----:B------:R-:W-:-:S04]  /*2ba0*/  LOP3.LUT R5, R6, 0x80000000, R5, 0x48, !PT ;  /* 0x8000000006057812 */ /* 0x000fc800078e4805 */
[----:B------:R-:W-:Y:S01]  /*2bb0*/  LOP3.LUT R5, R5, 0x7f800000, RZ, 0xfc, !PT ;  /* 0x7f80000005057812 */ /* 0x000fe200078efcff */
[----:B------:R-:W-:Y:S06]  /*2bc0*/  BRA `(.L_x_61) ;  /* 0x0000000000147947 */ /* 0x000fec0003800000 */
.L_x_55:
[----:B------:R-:W-:Y:S01]  /*2bd0*/  LOP3.LUT R5, R6, 0x80000000, R5, 0x48, !PT ;  /* 0x8000000006057812 */ /* 0x000fe200078e4805 */
[----:B------:R-:W-:Y:S06]  /*2be0*/  BRA `(.L_x_61) ;  /* 0x00000000000c7947 */ /* 0x000fec0003800000 */
.L_x_54:
[----:B------:R-:W0:Y:S01]  /*2bf0*/  MUFU.RSQ R5, -QNAN ;  /* 0xffc0000000057908 */ /* 0x000e220000001400 */
[----:B------:R-:W-:Y:S05]  /*2c00*/  BRA `(.L_x_61) ;  /* 0x0000000000047947 */ /* 0x000fea0003800000 */
.L_x_53:
[----:B------:R-:W-:-:S07]  /*2c10*/  FADD.FTZ R5, R0, R3 ;  /* 0x0000000300057221 */ /* 0x000fce0000010000 */
.L_x_61:
[----:B------:R-:W-:Y:S05]  /*2c20*/  BSYNC.RECONVERGENT B1 ;  /* 0x0000000000017941 */ /* 0x000fea0003800200 */
.L_x_51:
[----:B0-----:R-:W-:Y:S01]  /*2c30*/  MOV R3, R5 ;  /* 0x0000000500037202 */ /* 0x001fe20000000f00 */
[----:B------:R-:W-:-:S04]  /*2c40*/  HFMA2 R5, -RZ, RZ, 0, 0 ;  /* 0x00000000ff057431 */ /* 0x000fc800000001ff */
[----:B------:R-:W-:Y:S05]  /*2c50*/  RET.REL.NODEC R4 `(_Z33orig_fused_gate_up_swiglu_fp16_v2ILi32ELi8EEvPK6__halfS2_S2_PS0_ii) ;  /* 0xffffffd004e87950 */ /* 0x000fea0003c3ffff */
.L_x_62:
        /* <DEDUP_REMOVED lines=10> */
.L_x_186:


//--------------------- .text._Z30opt_fused_gate_up_swiglu_mixedILi256EEvPKfPK6__halfS4_Pfii --------------------------
	.section	.text._Z30opt_fused_gate_up_swiglu_mixedILi256EEvPKfPK6__halfS4_Pfii,"ax",@progbits
	.align	128
        .global         _Z30opt_fused_gate_up_swiglu_mixedILi256EEvPKfPK6__halfS4_Pfii
        .type           _Z30opt_fused_gate_up_swiglu_mixedILi256EEvPKfPK6__halfS4_Pfii,@function
        .size           _Z30opt_fused_gate_up_swiglu_mixedILi256EEvPKfPK6__halfS4_Pfii,(.L_x_187 - _Z30opt_fused_gate_up_swiglu_mixedILi256EEvPKfPK6__halfS4_Pfii)
        .other          _Z30opt_fused_gate_up_swiglu_mixedILi256EEvPKfPK6__halfS4_Pfii,@"STO_CUDA_ENTRY STV_DEFAULT"
_Z30opt_fused_gate_up_swiglu_mixedILi256EEvPKfPK6__halfS4_Pfii:
.text._Z30opt_fused_gate_up_swiglu_mixedILi256EEvPKfPK6__halfS4_Pfii:
[----:B------:R-:W-:Y:S01]  /*0000*/  LDC R1, c[0x0][0x37c] ;  /* 0x0000df00ff017b82 */ /* 0x000fe20000000800 */
[----:B------:R-:W0:Y:S01]  /*0010*/  S2R R3, SR_CTAID.X ;  /* 0x0000000000037919 */ /* 0x000e220000002500 */
[----:B------:R-:W0:Y:S02]  /*0020*/  LDCU UR4, c[0x0][0x3a4] ;  /* 0x00007480ff0477ac */ /* 0x000e240008000800 */
[----:B0-----:R-:W-:-:S13]  /*0030*/  ISETP.GE.AND P0, PT, R3, UR4, PT ;  /* 0x0000000403007c0c */ /* 0x001fda000bf06270 */
[----:B------:R-:W-:Y:S05]  /*0040*/  @P0 EXIT ;  /* 0x000000000000094d */ /* 0x000fea0003800000 */
[----:B------:R-:W0:Y:S01]  /*0050*/  LDCU UR5, c[0x0][0x3a0] ;  /* 0x00007400ff0577ac */ /* 0x000e220008000800 */
[----:B------:R-:W1:Y:S01]  /*0060*/  S2R R32, SR_TID.X ;  /* 0x0000000000207919 */ /* 0x000e620000002100 */
[----:B------:R-:W-:Y:S01]  /*0070*/  BSSY.RECONVERGENT B0, `(.L_x_63) ;  /* 0x0000106000007945 */ /* 0x000fe20003800200 */
[----:B------:R-:W-:Y:S01]  /*0080*/  HFMA2 R20, -RZ, RZ, 0, 0 ;  /* 0x00000000ff147431 */ /* 0x000fe200000001ff */
[----:B------:R-:W2:Y:S01]  /*0090*/  LDCU.64 UR6, c[0x0][0x358] ;  /* 0x00006b00ff0677ac */ /* 0x000ea20008000a00 */
[----:B------:R-:W-:Y:S01]  /*00a0*/  MOV R24, RZ ;  /* 0x000000ff00187202 */ /* 0x000fe20000000f00 */
[----:B------:R-:W3:Y:S01]  /*00b0*/  LDCU UR12, c[0x0][0x3a0] ;  /* 0x00007400ff0c77ac */ /* 0x000ee20008000800 */
[----:B0-----:R-:W-:Y:S02]  /*00c0*/  USHF.R.S32.HI UR4, URZ, 0x1f, UR5 ;  /* 0x0000001fff047899 */ /* 0x001fe40008011405 */
[----:B------:R-:W-:Y:S02]  /*00d0*/  IMAD R4, R3, UR5, RZ ;  /* 0x0000000503047c24 */ /* 0x000fe4000f8e02ff */
[----:B------:R-:W-:-:S04]  /*00e0*/  ULEA.HI UR4, UR4, UR5, URZ, 0x3 ;  /* 0x0000000504047291 */ /* 0x000fc8000f8f18ff */
[----:B------:R-:W-:-:S06]  /*00f0*/  USHF.R.S32.HI UR4, URZ, 0x3, UR4 ;  /* 0x00000003ff047899 */ /* 0x000fcc0008011404 */
[----:B-1----:R-:W-:-:S13]  /*0100*/  ISETP.GE.AND P0, PT, R32, UR4, PT ;  /* 0x0000000420007c0c */ /* 0x002fda000bf06270 */
[----:B--23--:R-:W-:Y:S05]  /*0110*/  @P0 BRA `(.L_x_64) ;  /* 0x0000000c00ec0947 */ /* 0x00cfea0003800000 */
[----:B------:R-:W-:Y:S01]  /*0120*/  LOP3.LUT R0, RZ, R32, RZ, 0x33, !PT ;  /* 0x00000020ff007212 */ /* 0x000fe200078e33ff */
[----:B------:R-:W-:Y:S01]  /*0130*/  BSSY.RECONVERGENT B1, `(.L_x_65) ;  /* 0x0000049000017945 */ /* 0x000fe20003800200 */
[----:B------:R-:W-:Y:S02]  /*0140*/  MOV R24, RZ ;  /* 0x000000ff00187202 */ /* 0x000fe40000000f00 */
[----:B------:R-:W-:Y:S02]  /*0150*/  IADD3 R0, PT, PT, R0, UR4, RZ ;  /* 0x0000000400007c10 */ /* 0x000fe4000fffe0ff */
[----:B------:R-:W-:Y:S02]  /*0160*/  MOV R20, RZ ;  /* 0x000000ff00147202 */ /* 0x000fe40000000f00 */
[----:B------:R-:W-:-:S04]  /*0170*/  LOP3.LUT R2, R0, 0x300, RZ, 0xc0, !PT ;  /* 0x0000030000027812 */ /* 0x000fc800078ec0ff */
[----:B------:R-:W-:-:S13]  /*0180*/  ISETP.NE.AND P0, PT, R2, 0x300, PT ;  /* 0x000003000200780c */ /* 0x000fda0003f05270 */
[----:B------:R-:W-:Y:S05]  /*0190*/  @!P0 BRA `(.L_x_66) ;  /* 0x0000000400088947 */ /* 0x000fea0003800000 */
[----:B------:R-:W0:Y:S01]  /*01a0*/  LDC.64 R6, c[0x0][0x380] ;  /* 0x0000e000ff067b82 */ /* 0x000e220000000a00 */
[----:B------:R-:W1:Y:S01]  /*01b0*/  LDCU.64 UR8, c[0x0][0x390] ;  /* 0x00007200ff0877ac */ /* 0x000e620008000a00 */
[----:B------:R-:W-:Y:S01]  /*01c0*/  IMAD.WIDE R4, R4, 0x2, RZ ;  /* 0x0000000204047825 */ /* 0x000fe200078e02ff */
[----:B------:R-:W-:-:S03]  /*01d0*/  LEA.HI R8, R0, 0x1, RZ, 0x18 ;  /* 0x0000000100087811 */ /* 0x000fc600078fc0ff */
[----:B------:R-:W-:Y:S01]  /*01e0*/  HFMA2 R24, -RZ, RZ, 0, 0 ;  /* 0x00000000ff187431 */ /* 0x000fe200000001ff */
[----:B------:R-:W2:Y:S01]  /*01f0*/  LDCU.64 UR10, c[0x0][0x388] ;  /* 0x00007100ff0a77ac */ /* 0x000ea20008000a00 */
[----:B------:R-:W-:Y:S01]  /*0200*/  LOP3.LUT R8, R8, 0x3, RZ, 0xc0, !PT ;  /* 0x0000000308087812 */ /* 0x000fe200078ec0ff */
[----:B------:R-:W-:-:S03]  /*0210*/  IMAD.WIDE.U32 R4, R32, 0x10, R4 ;  /* 0x0000001020047825 */ /* 0x000fc600078e0004 */
        /* <DEDUP_REMOVED lines=8> */
.L_x_67:
[----:B------:R-:W-:Y:S01]  /*02a0*/  MOV R4, R2 ;  /* 0x0000000200047202 */ /* 0x000fe20000000f00 */
[----:B------:R-:W2:Y:S01]  /*02b0*/  LDG.E.128.CONSTANT R8, desc[UR6][R22.64+0x10] ;  /* 0x0000100616087981 */ /* 0x000ea2000c1e9d00 */
[----:B------:R-:W-:Y:S02]  /*02c0*/  MOV R5, R21 ;  /* 0x0000001500057202 */ /* 0x000fe40000000f00 */
[----:B------:R-:W-:Y:S01]  /*02d0*/  MOV R12, R0 ;  /* 0x00000000000c7202 */ /* 0x000fe20000000f00 */
[----:B------:R0:W3:Y:S01]  /*02e0*/  LDG.E.128.CONSTANT R16, desc[UR6][R22.64] ;  /* 0x0000000616107981 */ /* 0x0000e2000c1e9d00 */
[----:B------:R-:W-:-:S03]  /*02f0*/  MOV R13, R25 ;  /* 0x00000019000d7202 */ /* 0x000fc60000000f00 */
[----:B------:R-:W4:Y:S04]  /*0300*/  LDG.E.128.CONSTANT R4, desc[UR6][R4.64] ;  /* 0x0000000604047981 */ /* 0x000f28000c1e9d00 */
[----:B------:R-:W5:Y:S01]  /*0310*/  LDG.E.128.CONSTANT R12, desc[UR6][R12.64] ;  /* 0x000000060c0c7981 */ /* 0x000f62000c1e9d00 */
[----:B------:R-:W-:-:S04]  /*0320*/  IADD3 R26, PT, PT, R26, 0x1, RZ ;  /* 0x000000011a1a7810 */ /* 0x000fc80007ffe0ff */
[----:B------:R-:W-:Y:S02]  /*0330*/  ISETP.NE.AND P0, PT, R26, RZ, PT ;  /* 0x000000ff1a00720c */ /* 0x000fe40003f05270 */
[----:B0-----:R-:W-:Y:S02]  /*0340*/  IADD3 R22, P3, PT, R22, 0x2000, RZ ;  /* 0x0000200016167810 */ /* 0x001fe40007f7e0ff */
[----:B------:R-:W-:Y:S02]  /*0350*/  IADD3 R2, P2, PT, R2, 0x1000, RZ ;  /* 0x0000100002027810 */ /* 0x000fe40007f5e0ff */
[----:B------:R-:W-:Y:S02]  /*0360*/  IADD3 R0, P1, PT, R0, 0x1000, RZ ;  /* 0x0000100000007810 */ /* 0x000fe40007f3e0ff */
[----:B------:R-:W-:Y:S02]  /*0370*/  IADD3.X R23, PT, PT, RZ, R23, RZ, P3, !PT ;  /* 0x00000017ff177210 */ /* 0x000fe40001ffe4ff */
[----:B------:R-:W-:-:S02]  /*0380*/  IADD3 R32, PT, PT, R32, 0x100, RZ ;  /* 0x0000010020207810 */ /* 0x000fc40007ffe0ff */
[----:B------:R-:W-:Y:S02]  /*0390*/  IADD3.X R21, PT, PT, RZ, R21, RZ, P2, !PT ;  /* 0x00000015ff157210 */ /* 0x000fe400017fe4ff */
[----:B------:R-:W-:Y:S01]  /*03a0*/  IADD3.X R25, PT, PT, RZ, R25, RZ, P1, !PT ;  /* 0x00000019ff197210 */ /* 0x000fe20000ffe4ff */
[----:B----4-:R-:W-:Y:S02]  /*03b0*/  HADD2.F32 R27, -RZ, R7.H1_H1 ;  /* 0x30000007ff1b7230 */ /* 0x010fe40000004100 */
[----:B-----5:R-:W-:-:S03]  /*03c0*/  HADD2.F32 R29, -RZ, R15.H1_H1 ;  /* 0x3000000fff1d7230 */ /* 0x020fc60000004100 */
[C---:B--2---:R-:W-:Y:S01]  /*03d0*/  FFMA R27, R11.reuse, R27, R20 ;  /* 0x0000001b0b1b7223 */ /* 0x044fe20000000014 */
[----:B------:R-:W-:Y:S02]  /*03e0*/  HADD2.F32 R7, -RZ, R7.H0_H0 ;  /* 0x20000007ff077230 */ /* 0x000fe40000004100 */
[----:B------:R-:W-:Y:S02]  /*03f0*/  HADD2.F32 R15, -RZ, R15.H0_H0 ;  /* 0x2000000fff0f7230 */ /* 0x000fe40000004100 */
[----:B------:R-:W-:Y:S01]  /*0400*/  FFMA R24, R11, R29, R24 ;  /* 0x0000001d0b187223 */ /* 0x000fe20000000018 */
[----:B------:R-:W-:-:S03]  /*0410*/  FFMA R20, R10, R7, R27 ;  /* 0x000000070a147223 */ /* 0x000fc6000000001b */
[----:B------:R-:W-:Y:S01]  /*0420*/  FFMA R27, R10, R15, R24 ;  /* 0x0000000f0a1b7223 */ /* 0x000fe20000000018 */
[----:B------:R-:W-:Y:S02]  /*0430*/  HADD2.F32 R10, -RZ, R6.H1_H1 ;  /* 0x30000006ff0a7230 */ /* 0x000fe40000004100 */
[----:B------:R-:W-:Y:S02]  /*0440*/  HADD2.F32 R24, -RZ, R14.H1_H1 ;  /* 0x3000000eff187230 */ /* 0x000fe40000004100 */
[----:B------:R-:W-:Y:S02]  /*0450*/  HADD2.F32 R7, -RZ, R6.H0_H0 ;  /* 0x20000006ff077230 */ /* 0x000fe40000004100 */
[C---:B------:R-:W-:Y:S01]  /*0460*/  FFMA R11, R9.reuse, R10, R20 ;  /* 0x0000000a090b7223 */ /* 0x040fe20000000014 */
[----:B------:R-:W-:Y:S02]  /*0470*/  HADD2.F32 R15, -RZ, R14.H0_H0 ;  /* 0x2000000eff0f7230 */ /* 0x000fe40000004100 */
[----:B------:R-:W-:Y:S01]  /*0480*/  FFMA R24, R9, R24, R27 ;  /* 0x0000001809187223 */ /* 0x000fe2000000001b */
[----:B------:R-:W-:-:S02]  /*0490*/  HADD2.F32 R6, -RZ, R5.H1_H1 ;  /* 0x30000005ff067230 */ /* 0x000fc40000004100 */
[C---:B------:R-:W-:Y:S01]  /*04a0*/  FFMA R10, R8.reuse, R7, R11 ;  /* 0x00000007080a7223 */ /* 0x040fe2000000000b */
[----:B------:R-:W-:Y:S02]  /*04b0*/  HADD2.F32 R14, -RZ, R13.H1_H1 ;  /* 0x3000000dff0e7230 */ /* 0x000fe40000004100 */
[----:B------:R-:W-:Y:S01]  /*04c0*/  FFMA R15, R8, R15, R24 ;  /* 0x0000000f080f7223 */ /* 0x000fe20000000018 */
[----:B------:R-:W-:Y:S02]  /*04d0*/  HADD2.F32 R7, -RZ, R5.H0_H0 ;  /* 0x20000005ff077230 */ /* 0x000fe40000004100 */
[C---:B---3--:R-:W-:Y:S01]  /*04e0*/  FFMA R9, R19.reuse, R6, R10 ;  /* 0x0000000613097223 */ /* 0x048fe2000000000a */
[----:B------:R-:W-:Y:S02]  /*04f0*/  HADD2.F32 R13, -RZ, R13.H0_H0 ;  /* 0x2000000dff0d7230 */ /* 0x000fe40000004100 */
[----:B------:R-:W-:Y:S01]  /*0500*/  FFMA R14, R19, R14, R15 ;  /* 0x0000000e130e7223 */ /* 0x000fe2000000000f */
[----:B------:R-:W-:-:S02]  /*0510*/  HADD2.F32 R5, -RZ, R4.H0_H0 ;  /* 0x20000004ff057230 */ /* 0x000fc40000004100 */
[C---:B------:R-:W-:Y:S01]  /*0520*/  FFMA R6, R18.reuse, R7, R9 ;  /* 0x0000000712067223 */ /* 0x040fe20000000009 */
[----:B------:R-:W-:Y:S02]  /*0530*/  HADD2.F32 R4, -RZ, R4.H1_H1 ;  /* 0x30000004ff047230 */ /* 0x000fe40000004100 */
[----:B------:R-:W-:Y:S01]  /*0540*/  FFMA R13, R18, R13, R14 ;  /* 0x0000000d120d7223 */ /* 0x000fe2000000000e */
[--C-:B------:R-:W-:Y:S02]  /*0550*/  HADD2.F32 R8, -RZ, R12.reuse.H1_H1 ;  /* 0x3000000cff087230 */ /* 0x100fe40000004100 */
[----:B------:R-:W-:Y:S02]  /*0560*/  HADD2.F32 R9, -RZ, R12.H0_H0 ;  /* 0x2000000cff097230 */ /* 0x000fe40000004100 */
[C---:B------:R-:W-:Y:S01]  /*0570*/  FFMA R7, R17.reuse, R4, R6 ;  /* 0x0000000411077223 */ /* 0x040fe20000000006 */
[----:B------:R-:W-:-:S03]  /*0580*/  FFMA R8, R17, R8, R13 ;  /* 0x0000000811087223 */ /* 0x000fc6000000000d */
[C---:B------:R-:W-:Y:S01]  /*0590*/  FFMA R20, R16.reuse, R5, R7 ;  /* 0x0000000510147223 */ /* 0x040fe20000000007 */
[----:B------:R-:W-:Y:S01]  /*05a0*/  FFMA R24, R16, R9, R8 ;  /* 0x0000000910187223 */ /* 0x000fe20000000008 */
[----:B------:R-:W-:Y:S06]  /*05b0*/  @P0 BRA `(.L_x_67) ;  /* 0xfffffffc00380947 */ /* 0x000fec000383ffff */
.L_x_66:
[----:B------:R-:W-:Y:S05]  /*05c0*/  BSYNC.RECONVERGENT B1 ;  /* 0x0000000000017941 */ /* 0x000fea0003800200 */
.L_x_65:
[----:B------:R-:W0:Y:S01]  /*05d0*/  S2R R2, SR_TID.X ;  /* 0x0000000000027919 */ /* 0x000e220000002100 */
[----:B------:R-:W1:Y:S02]  /*05e0*/  LDC R0, c[0x0][0x3a0] ;  /* 0x0000e800ff007b82 */ /* 0x000e640000000800 */
[----:B-1----:R-:W-:-:S04]  /*05f0*/  SHF.R.S32.HI R5, RZ, 0x1f, R0 ;  /* 0x0000001fff057819 */ /* 0x002fc80000011400 */
[----:B------:R-:W-:Y:S02]  /*0600*/  LEA.HI R5, R5, R0, RZ, 0x3 ;  /* 0x0000000005057211 */ /* 0x000fe400078f18ff */
[----:B0-----:R-:W-:Y:S02]  /*0610*/  LOP3.LUT R2, RZ, R2, RZ, 0x33, !PT ;  /* 0x00000002ff027212 */ /* 0x001fe400078e33ff */
[----:B------:R-:W-:-:S04]  /*0620*/  SHF.R.S32.HI R5, RZ, 0x3, R5 ;  /* 0x00000003ff057819 */ /* 0x000fc80000011405 */
[----:B------:R-:W-:-:S04]  /*0630*/  IADD3 R2, PT, PT, R5, R2, RZ ;  /* 0x0000000205027210 */ /* 0x000fc80007ffe0ff */
[----:B------:R-:W-:-:S13]  /*0640*/  ISETP.GE.U32.AND P0, PT, R2, 0x300, PT ;  /* 0x000003000200780c */ /* 0x000fda0003f06070 */
[----:B------:R-:W-:Y:S05]  /*0650*/  @!P0 BRA `(.L_x_64) ;  /* 0x00000008009c8947 */ /* 0x000fea0003800000 */
[----:B------:R-:W-:-:S07]  /*0660*/  LEA R2, R32, 0x400, 0x1 ;  /* 0x0000040020027811 */ /* 0x000fce00078e08ff */
.L_x_68:
[----:B------:R-:W0:Y:S01]  /*0670*/  LDC.64 R36, c[0x0][0x388] ;  /* 0x0000e200ff247b82 */ /* 0x000e220000000a00 */
[----:B------:R-:W-:Y:S01]  /*0680*/  IMAD R19, R3, R0, RZ ;  /* 0x0000000003137224 */ /* 0x000fe200078e02ff */
[----:B------:R-:W-:-:S06]  /*0690*/  IADD3 R23, PT, PT, R2, -0x400, RZ ;  /* 0xfffffc0002177810 */ /* 0x000fcc0007ffe0ff */
[----:B------:R-:W1:Y:S08]  /*06a0*/  LDC.64 R26, c[0x0][0x380] ;  /* 0x0000e000ff1a7b82 */ /* 0x000e700000000a00 */
[----:B------:R-:W2:Y:S01]  /*06b0*/  LDC.64 R16, c[0x0][0x390] ;  /* 0x0000e400ff107b82 */ /* 0x000ea20000000a00 */
[----:B0-----:R-:W-:-:S04]  /*06c0*/  IMAD.WIDE R36, R19, 0x2, R36 ;  /* 0x0000000213247825 */ /* 0x001fc800078e0224 */
[----:B------:R-:W-:-:S04]  /*06d0*/  IMAD.WIDE.U32 R36, R32, 0x10, R36 ;  /* 0x0000001020247825 */ /* 0x000fc800078e0024 */
[----:B-1----:R-:W-:Y:S01]  /*06e0*/  IMAD.WIDE.U32 R22, R23, 0x10, R26 ;  /* 0x0000001017167825 */ /* 0x002fe200078e001a */
[----:B------:R-:W3:Y:S04]  /*06f0*/  LDG.E.128.CONSTANT R8, desc[UR6][R36.64] ;  /* 0x0000000624087981 */ /* 0x000ee8000c1e9d00 */
[----:B------:R-:W4:Y:S04]  /*0700*/  LDG.E.128.CONSTANT R4, desc[UR6][R22.64+0x10] ;  /* 0x0000100616047981 */ /* 0x000f28000c1e9d00 */
[----:B------:R-:W5:Y:S01]  /*0710*/  LDG.E.128.CONSTANT R12, desc[UR6][R22.64] ;  /* 0x00000006160c7981 */ /* 0x000f62000c1e9d00 */
[----:B--2---:R-:W-:-:S04]  /*0720*/  IMAD.WIDE R16, R19, 0x2, R16 ;  /* 0x0000000213107825 */ /* 0x004fc800078e0210 */
[----:B------:R-:W-:-:S04]  /*0730*/  IMAD.WIDE.U32 R34, R32, 0x10, R16 ;  /* 0x0000001020227825 */ /* 0x000fc800078e0010 */
[--C-:B---3--:R-:W-:Y:S02]  /*0740*/  HADD2.F32 R18, -RZ, R11.reuse.H1_H1 ;  /* 0x3000000bff127230 */ /* 0x108fe40000004100 */
[----:B------:R-:W-:-:S03]  /*0750*/  HADD2.F32 R11, -RZ, R11.H0_H0 ;  /* 0x2000000bff0b7230 */ /* 0x000fc60000004100 */
[----:B----4-:R-:W-:Y:S01]  /*0760*/  FFMA R21, R7, R18, R20 ;  /* 0x0000001207157223 */ /* 0x010fe20000000014 */
[----:B------:R-:W-:-:S03]  /*0770*/  HADD2.F32 R18, -RZ, R10.H1_H1 ;  /* 0x3000000aff127230 */ /* 0x000fc60000004100 */
[----:B------:R-:W-:Y:S01]  /*0780*/  FFMA R20, R6, R11, R21 ;  /* 0x0000000b06147223 */ /* 0x000fe20000000015 */
[----:B------:R-:W-:Y:S02]  /*0790*/  HADD2.F32 R11, -RZ, R10.H0_H0 ;  /* 0x2000000aff0b7230 */ /* 0x000fe40000004100 */
[----:B------:R-:W-:Y:S02]  /*07a0*/  HADD2.F32 R10, -RZ, R9.H1_H1 ;  /* 0x30000009ff0a7230 */ /* 0x000fe40000004100 */
[----:B------:R-:W-:-:S04]  /*07b0*/  FFMA R21, R5, R18, R20 ;  /* 0x0000001205157223 */ /* 0x000fc80000000014 */
[----:B------:R-:W-:-:S04]  /*07c0*/  FFMA R18, R4, R11, R21 ;  /* 0x0000000b04127223 */ /* 0x000fc80000000015 */
[----:B-----5:R-:W-:Y:S02]  /*07d0*/  FFMA R11, R15, R10, R18 ;  /* 0x0000000a0f0b7223 */ /* 0x020fe40000000012 */
[----:B------:R-:W2:Y:S01]  /*07e0*/  LDG.E.128.CONSTANT R16, desc[UR6][R34.64] ;  /* 0x0000000622107981 */ /* 0x000ea2000c1e9d00 */
[----:B------:R-:W-:Y:S01]  /*07f0*/  HADD2.F32 R9, -RZ, R9.H0_H0 ;  /* 0x20000009ff097230 */ /* 0x000fe20000004100 */
[----:B------:R-:W-:Y:S01]  /*0800*/  IADD3 R25, PT, PT, R2, -0x200, RZ ;  /* 0xfffffe0002197810 */ /* 0x000fe20007ffe0ff */
[----:B------:R-:W-:-:S03]  /*0810*/  HADD2.F32 R10, -RZ, R8.H1_H1 ;  /* 0x30000008ff0a7230 */ /* 0x000fc60000004100 */
[----:B------:R-:W-:-:S04]  /*0820*/  FFMA R20, R14, R9, R11 ;  /* 0x000000090e147223 */ /* 0x000fc8000000000b */
[----:B------:R-:W-:Y:S02]  /*0830*/  FFMA R9, R13, R10, R20 ;  /* 0x0000000a0d097223 */ /* 0x000fe40000000014 */
[----:B------:R-:W3:Y:S01]  /*0840*/  LDG.E.128.CONSTANT R20, desc[UR6][R36.64+0x1000] ;  /* 0x0010000624147981 */ /* 0x000ee2000c1e9d00 */
[--C-:B--2---:R-:W-:Y:S02]  /*0850*/  HADD2.F32 R10, -RZ, R19.reuse.H1_H1 ;  /* 0x30000013ff0a7230 */ /* 0x104fe40000004100 */
[----:B------:R-:W-:-:S03]  /*0860*/  HADD2.F32 R19, -RZ, R19.H0_H0 ;  /* 0x20000013ff137230 */ /* 0x000fc60000004100 */
[----:B------:R-:W-:Y:S01]  /*0870*/  FFMA R7, R7, R10, R24 ;  /* 0x0000000a07077223 */ /* 0x000fe20000000018 */
[----:B------:R-:W-:-:S04]  /*0880*/  IMAD.WIDE.U32 R24, R25, 0x10, R26 ;  /* 0x0000001019187825 */ /* 0x000fc800078e001a */
[----:B------:R-:W-:Y:S01]  /*0890*/  FFMA R10, R6, R19, R7 ;  /* 0x00000013060a7223 */ /* 0x000fe20000000007 */
[--C-:B------:R-:W-:Y:S02]  /*08a0*/  HADD2.F32 R6, -RZ, R18.reuse.H1_H1 ;  /* 0x30000012ff067230 */ /* 0x100fe40000004100 */
[----:B------:R-:W-:-:S03]  /*08b0*/  HADD2.F32 R7, -RZ, R18.H0_H0 ;  /* 0x20000012ff077230 */ /* 0x000fc60000004100 */
[----:B------:R-:W-:Y:S01]  /*08c0*/  FFMA R5, R5, R6, R10 ;  /* 0x0000000605057223 */ /* 0x000fe2000000000a */
[--C-:B------:R-:W-:Y:S02]  /*08d0*/  HADD2.F32 R6, -RZ, R17.reuse.H1_H1 ;  /* 0x30000011ff067230 */ /* 0x100fe40000004100 */
[----:B------:R-:W-:Y:S02]  /*08e0*/  HADD2.F32 R17, -RZ, R17.H0_H0 ;  /* 0x20000011ff117230 */ /* 0x000fe40000004100 */
[----:B------:R-:W-:-:S04]  /*08f0*/  FFMA R4, R4, R7, R5 ;  /* 0x0000000704047223 */ /* 0x000fc80000000005 */
[----:B------:R-:W-:Y:S01]  /*0900*/  FFMA R15, R15, R6, R4 ;  /* 0x000000060f0f7223 */ /* 0x000fe20000000004 */
[----:B------:R-:W-:-:S03]  /*0910*/  HADD2.F32 R4, -RZ, R16.H1_H1 ;  /* 0x30000010ff047230 */ /* 0x000fc60000004100 */
[----:B------:R-:W-:-:S04]  /*0920*/  FFMA R14, R14, R17, R15 ;  /* 0x000000110e0e7223 */ /* 0x000fc8000000000f */
[----:B------:R-:W-:Y:S02]  /*0930*/  FFMA R13, R13, R4, R14 ;  /* 0x000000040d0d7223 */ /* 0x000fe4000000000e */
[----:B------:R-:W2:Y:S01]  /*0940*/  LDG.E.128.CONSTANT R4, desc[UR6][R24.64+0x10] ;  /* 0x0000100618047981 */ /* 0x000ea2000c1e9d00 */
[----:B------:R-:W-:Y:S02]  /*0950*/  HADD2.F32 R14, -RZ, R8.H0_H0 ;  /* 0x20000008ff0e7230 */ /* 0x000fe40000004100 */
[----:B------:R-:W-:-:S03]  /*0960*/  HADD2.F32 R16, -RZ, R16.H0_H0 ;  /* 0x20000010ff107230 */ /* 0x000fc60000004100 */
[C---:B------:R-:W-:Y:S02]  /*0970*/  FFMA R14, R12.reuse, R14, R9 ;  /* 0x0000000e0c0e7223 */ /* 0x040fe40000000009 */
[----:B------:R-:W4:Y:S01]  /*0980*/  LDG.E.128.CONSTANT R8, desc[UR6][R24.64] ;  /* 0x0000000618087981 */ /* 0x000f22000c1e9d00 */
[----:B------:R-:W-:-:S03]  /*0990*/  FFMA R12, R12, R16, R13 ;  /* 0x000000100c0c7223 */ /* 0x000fc6000000000d */
[----:B------:R-:W5:Y:S01]  /*09a0*/  LDG.E.128.CONSTANT R16, desc[UR6][R34.64+0x1000] ;  /* 0x0010000622107981 */ /* 0x000f62000c1e9d00 */
[--C-:B---3--:R-:W-:Y:S02]  /*09b0*/  HADD2.F32 R13, -RZ, R23.reuse.H1_H1 ;  /* 0x30000017ff0d7230 */ /* 0x108fe40000004100 */
[----:B------:R-:W-:-:S03]  /*09c0*/  HADD2.F32 R23, -RZ, R23.H0_H0 ;  /* 0x20000017ff177230 */ /* 0x000fc60000004100 */
[----:B--2---:R-:W-:Y:S01]  /*09d0*/  FFMA R13, R7, R13, R14 ;  /* 0x0000000d070d7223 */ /* 0x004fe2000000000e */
[----:B------:R-:W-:-:S03]  /*09e0*/  HADD2.F32 R14, -RZ, R22.H1_H1 ;  /* 0x30000016ff0e7230 */ /* 0x000fc60000004100 */
[----:B------:R-:W-:Y:S01]  /*09f0*/  FFMA R28, R6, R23, R13 ;  /* 0x00000017061c7223 */ /* 0x000fe2000000000d */
[----:B------:R-:W-:-:S03]  /*0a00*/  HADD2.F32 R13, -RZ, R22.H0_H0 ;  /* 0x20000016ff0d7230 */ /* 0x000fc60000004100 */
[----:B------:R-:W-:Y:S01]  /*0a10*/  FFMA R15, R5, R14, R28 ;  /* 0x0000000e050f7223 */ /* 0x000fe2000000001c */
[----:B------:R-:W-:-:S03]  /*0a20*/  HADD2.F32 R14, -RZ, R21.H1_H1 ;  /* 0x30000015ff0e7230 */ /* 0x000fc60000004100 */
[----:B------:R-:W-:Y:S01]  /*0a30*/  FFMA R22, R4, R13, R15 ;  /* 0x0000000d04167223 */ /* 0x000fe2000000000f */
[----:B------:R-:W-:-:S03]  /*0a40*/  HADD2.F32 R21, -RZ, R21.H0_H0 ;  /* 0x20000015ff157230 */ /* 0x000fc60000004100 */
[----:B----4-:R-:W-:-:S04]  /*0a50*/  FFMA R13, R11, R14, R22 ;  /* 0x0000000e0b0d7223 */ /* 0x010fc80000000016 */
[----:B------:R-:W-:Y:S01]  /*0a60*/  FFMA R22, R10, R21, R13 ;  /* 0x000000150a167223 */ /* 0x000fe2000000000d */
[--C-:B-----5:R-:W-:Y:S02]  /*0a70*/  HADD2.F32 R13, -RZ, R19.reuse.H1_H1 ;  /* 0x30000013ff0d7230 */ /* 0x120fe40000004100 */
[----:B------:R-:W-:-:S03]  /*0a80*/  HADD2.F32 R19, -RZ, R19.H0_H0 ;  /* 0x20000013ff137230 */ /* 0x000fc60000004100 */
[----:B------:R-:W-:-:S04]  /*0a90*/  FFMA R13, R7, R13, R12 ;  /* 0x0000000d070d7223 */ /* 0x000fc8000000000c */
[----:B------:R-:W-:Y:S01]  /*0aa0*/  FFMA R12, R6, R19, R13 ;  /* 0x00000013060c7223 */ /* 0x000fe2000000000d */
[--C-:B------:R-:W-:Y:S02]  /*0ab0*/  HADD2.F32 R6, -RZ, R18.reuse.H1_H1 ;  /* 0x30000012ff067230 */ /* 0x100fe40000004100 */
[----:B------:R-:W-:-:S03]  /*0ac0*/  HADD2.F32 R7, -RZ, R18.H0_H0 ;  /* 0x20000012ff077230 */ /* 0x000fc60000004100 */
[----:B------:R-:W-:Y:S01]  /*0ad0*/  FFMA R5, R5, R6, R12 ;  /* 0x0000000605057223 */ /* 0x000fe2000000000c */
[----:B------:R-:W-:-:S03]  /*0ae0*/  HADD2.F32 R6, -RZ, R17.H1_H1 ;  /* 0x30000011ff067230 */ /* 0x000fc60000004100 */
[----:B------:R-:W-:Y:S01]  /*0af0*/  FFMA R4, R4, R7, R5 ;  /* 0x0000000704047223 */ /* 0x000fe20000000005 */
[----:B------:R-:W-:Y:S02]  /*0b00*/  HADD2.F32 R17, -RZ, R17.H0_H0 ;  /* 0x20000011ff117230 */ /* 0x000fe40000004100 */
[----:B------:R-:W-:Y:S02]  /*0b10*/  HADD2.F32 R14, -RZ, R20.H1_H1 ;  /* 0x30000014ff0e7230 */ /* 0x000fe40000004100 */
[----:B------:R-:W-:Y:S02]  /*0b20*/  FFMA R11, R11, R6, R4 ;  /* 0x000000060b0b7223 */ /* 0x000fe40000000004 */
[----:B------:R-:W2:Y:S02]  /*0b30*/  LDG.E.128.CONSTANT R4, desc[UR6][R36.64+0x2000] ;  /* 0x0020000624047981 */ /* 0x000ea4000c1e9d00 */
[----:B------:R-:W-:Y:S01]  /*0b40*/  FFMA R12, R10, R17, R11 ;  /* 0x000000110a0c7223 */ /* 0x000fe2000000000b */
[----:B------:R-:W-:Y:S01]  /*0b50*/  FFMA R21, R9, R14, R22 ;  /* 0x0000000e09157223 */ /* 0x000fe20000000016 */
[----:B------:R-:W-:-:S02]  /*0b60*/  HADD2.F32 R10, -RZ, R16.H1_H1 ;  /* 0x30000010ff0a7230 */ /* 0x000fc40000004100 */
[----:B------:R-:W-:-:S04]  /*0b70*/  IMAD.WIDE.U32 R22, R2, 0x10, R26 ;  /* 0x0000001002167825 */ /* 0x000fc800078e001a */
[----:B------:R-:W-:Y:S02]  /*0b80*/  FFMA R9, R9, R10, R12 ;  /* 0x0000000a09097223 */ /* 0x000fe4000000000c */
[----:B------:R-:W3:Y:S01]  /*0b90*/  LDG.E.128.CONSTANT R12, desc[UR6][R22.64+0x10] ;  /* 0x00001006160c7981 */ /* 0x000ee2000c1e9d00 */
[----:B------:R-:W-:-:S03]  /*0ba0*/  HADD2.F32 R18, -RZ, R20.H0_H0 ;  /* 0x20000014ff127230 */ /* 0x000fc60000004100 */
[----:B------:R-:W4:Y:S01]  /*0bb0*/  LDG.E.128.CONSTANT R28, desc[UR6][R22.64] ;  /* 0x00000006161c7981 */ /* 0x000f22000c1e9d00 */
[----:B------:R-:W-:Y:S02]  /*0bc0*/  HADD2.F32 R16, -RZ, R16.H0_H0 ;  /* 0x20000010ff107230 */ /* 0x000fe40000004100 */
[----:B------:R-:W-:-:S03]  /*0bd0*/  FFMA R18, R8, R18, R21 ;  /* 0x0000001208127223 */ /* 0x000fc60000000015 */
[----:B------:R-:W-:Y:S02]  /*0be0*/  FFMA R16, R8, R16, R9 ;  /* 0x0000001008107223 */ /* 0x000fe40000000009 */
[----:B------:R-:W5:Y:S01]  /*0bf0*/  LDG.E.128.CONSTANT R8, desc[UR6][R34.64+0x2000] ;  /* 0x0020000622087981 */ /* 0x000f62000c1e9d00 */
[--C-:B--2---:R-:W-:Y:S02]  /*0c00*/  HADD2.F32 R17, -RZ, R7.reuse.H1_H1 ;  /* 0x30000007ff117230 */ /* 0x104fe40000004100 */
[----:B------:R-:W-:-:S03]  /*0c10*/  HADD2.F32 R7, -RZ, R7.H0_H0 ;  /* 0x20000007ff077230 */ /* 0x000fc60000004100 */
[----:B---3--:R-:W-:Y:S01]  /*0c20*/  FFMA R17, R15, R17, R18 ;  /* 0x000000110f117223 */ /* 0x008fe20000000012 */
[----:B------:R-:W-:-:S03]  /*0c30*/  HADD2.F32 R18, -RZ, R6.H1_H1 ;  /* 0x30000006ff127230 */ /* 0x000fc60000004100 */
[----:B------:R-:W-:Y:S01]  /*0c40*/  FFMA R20, R14, R7, R17 ;  /* 0x000000070e147223 */ /* 0x000fe20000000011 */
[----:B------:R-:W-:-:S03]  /*0c50*/  HADD2.F32 R7, -RZ, R6.H0_H0 ;  /* 0x20000006ff077230 */ /* 0x000fc60000004100 */
[----:B------:R-:W-:Y:S01]  /*0c60*/  FFMA R17, R13, R18, R20 ;  /* 0x000000120d117223 */ /* 0x000fe20000000014 */
[----:B------:R-:W-:-:S03]  /*0c70*/  HADD2.F32 R6, -RZ, R5.H1_H1 ;  /* 0x30000005ff067230 */ /* 0x000fc60000004100 */
[----:B------:R-:W-:Y:S01]  /*0c80*/  FFMA R18, R12, R7, R17 ;  /* 0x000000070c127223 */ /* 0x000fe20000000011 */
[----:B------:R-:W-:-:S03]  /*0c90*/  HADD2.F32 R5, -RZ, R5.H0_H0 ;  /* 0x20000005ff057230 */ /* 0x000fc60000004100 */
[----:B----4-:R-:W-:Y:S01]  /*0ca0*/  FFMA R7, R31, R6, R18 ;  /* 0x000000061f077223 */ /* 0x010fe20000000012 */
[----:B------:R-:W-:-:S03]  /*0cb0*/  HADD2.F32 R6, -RZ, R4.H1_H1 ;  /* 0x30000004ff067230 */ /* 0x000fc60000004100 */
[----:B------:R-:W-:-:S04]  /*0cc0*/  FFMA R18, R30, R5, R7 ;  /* 0x000000051e127223 */ /* 0x000fc80000000007 */
[----:B------:R-:W-:Y:S01]  /*0cd0*/  FFMA R5, R29, R6, R18 ;  /* 0x000000061d057223 */ /* 0x000fe20000000012 */
[--C-:B-----5:R-:W-:Y:S02]  /*0ce0*/  HADD2.F32 R6, -RZ, R11.reuse.H1_H1 ;  /* 0x3000000bff067230 */ /* 0x120fe40000004100 */
[----:B------:R-:W-:-:S03]  /*0cf0*/  HADD2.F32 R11, -RZ, R11.H0_H0 ;  /* 0x2000000bff0b7230 */ /* 0x000fc60000004100 */
[----:B------:R-:W-:Y:S01]  /*0d00*/  FFMA R15, R15, R6, R16 ;  /* 0x000000060f0f7223 */ /* 0x000fe20000000010 */
[--C-:B------:R-:W-:Y:S01]  /*0d10*/  HADD2.F32 R6, -RZ, R10.reuse.H1_H1 ;  /* 0x3000000aff067230 */ /* 0x100fe20000004100 */
[----:B------:R-:W-:Y:S01]  /*0d20*/  IADD3 R7, PT, PT, R2, 0x200, RZ ;  /* 0x0000020002077810 */ /* 0x000fe20007ffe0ff */
[----:B------:R-:W2:Y:S01]  /*0d30*/  LDG.E.128.CONSTANT R16, desc[UR6][R34.64+0x3000] ;  /* 0x0030000622107981 */ /* 0x000ea2000c1e9d00 */
[----:B------:R-:W-:Y:S01]  /*0d40*/  FFMA R14, R14, R11, R15 ;  /* 0x0000000b0e0e7223 */ /* 0x000fe2000000000f */
[----:B------:R-:W-:-:S03]  /*0d50*/  HADD2.F32 R11, -RZ, R10.H0_H0 ;  /* 0x2000000aff0b7230 */ /* 0x000fc60000004100 */
[----:B------:R-:W-:Y:S01]  /*0d60*/  FFMA R13, R13, R6, R14 ;  /* 0x000000060d0d7223 */ /* 0x000fe2000000000e */
[----:B------:R-:W-:Y:S02]  /*0d70*/  HADD2.F32 R10, -RZ, R9.H1_H1 ;  /* 0x30000009ff0a7230 */ /* 0x000fe40000004100 */
[----:B------:R-:W-:-:S04]  /*0d80*/  IMAD.WIDE.U32 R6, R7, 0x10, R26 ;  /* 0x0000001007067825 */ /* 0x000fc800078e001a */
[----:B------:R-:W-:Y:S02]  /*0d90*/  FFMA R20, R12, R11, R13 ;  /* 0x0000000b0c147223 */ /* 0x000fe4000000000d */
[----:B------:R-:W3:Y:S02]  /*0da0*/  LDG.E.128.CONSTANT R12, desc[UR6][R36.64+0x3000] ;  /* 0x00300006240c7981 */ /* 0x000ee4000c1e9d00 */
[----:B------:R-:W-:Y:S02]  /*0db0*/  FFMA R31, R31, R10, R20 ;  /* 0x0000000a1f1f7223 */ /* 0x000fe40000000014 */
[----:B------:R-:W4:Y:S04]  /*0dc0*/  LDG.E.128.CONSTANT R20, desc[UR6][R6.64+0x10] ;  /* 0x0000100606147981 */ /* 0x000f28000c1e9d00 */
[----:B------:R0:W5:Y:S01]  /*0dd0*/  LDG.E.128.CONSTANT R24, desc[UR6][R6.64] ;  /* 0x0000000606187981 */ /* 0x000162000c1e9d00 */
[----:B------:R-:W-:-:S02]  /*0de0*/  HADD2.F32 R9, -RZ, R9.H0_H0 ;  /* 0x20000009ff097230 */ /* 0x000fc40000004100 */
[----:B------:R-:W-:Y:S02]  /*0df0*/  HADD2.F32 R4, -RZ, R4.H0_H0 ;  /* 0x20000004ff047230 */ /* 0x000fe40000004100 */
[--C-:B------:R-:W-:Y:S02]  /*0e00*/  HADD2.F32 R10, -RZ, R8.reuse.H1_H1 ;  /* 0x30000008ff0a7230 */ /* 0x100fe40000004100 */
[----:B------:R-:W-:Y:S01]  /*0e10*/  FFMA R30, R30, R9, R31 ;  /* 0x000000091e1e7223 */ /* 0x000fe2000000001f */
[----:B------:R-:W-:Y:S02]  /*0e20*/  HADD2.F32 R8, -RZ, R8.H0_H0 ;  /* 0x20000008ff087230 */ /* 0x000fe40000004100 */
[----:B------:R-:W-:Y:S01]  /*0e30*/  FFMA R4, R28, R4, R5 ;  /* 0x000000041c047223 */ /* 0x000fe20000000005 */
[----:B------:R-:W-:-:S04]  /*0e40*/  FFMA R29, R29, R10, R30 ;  /* 0x0000000a1d1d7223 */ /* 0x000fc8000000001e */
[----:B------:R-:W-:Y:S01]  /*0e50*/  FFMA R8, R28, R8, R29 ;  /* 0x000000081c087223 */ /* 0x000fe2000000001d */
[----:B------:R-:W-:-:S04]  /*0e60*/  USHF.R.S32.HI UR5, URZ, 0x1f, UR12 ;  /* 0x0000001fff057899 */ /* 0x000fc8000801140c */
[----:B------:R-:W-:Y:S01]  /*0e70*/  ULEA.HI UR5, UR5, UR12, URZ, 0x3 ;  /* 0x0000000c05057291 */ /* 0x000fe2000f8f18ff */
[----:B------:R-:W-:-:S03]  /*0e80*/  IADD3 R32, PT, PT, R32, 0x400, RZ ;  /* 0x0000040020207810 */ /* 0x000fc60007ffe0ff */
[----:B------:R-:W-:-:S06]  /*0e90*/  USHF.R.S32.HI UR5, URZ, 0x3, UR5 ;  /* 0x00000003ff057899 */ /* 0x000fcc0008011405 */
[----:B------:R-:W-:Y:S02]  /*0ea0*/  ISETP.GE.AND P0, PT, R32, UR5, PT ;  /* 0x0000000520007c0c */ /* 0x000fe4000bf06270 */
[----:B------:R-:W-:Y:S01]  /*0eb0*/  IADD3 R2, PT, PT, R2, 0x800, RZ ;  /* 0x0000080002027810 */ /* 0x000fe20007ffe0ff */
[--C-:B--2---:R-:W-:Y:S02]  /*0ec0*/  HADD2.F32 R9, -RZ, R19.reuse.H1_H1 ;  /* 0x30000013ff097230 */ /* 0x104fe40000004100 */
[----:B------:R-:W-:Y:S02]  /*0ed0*/  HADD2.F32 R19, -RZ, R19.H0_H0 ;  /* 0x20000013ff137230 */ /* 0x000fe40000004100 */
[--C-:B---3--:R-:W-:Y:S02]  /*0ee0*/  HADD2.F32 R5, -RZ, R15.reuse.H1_H1 ;  /* 0x3000000fff057230 */ /* 0x108fe40000004100 */
[----:B------:R-:W-:-:S03]  /*0ef0*/  HADD2.F32 R15, -RZ, R15.H0_H0 ;  /* 0x2000000fff0f7230 */ /* 0x000fc60000004100 */
[C---:B----4-:R-:W-:Y:S01]  /*0f00*/  FFMA R5, R23.reuse, R5, R4 ;  /* 0x0000000517057223 */ /* 0x050fe20000000004 */
[--C-:B------:R-:W-:Y:S02]  /*0f10*/  HADD2.F32 R4, -RZ, R14.reuse.H1_H1 ;  /* 0x3000000eff047230 */ /* 0x100fe40000004100 */
[----:B------:R-:W-:Y:S01]  /*0f20*/  FFMA R8, R23, R9, R8 ;  /* 0x0000000917087223 */ /* 0x000fe20000000008 */
[C---:B0-----:R-:W-:Y:S01]  /*0f30*/  FFMA R6, R22.reuse, R15, R5 ;  /* 0x0000000f16067223 */ /* 0x041fe20000000005 */
[----:B------:R-:W-:Y:S02]  /*0f40*/  HADD2.F32 R9, -RZ, R14.H0_H0 ;  /* 0x2000000eff097230 */ /* 0x000fe40000004100 */
[----:B------:R-:W-:Y:S01]  /*0f50*/  FFMA R22, R22, R19, R8 ;  /* 0x0000001316167223 */ /* 0x000fe20000000008 */
[----:B------:R-:W-:Y:S02]  /*0f60*/  HADD2.F32 R8, -RZ, R18.H1_H1 ;  /* 0x30000012ff087230 */ /* 0x000fe40000004100 */
[----:B------:R-:W-:Y:S01]  /*0f70*/  FFMA R11, R21, R4, R6 ;  /* 0x00000004150b7223 */ /* 0x000fe20000000006 */
[----:B------:R-:W-:-:S03]  /*0f80*/  HADD2.F32 R4, -RZ, R13.H1_H1 ;  /* 0x3000000dff047230 */ /* 0x000fc60000004100 */
[C---:B------:R-:W-:Y:S01]  /*0f90*/  FFMA R6, R20.reuse, R9, R11 ;  /* 0x0000000914067223 */ /* 0x040fe2000000000b */
[----:B------:R-:W-:Y:S02]  /*0fa0*/  HADD2.F32 R11, -RZ, R18.H0_H0 ;  /* 0x20000012ff0b7230 */ /* 0x000fe40000004100 */
[----:B------:R-:W-:Y:S01]  /*0fb0*/  FFMA R21, R21, R8, R22 ;  /* 0x0000000815157223 */ /* 0x000fe20000000016 */
[----:B-----5:R-:W-:Y:S01]  /*0fc0*/  FFMA R9, R27, R4, R6 ;  /* 0x000000041b097223 */ /* 0x020fe20000000006 */
[----:B------:R-:W-:Y:S02]  /*0fd0*/  HADD2.F32 R6, -RZ, R17.H1_H1 ;  /* 0x30000011ff067230 */ /* 0x000fe40000004100 */
[----:B------:R-:W-:Y:S01]  /*0fe0*/  FFMA R20, R20, R11, R21 ;  /* 0x0000000b14147223 */ /* 0x000fe20000000015 */
[----:B------:R-:W-:Y:S02]  /*0ff0*/  HADD2.F32 R7, -RZ, R13.H0_H0 ;  /* 0x2000000dff077230 */ /* 0x000fe40000004100 */
[----:B------:R-:W-:-:S02]  /*1000*/  HADD2.F32 R17, -RZ, R17.H0_H0 ;  /* 0x20000011ff117230 */ /* 0x000fc40000004100 */
[----:B------:R-:W-:Y:S01]  /*1010*/  FFMA R27, R27, R6, R20 ;  /* 0x000000061b1b7223 */ /* 0x000fe20000000014 */
[--C-:B------:R-:W-:Y:S02]  /*1020*/  HADD2.F32 R5, -RZ, R12.reuse.H0_H0 ;  /* 0x2000000cff057230 */ /* 0x100fe40000004100 */
        /* <DEDUP_REMOVED lines=9> */
[----:B------:R-:W-:Y:S06]  /*10c0*/  @!P0 BRA `(.L_x_68) ;  /* 0xfffffff400688947 */ /* 0x000fec000383ffff */
.L_x_64:
[----:B------:R-:W-:Y:S05]  /*10d0*/  BSYNC.RECONVERGENT B0 ;  /* 0x0000000000007941 */ /* 0x000fea0003800200 */
.L_x_63:
[----:B------:R-:W0:Y:S01]  /*10e0*/  LDC R2, c[0x0][0x3a0] ;  /* 0x0000e800ff027b82 */ /* 0x000e220000000800 */
[----:B------:R-:W1:Y:S01]  /*10f0*/  S2R R16, SR_TID.X ;  /* 0x0000000000107919 */ /* 0x000e620000002100 */
[----:B------:R-:W-:Y:S01]  /*1100*/  BSSY.RECONVERGENT B0, `(.L_x_69) ;  /* 0x0000121000007945 */ /* 0x000fe20003800200 */
[----:B0-----:R-:W-:-:S04]  /*1110*/  SHF.R.S32.HI R5, RZ, 0x1f, R2 ;  /* 0x0000001fff057819 */ /* 0x001fc80000011402 */
[----:B------:R-:W-:-:S04]  /*1120*/  LEA.HI R5, R5, R2, RZ, 0x3 ;  /* 0x0000000205057211 */ /* 0x000fc800078f18ff */
[----:B------:R-:W-:-:S04]  /*1130*/  SHF.R.S32.HI R7, RZ, 0x3, R5 ;  /* 0x00000003ff077819 */ /* 0x000fc80000011405 */
[----:B-1----:R-:W-:-:S04]  /*1140*/  LEA R17, R7, R16, 0x3 ;  /* 0x0000001007117211 */ /* 0x002fc800078e18ff */
[----:B------:R-:W-:-:S13]  /*1150*/  ISETP.GE.AND P0, PT, R17, R2, PT ;  /* 0x000000021100720c */ /* 0x000fda0003f06270 */
[----:B------:R-:W-:Y:S05]  /*1160*/  @P0 BRA `(.L_x_70) ;  /* 0x0000001000680947 */ /* 0x000fea0003800000 */
[----:B------:R-:W-:Y:S01]  /*1170*/  LOP3.LUT R5, RZ, R16, RZ, 0x33, !PT ;  /* 0x00000010ff057212 */ /* 0x000fe200078e33ff */
[----:B------:R-:W-:Y:S01]  /*1180*/  BSSY.RECONVERGENT B1, `(.L_x_71) ;  /* 0x000001f000017945 */ /* 0x000fe20003800200 */
[----:B------:R-:W-:Y:S01]  /*1190*/  VIADDMNMX R0, R17, 0x100, R2, !PT ;  /* 0x0000010011007846 */ /* 0x000fe20007800102 */
[----:B------:R-:W-:-:S03]  /*11a0*/  IMAD R8, R3, R2, RZ ;  /* 0x0000000203087224 */ /* 0x000fc600078e02ff */
[----:B------:R-:W-:-:S05]  /*11b0*/  IADD3 R0, PT, PT, R5, R0, RZ ;  /* 0x0000000005007210 */ /* 0x000fca0007ffe0ff */
[----:B------:R-:W-:-:S05]  /*11c0*/  IMAD R0, R7, -0x8, R0 ;  /* 0xfffffff807007824 */ /* 0x000fca00078e0200 */
[C---:B------:R-:W-:Y:S02]  /*11d0*/  LOP3.LUT R4, R0.reuse, 0x300, RZ, 0xc0, !PT ;  /* 0x0000030000047812 */ /* 0x040fe400078ec0ff */
[----:B------:R-:W-:Y:S02]  /*11e0*/  ISETP.GE.U32.AND P1, PT, R0, 0x300, PT ;  /* 0x000003000000780c */ /* 0x000fe40003f26070 */
[----:B------:R-:W-:-:S13]  /*11f0*/  ISETP.NE.AND P0, PT, R4, 0x300, PT ;  /* 0x000003000400780c */ /* 0x000fda0003f05270 */
[----:B------:R-:W-:Y:S05]  /*1200*/  @!P0 BRA `(.L_x_72) ;  /* 0x0000000000588947 */ /* 0x000fea0003800000 */
[----:B------:R-:W0:Y:S01]  /*1210*/  LDC.64 R6, c[0x0][0x390] ;  /* 0x0000e400ff067b82 */ /* 0x000e220000000a00 */
[----:B------:R-:W-:-:S04]  /*1220*/  LEA.HI R0, R0, 0x1, RZ, 0x18 ;  /* 0x0000000100007811 */ /* 0x000fc800078fc0ff */
[----:B------:R-:W-:-:S03]  /*1230*/  LOP3.LUT R0, R0, 0x3, RZ, 0xc0, !PT ;  /* 0x0000000300007812 */ /* 0x000fc600078ec0ff */
[----:B------:R-:W1:Y:S01]  /*1240*/  LDC.64 R10, c[0x0][0x388] ;  /* 0x0000e200ff0a7b82 */ /* 0x000e620000000a00 */
[----:B------:R-:W-:-:S07]  /*1250*/  IADD3 R0, PT, PT, -R0, RZ, RZ ;  /* 0x000000ff00007210 */ /* 0x000fce0007ffe1ff */
[----:B------:R-:W2:Y:S01]  /*1260*/  LDC.64 R4, c[0x0][0x380] ;  /* 0x0000e000ff047b82 */ /* 0x000ea20000000a00 */
[----:B0-----:R-:W-:-:S04]  /*1270*/  IMAD.WIDE R6, R8, 0x2, R6 ;  /* 0x0000000208067825 */ /* 0x001fc800078e0206 */
[----:B-1----:R-:W-:-:S07]  /*1280*/  IMAD.WIDE R10, R8, 0x2, R10 ;  /* 0x00000002080a7825 */ /* 0x002fce00078e020a */
.L_x_73:
[----:B------:R-:W-:-:S04]  /*1290*/  IMAD.WIDE R18, R17, 0x2, R10 ;  /* 0x0000000211127825 */ /* 0x000fc800078e020a */
[C---:B------:R-:W-:Y:S02]  /*12a0*/  IMAD.WIDE R14, R17.reuse, 0x2, R6 ;  /* 0x00000002110e7825 */ /* 0x040fe400078e0206 */
[----:B------:R-:W3:Y:S02]  /*12b0*/  LDG.E.U16.CONSTANT R18, desc[UR6][R18.64] ;  /* 0x0000000612127981 */ /* 0x000ee4000c1e9500 */
[----:B--2---:R-:W-:Y:S02]  /*12c0*/  IMAD.WIDE R12, R17, 0x4, R4 ;  /* 0x00000004110c7825 */ /* 0x004fe400078e0204 */
[----:B------:R-:W2:Y:S04]  /*12d0*/  LDG.E.U16.CONSTANT R14, desc[UR6][R14.64] ;  /* 0x000000060e0e7981 */ /* 0x000ea8000c1e9500 */
[----:B------:R-:W4:Y:S01]  /*12e0*/  LDG.E.CONSTANT R13, desc[UR6][R12.64] ;  /* 0x000000060c0d7981 */ /* 0x000f22000c1e9900 */
[----:B------:R-:W-:-:S04]  /*12f0*/  IADD3 R0, PT, PT, R0, 0x1, RZ ;  /* 0x0000000100007810 */ /* 0x000fc80007ffe0ff */
[----:B------:R-:W-:Y:S02]  /*1300*/  ISETP.NE.AND P0, PT, R0, RZ, PT ;  /* 0x000000ff0000720c */ /* 0x000fe40003f05270 */
[----:B------:R-:W-:Y:S01]  /*1310*/  IADD3 R17, PT, PT, R17, 0x100, RZ ;  /* 0x0000010011117810 */ /* 0x000fe20007ffe0ff */
[----:B---3--:R-:W-:Y:S02]  /*1320*/  HADD2.F32 R9, -RZ, R18.H0_H0 ;  /* 0x20000012ff097230 */ /* 0x008fe40000004100 */
[----:B--2---:R-:W-:-:S03]  /*1330*/  HADD2.F32 R21, -RZ, R14.H0_H0 ;  /* 0x2000000eff157230 */ /* 0x004fc60000004100 */
[C---:B----4-:R-:W-:Y:S02]  /*1340*/  FFMA R20, R13.reuse, R9, R20 ;  /* 0x000000090d147223 */ /* 0x050fe40000000014 */
[----:B------:R-:W-:-:S03]  /*1350*/  FFMA R24, R13, R21, R24 ;  /* 0x000000150d187223 */ /* 0x000fc60000000018 */
[----:B------:R-:W-:Y:S05]  /*1360*/  @P0 BRA `(.L_x_73) ;  /* 0xfffffffc00c80947 */ /* 0x000fea000383ffff */
.L_x_72:
[----:B------:R-:W-:Y:S05]  /*1370*/  BSYNC.RECONVERGENT B1 ;  /* 0x0000000000017941 */ /* 0x000fea0003800200 */
.L_x_71:
[----:B------:R-:W-:Y:S05]  /*1380*/  @!P1 BRA `(.L_x_70) ;  /* 0x0000000c00e09947 */ /* 0x000fea0003800000 */
[----:B------:R-:W0:Y:S01]  /*1390*/  LDC.64 R6, c[0x0][0x390] ;  /* 0x0000e400ff067b82 */ /* 0x000e220000000a00 */
[----:B------:R-:W-:Y:S01]  /*13a0*/  IADD3 R0, PT, PT, -R17, R2, RZ ;  /* 0x0000000211007210 */ /* 0x000fe20007ffe1ff */
[----:B------:R-:W-:Y:S01]  /*13b0*/  BSSY.RECONVERGENT B1, `(.L_x_74) ;  /* 0x000008c000017945 */ /* 0x000fe20003800200 */
[----:B------:R-:W-:Y:S02]  /*13c0*/  PLOP3.LUT P0, PT, PT, PT, PT, 0x80, 0x8 ;  /* 0x000000000008781c */ /* 0x000fe40003f0f070 */
[----:B------:R-:W-:-:S03]  /*13d0*/  ISETP.GT.AND P1, PT, R0, 0xc00, PT ;  /* 0x00000c000000780c */ /* 0x000fc60003f24270 */
[----:B------:R-:W1:Y:S01]  /*13e0*/  LDC.64 R4, c[0x0][0x388] ;  /* 0x0000e200ff047b82 */ /* 0x000e620000000a00 */
[----:B0-----:R-:W-:-:S04]  /*13f0*/  IMAD.WIDE R6, R8, 0x2, R6 ;  /* 0x0000000208067825 */ /* 0x001fc800078e0206 */
[----:B-1----:R-:W-:-:S05]  /*1400*/  IMAD.WIDE R8, R8, 0x2, R4 ;  /* 0x0000000208087825 */ /* 0x002fca00078e0204 */
[----:B------:R-:W-:Y:S05]  /*1410*/  @!P1 BRA `(.L_x_75) ;  /* 0x0000000800149947 */ /* 0x000fea0003800000 */
[----:B------:R-:W-:Y:S02]  /*1420*/  PLOP3.LUT P0, PT, PT, PT, PT, 0x8, 0x80 ;  /* 0x000000000080781c */ /* 0x000fe40003f0e170 */
[----:B------:R-:W-:-:S11]  /*1430*/  IADD3 R0, PT, PT, R2, -0xc00, RZ ;  /* 0xfffff40002007810 */ /* 0x000fd60007ffe0ff */
.L_x_76:
        /* <DEDUP_REMOVED lines=10> */
[----:B------:R-:W4:Y:S04]  /*14e0*/  LDG.E.CONSTANT R23, desc[UR6][R14.64] ;  /* 0x000000060e177981 */ /* 0x000f28000c1e9900 */
[----:B------:R-:W5:Y:S01]  /*14f0*/  LDG.E.CONSTANT R28, desc[UR6][R14.64+0xc00] ;  /* 0x000c00060e1c7981 */ /* 0x000f62000c1e9900 */
[----:B--2---:R-:W-:-:S03]  /*1500*/  HADD2.F32 R22, -RZ, R21.H0_H0 ;  /* 0x20000015ff167230 */ /* 0x004fc60000004100 */
[----:B------:R-:W2:Y:S01]  /*1510*/  LDG.E.CONSTANT R21, desc[UR6][R14.64+0x400] ;  /* 0x000400060e157981 */ /* 0x000ea2000c1e9900 */
[----:B---3--:R-:W-:Y:S02]  /*1520*/  HADD2.F32 R25, -RZ, R25.H0_H0 ;  /* 0x20000019ff197230 */ /* 0x008fe40000004100 */
[----:B----4-:R-:W-:-:S03]  /*1530*/  FFMA R20, R23, R22, R20 ;  /* 0x0000001617147223 */ /* 0x010fc60000000014 */
[----:B------:R-:W-:Y:S01]  /*1540*/  FFMA R24, R23, R25, R24 ;  /* 0x0000001917187223 */ /* 0x000fe20000000018 */
[----:B------:R0:W3:Y:S04]  /*1550*/  LDG.E.U16.CONSTANT R22, desc[UR6][R12.64+0x400] ;  /* 0x000400060c167981 */ /* 0x0000e8000c1e9500 */
[----:B------:R3:W4:Y:S04]  /*1560*/  LDG.E.U16.CONSTANT R23, desc[UR6][R10.64+0x400] ;  /* 0x000400060a177981 */ /* 0x000728000c1e9500 */
[----:B------:R-:W4:Y:S01]  /*1570*/  LDG.E.CONSTANT R25, desc[UR6][R14.64+0x800] ;  /* 0x000800060e197981 */ /* 0x000f22000c1e9900 */
[----:B------:R-:W-:-:S02]  /*1580*/  HADD2.F32 R30, -RZ, R18.H0_H0 ;  /* 0x20000012ff1e7230 */ /* 0x000fc40000004100 */
[----:B-----5:R-:W-:Y:S01]  /*1590*/  HADD2.F32 R31, -RZ, R19.H0_H0 ;  /* 0x20000013ff1f7230 */ /* 0x020fe20000004100 */
[----:B------:R-:W-:Y:S01]  /*15a0*/  IADD3 R29, PT, PT, R17, 0x400, RZ ;  /* 0x00000400111d7810 */ /* 0x000fe20007ffe0ff */
[----:B------:R-:W-:-:S04]  /*15b0*/  HADD2.F32 R26, -RZ, R26.H0_H0 ;  /* 0x2000001aff1a7230 */ /* 0x000fc80000004100 */
[----:B------:R-:W-:-:S04]  /*15c0*/  IMAD.WIDE R18, R29, 0x2, R8 ;  /* 0x000000021d127825 */ /* 0x000fc800078e0208 */
[----:B0-----:R-:W-:Y:S01]  /*15d0*/  IMAD.WIDE R12, R29, 0x4, R4 ;  /* 0x000000041d0c7825 */ /* 0x001fe200078e0204 */
[----:B------:R-:W5:Y:S03]  /*15e0*/  LDG.E.U16.CONSTANT R14, desc[UR6][R18.64+0x400] ;  /* 0x00040006120e7981 */ /* 0x000f66000c1e9500 */
[C---:B--2---:R-:W-:Y:S01]  /*15f0*/  FFMA R30, R21.reuse, R30, R20 ;  /* 0x0000001e151e7223 */ /* 0x044fe20000000014 */
[----:B------:R-:W-:Y:S01]  /*1600*/  FFMA R24, R21, R31, R24 ;  /* 0x0000001f15187223 */ /* 0x000fe20000000018 */
[----:B------:R-:W2:Y:S04]  /*1610*/  LDG.E.U16.CONSTANT R20, desc[UR6][R18.64+0x600] ;  /* 0x0006000612147981 */ /* 0x000ea8000c1e9500 */
[----:B------:R-:W2:Y:S01]  /*1620*/  LDG.E.U16.CONSTANT R21, desc[UR6][R18.64] ;  /* 0x0000000612157981 */ /* 0x000ea2000c1e9500 */
[----:B---3--:R-:W-:-:S03]  /*1630*/  HADD2.F32 R11, -RZ, R22.H0_H0 ;  /* 0x20000016ff0b7230 */ /* 0x008fc60000004100 */
[----:B------:R-:W3:Y:S01]  /*1640*/  LDG.E.U16.CONSTANT R22, desc[UR6][R18.64+0x200] ;  /* 0x0002000612167981 */ /* 0x000ee2000c1e9500 */
[----:B----4-:R-:W-:-:S05]  /*1650*/  HADD2.F32 R23, -RZ, R23.H0_H0 ;  /* 0x20000017ff177230 */ /* 0x010fca0000004100 */
[C---:B------:R-:W-:Y:S01]  /*1660*/  FFMA R15, R25.reuse, R23, R30 ;  /* 0x00000017190f7223 */ /* 0x040fe2000000001e */
[----:B------:R-:W-:Y:S01]  /*1670*/  FFMA R25, R25, R11, R24 ;  /* 0x0000000b19197223 */ /* 0x000fe20000000018 */
[----:B------:R-:W-:Y:S01]  /*1680*/  IMAD.WIDE R10, R29, 0x2, R6 ;  /* 0x000000021d0a7825 */ /* 0x000fe200078e0206 */
[----:B------:R-:W4:Y:S03]  /*1690*/  LDG.E.CONSTANT R19, desc[UR6][R12.64+0x800] ;  /* 0x000800060c137981 */ /* 0x000f26000c1e9900 */
[----:B------:R-:W-:Y:S01]  /*16a0*/  FFMA R15, R28, R26, R15 ;  /* 0x0000001a1c0f7223 */ /* 0x000fe2000000000f */
[----:B------:R-:W4:Y:S01]  /*16b0*/  LDG.E.U16.CONSTANT R24, desc[UR6][R10.64] ;  /* 0x000000060a187981 */ /* 0x000f22000c1e9500 */
[----:B------:R-:W-:-:S03]  /*16c0*/  HADD2.F32 R30, -RZ, R27.H0_H0 ;  /* 0x2000001bff1e7230 */ /* 0x000fc60000004100 */
[----:B------:R-:W4:Y:S04]  /*16d0*/  LDG.E.CONSTANT R26, desc[UR6][R12.64] ;  /* 0x000000060c1a7981 */ /* 0x000f28000c1e9900 */
[----:B------:R-:W4:Y:S01]  /*16e0*/  LDG.E.U16.CONSTANT R29, desc[UR6][R10.64+0x200] ;  /* 0x000200060a1d7981 */ /* 0x000f22000c1e9500 */
[----:B------:R-:W-:-:S03]  /*16f0*/  FFMA R28, R28, R30, R25 ;  /* 0x0000001e1c1c7223 */ /* 0x000fc60000000019 */
[----:B------:R-:W4:Y:S04]  /*1700*/  LDG.E.CONSTANT R25, desc[UR6][R12.64+0x400] ;  /* 0x000400060c197981 */ /* 0x000f28000c1e9900 */
[----:B------:R-:W4:Y:S04]  /*1710*/  LDG.E.U16.CONSTANT R27, desc[UR6][R10.64+0x400] ;  /* 0x000400060a1b7981 */ /* 0x000f28000c1e9500 */
[----:B------:R-:W4:Y:S04]  /*1720*/  LDG.E.U16.CONSTANT R23, desc[UR6][R10.64+0x600] ;  /* 0x000600060a177981 */ /* 0x000f28000c1e9500 */
[----:B------:R5:W4:Y:S02]  /*1730*/  LDG.E.CONSTANT R18, desc[UR6][R12.64+0xc00] ;  /* 0x000c00060c127981 */ /* 0x000b24000c1e9900 */
[----:B-----5:R-:W-:-:S02]  /*1740*/  HADD2.F32 R12, -RZ, R14.H0_H0 ;  /* 0x2000000eff0c7230 */ /* 0x020fc40000004100 */
[----:B--2---:R-:W-:Y:S02]  /*1750*/  HADD2.F32 R21, -RZ, R21.H0_H0 ;  /* 0x20000015ff157230 */ /* 0x004fe40000004100 */
[----:B------:R-:W-:Y:S02]  /*1760*/  HADD2.F32 R20, -RZ, R20.H0_H0 ;  /* 0x20000014ff147230 */ /* 0x000fe40000004100 */
[----:B---3--:R-:W-:Y:S02]  /*1770*/  HADD2.F32 R22, -RZ, R22.H0_H0 ;  /* 0x20000016ff167230 */ /* 0x008fe40000004100 */
[----:B----4-:R-:W-:Y:S02]  /*1780*/  HADD2.F32 R31, -RZ, R24.H0_H0 ;  /* 0x20000018ff1f7230 */ /* 0x010fe40000004100 */
[----:B------:R-:W-:-:S03]  /*1790*/  FFMA R24, R26, R21, R15 ;  /* 0x000000151a187223 */ /* 0x000fc6000000000f */
[----:B------:R-:W-:Y:S01]  /*17a0*/  FFMA R28, R26, R31, R28 ;  /* 0x0000001f1a1c7223 */ /* 0x000fe2000000001c */
[----:B------:R-:W-:Y:S01]  /*17b0*/  IADD3 R21, PT, PT, R17, 0x800, RZ ;  /* 0x0000080011157810 */ /* 0x000fe20007ffe0ff */
[----:B------:R-:W-:-:S04]  /*17c0*/  HADD2.F32 R29, -RZ, R29.H0_H0 ;  /* 0x2000001dff1d7230 */ /* 0x000fc80000004100 */
[----:B------:R-:W-:-:S04]  /*17d0*/  IMAD.WIDE R10, R21, 0x2, R8 ;  /* 0x00000002150a7825 */ /* 0x000fc800078e0208 */
[C---:B------:R-:W-:Y:S01]  /*17e0*/  FFMA R22, R25.reuse, R22, R24 ;  /* 0x0000001619167223 */ /* 0x040fe20000000018 */
[----:B------:R-:W-:Y:S01]  /*17f0*/  FFMA R28, R25, R29, R28 ;  /* 0x0000001d191c7223 */ /* 0x000fe2000000001c */
[----:B------:R-:W-:Y:S02]  /*1800*/  HADD2.F32 R27, -RZ, R27.H0_H0 ;  /* 0x2000001bff1b7230 */ /* 0x000fe40000004100 */
[----:B------:R-:W-:-:S04]  /*1810*/  IMAD.WIDE R14, R21, 0x2, R6 ;  /* 0x00000002150e7825 */ /* 0x000fc800078e0206 */
[C---:B------:R-:W-:Y:S01]  /*1820*/  FFMA R29, R19.reuse, R12, R22 ;  /* 0x0000000c131d7223 */ /* 0x040fe20000000016 */
[----:B------:R-:W-:Y:S01]  /*1830*/  FFMA R19, R19, R27, R28 ;  /* 0x0000001b13137223 */ /* 0x000fe2000000001c */
[----:B------:R-:W-:Y:S01]  /*1840*/  IMAD.WIDE R12, R21, 0x4, R4 ;  /* 0x00000004150c7825 */ /* 0x000fe200078e0204 */
[----:B------:R-:W2:Y:S04]  /*1850*/  LDG.E.U16.CONSTANT R28, desc[UR6][R10.64] ;  /* 0x000000060a1c7981 */ /* 0x000ea8000c1e9500 */
[----:B------:R-:W3:Y:S01]  /*1860*/  LDG.E.U16.CONSTANT R27, desc[UR6][R14.64] ;  /* 0x000000060e1b7981 */ /* 0x000ee2000c1e9500 */
[----:B------:R-:W-:-:S03]  /*1870*/  HADD2.F32 R22, -RZ, R23.H0_H0 ;  /* 0x20000017ff167230 */ /* 0x000fc60000004100 */
[----:B------:R-:W4:Y:S01]  /*1880*/  LDG.E.CONSTANT R25, desc[UR6][R12.64] ;  /* 0x000000060c197981 */ /* 0x000f22000c1e9900 */
[----:B------:R-:W-:-:S03]  /*1890*/  FFMA R26, R18, R20, R29 ;  /* 0x00000014121a7223 */ /* 0x000fc6000000001d */
[----:B------:R-:W5:Y:S01]  /*18a0*/  LDG.E.U16.CONSTANT R21, desc[UR6][R10.64+0x200] ;  /* 0x000200060a157981 */ /* 0x000f62000c1e9500 */
[----:B------:R-:W-:-:S03]  /*18b0*/  FFMA R20, R18, R22, R19 ;  /* 0x0000001612147223 */ /* 0x000fc60000000013 */
[----:B------:R-:W5:Y:S04]  /*18c0*/  LDG.E.U16.CONSTANT R18, desc[UR6][R10.64+0x400] ;  /* 0x000400060a127981 */ /* 0x000f68000c1e9500 */
[----:B------:R-:W5:Y:S04]  /*18d0*/  LDG.E.CONSTANT R19, desc[UR6][R12.64+0x400] ;  /* 0x000400060c137981 */ /* 0x000f68000c1e9900 */
[----:B------:R-:W5:Y:S04]  /*18e0*/  LDG.E.U16.CONSTANT R22, desc[UR6][R14.64+0x200] ;  /* 0x000200060e167981 */ /* 0x000f68000c1e9500 */
[----:B------:R-:W5:Y:S04]  /*18f0*/  LDG.E.U16.CONSTANT R30, desc[UR6][R14.64+0x400] ;  /* 0x000400060e1e7981 */ /* 0x000f68000c1e9500 */
[----:B------:R-:W5:Y:S04]  /*1900*/  LDG.E.CONSTANT R24, desc[UR6][R12.64+0x800] ;  /* 0x000800060c187981 */ /* 0x000f68000c1e9900 */
[----:B------:R0:W5:Y:S04]  /*1910*/  LDG.E.U16.CONSTANT R23, desc[UR6][R10.64+0x600] ;  /* 0x000600060a177981 */ /* 0x000168000c1e9500 */
[----:B------:R1:W5:Y:S01]  /*1920*/  LDG.E.CONSTANT R29, desc[UR6][R12.64+0xc00] ;  /* 0x000c00060c1d7981 */ /* 0x000362000c1e9900 */
[----:B--2---:R-:W-:-:S02]  /*1930*/  HADD2.F32 R28, -RZ, R28.H0_H0 ;  /* 0x2000001cff1c7230 */ /* 0x004fc40000004100 */
[----:B---3--:R-:W-:-:S03]  /*1940*/  HADD2.F32 R27, -RZ, R27.H0_H0 ;  /* 0x2000001bff1b7230 */ /* 0x008fc60000004100 */
[C---:B----4-:R-:W-:Y:S02]  /*1950*/  FFMA R26, R25.reuse, R28, R26 ;  /* 0x0000001c191a7223 */ /* 0x050fe4000000001a */
[----:B------:R-:W-:Y:S01]  /*1960*/  FFMA R28, R25, R27, R20 ;  /* 0x0000001b191c7223 */ /* 0x000fe20000000014 */
[----:B------:R-:W-:Y:S01]  /*1970*/  IADD3 R25, PT, PT, R17, 0xc00, RZ ;  /* 0x00000c0011197810 */ /* 0x000fe20007ffe0ff */
[----:B------:R2:W3:Y:S01]  /*1980*/  LDG.E.U16.CONSTANT R20, desc[UR6][R14.64+0x600] ;  /* 0x000600060e147981 */ /* 0x0004e2000c1e9500 */
[----:B-----5:R-:W-:-:S03]  /*1990*/  HADD2.F32 R21, -RZ, R21.H0_H0 ;  /* 0x20000015ff157230 */ /* 0x020fc60000004100 */
[----:B0-----:R-:W-:-:S04]  /*19a0*/  IMAD.WIDE R10, R25, 0x2, R8 ;  /* 0x00000002190a7825 */ /* 0x001fc800078e0208 */
[----:B------:R-:W-:Y:S02]  /*19b0*/  HADD2.F32 R18, -RZ, R18.H0_H0 ;  /* 0x20000012ff127230 */ /* 0x000fe40000004100 */
[----:B------:R-:W-:Y:S01]  /*19c0*/  FFMA R21, R19, R21, R26 ;  /* 0x0000001513157223 */ /* 0x000fe2000000001a */
[C---:B-1----:R-:W-:Y:S01]  /*19d0*/  IMAD.WIDE R12, R25.reuse, 0x2, R6 ;  /* 0x00000002190c7825 */ /* 0x042fe200078e0206 */
[----:B------:R-:W4:Y:S03]  /*19e0*/  LDG.E.U16.CONSTANT R26, desc[UR6][R10.64] ;  /* 0x000000060a1a7981 */ /* 0x000f26000c1e9500 */
[----:B------:R-:W-:Y:S01]  /*19f0*/  HADD2.F32 R27, -RZ, R22.H0_H0 ;  /* 0x20000016ff1b7230 */ /* 0x000fe20000004100 */
[----:B------:R-:W5:Y:S01]  /*1a00*/  LDG.E.U16.CONSTANT R15, desc[UR6][R12.64+0x200] ;  /* 0x000200060c0f7981 */ /* 0x000f62000c1e9500 */
[----:B--2---:R-:W-:Y:S02]  /*1a10*/  HADD2.F32 R14, -RZ, R30.H0_H0 ;  /* 0x2000001eff0e7230 */ /* 0x004fe40000004100 */
[----:B------:R-:W-:Y:S01]  /*1a20*/  IMAD.WIDE R4, R25, 0x4, R4 ;  /* 0x0000000419047825 */ /* 0x000fe200078e0204 */
[----:B------:R-:W2:Y:S03]  /*1a30*/  LDG.E.U16.CONSTANT R22, desc[UR6][R10.64+0x200] ;  /* 0x000200060a167981 */ /* 0x000ea6000c1e9500 */
[----:B------:R-:W-:-:S02]  /*1a40*/  FFMA R30, R24, R18, R21 ;  /* 0x00000012181e7223 */ /* 0x000fc40000000015 */
[----:B------:R-:W2:Y:S01]  /*1a50*/  LDG.E.U16.CONSTANT R18, desc[UR6][R12.64] ;  /* 0x000000060c127981 */ /* 0x000ea2000c1e9500 */
[----:B------:R-:W-:Y:S01]  /*1a60*/  FFMA R27, R19, R27, R28 ;  /* 0x0000001b131b7223 */ /* 0x000fe2000000001c */
[----:B------:R-:W-:Y:S02]  /*1a70*/  HADD2.F32 R23, -RZ, R23.H0_H0 ;  /* 0x20000017ff177230 */ /* 0x000fe40000004100 */
[----:B------:R-:W2:Y:S01]  /*1a80*/  LDG.E.U16.CONSTANT R19, desc[UR6][R10.64+0x400] ;  /* 0x000400060a137981 */ /* 0x000ea2000c1e9500 */
[----:B------:R-:W-:-:S03]  /*1a90*/  FFMA R24, R24, R14, R27 ;  /* 0x0000000e18187223 */ /* 0x000fc6000000001b */
[----:B------:R-:W2:Y:S01]  /*1aa0*/  LDG.E.U16.CONSTANT R28, desc[UR6][R10.64+0x600] ;  /* 0x000600060a1c7981 */ /* 0x000ea2000c1e9500 */
[----:B------:R-:W-:-:S03]  /*1ab0*/  FFMA R25, R29, R23, R30 ;  /* 0x000000171d197223 */ /* 0x000fc6000000001e */
[----:B------:R-:W2:Y:S04]  /*1ac0*/  LDG.E.U16.CONSTANT R14, desc[UR6][R12.64+0x400] ;  /* 0x000400060c0e7981 */ /* 0x000ea8000c1e9500 */
[----:B------:R-:W2:Y:S04]  /*1ad0*/  LDG.E.CONSTANT R23, desc[UR6][R4.64+0x400] ;  /* 0x0004000604177981 */ /* 0x000ea8000c1e9900 */
[----:B------:R-:W2:Y:S04]  /*1ae0*/  LDG.E.CONSTANT R10, desc[UR6][R4.64] ;  /* 0x00000006040a7981 */ /* 0x000ea8000c1e9900 */
[----:B------:R-:W2:Y:S04]  /*1af0*/  LDG.E.U16.CONSTANT R21, desc[UR6][R12.64+0x600] ;  /* 0x000600060c157981 */ /* 0x000ea8000c1e9500 */
[----:B------:R-:W2:Y:S04]  /*1b00*/  LDG.E.CONSTANT R11, desc[UR6][R4.64+0x800] ;  /* 0x00080006040b7981 */ /* 0x000ea8000c1e9900 */
[----:B------:R-:W2:Y:S01]  /*1b10*/  LDG.E.CONSTANT R27, desc[UR6][R4.64+0xc00] ;  /* 0x000c0006041b7981 */ /* 0x000ea2000c1e9900 */
[----:B------:R-:W-:-:S04]  /*1b20*/  IADD3 R17, PT, PT, R17, 0x1000, RZ ;  /* 0x0000100011117810 */ /* 0x000fc80007ffe0ff */
[----:B------:R-:W-:Y:S01]  /*1b30*/  ISETP.GE.AND P1, PT, R17, R0, PT ;  /* 0x000000001100720c */ /* 0x000fe20003f26270 */
[----:B---3--:R-:W-:-:S05]  /*1b40*/  HADD2.F32 R20, -RZ, R20.H0_H0 ;  /* 0x20000014ff147230 */ /* 0x008fca0000004100 */
[----:B------:R-:W-:Y:S01]  /*1b50*/  FFMA R29, R29, R20, R24 ;  /* 0x000000141d1d7223 */ /* 0x000fe20000000018 */
[----:B----4-:R-:W-:Y:S02]  /*1b60*/  HADD2.F32 R26, -RZ, R26.H0_H0 ;  /* 0x2000001aff1a7230 */ /* 0x010fe40000004100 */
[----:B-----5:R-:W-:Y:S02]  /*1b70*/  HADD2.F32 R15, -RZ, R15.H0_H0 ;  /* 0x2000000fff0f7230 */ /* 0x020fe40000004100 */
[----:B--2---:R-:W-:Y:S02]  /*1b80*/  HADD2.F32 R22, -RZ, R22.H0_H0 ;  /* 0x20000016ff167230 */ /* 0x004fe40000004100 */
[----:B------:R-:W-:Y:S02]  /*1b90*/  HADD2.F32 R18, -RZ, R18.H0_H0 ;  /* 0x20000012ff127230 */ /* 0x000fe40000004100 */
[----:B------:R-:W-:Y:S02]  /*1ba0*/  HADD2.F32 R19, -RZ, R19.H0_H0 ;  /* 0x20000013ff137230 */ /* 0x000fe40000004100 */
[----:B------:R-:W-:-:S02]  /*1bb0*/  HADD2.F32 R28, -RZ, R28.H0_H0 ;  /* 0x2000001cff1c7230 */ /* 0x000fc40000004100 */
[----:B------:R-:W-:Y:S02]  /*1bc0*/  HADD2.F32 R14, -RZ, R14.H0_H0 ;  /* 0x2000000eff0e7230 */ /* 0x000fe40000004100 */
[C---:B------:R-:W-:Y:S01]  /*1bd0*/  FFMA R26, R10.reuse, R26, R25 ;  /* 0x0000001a0a1a7223 */ /* 0x040fe20000000019 */
[----:B------:R-:W-:-:S03]  /*1be0*/  FFMA R18, R10, R18, R29 ;  /* 0x000000120a127223 */ /* 0x000fc6000000001d */
[C---:B------:R-:W-:Y:S01]  /*1bf0*/  FFMA R22, R23.reuse, R22, R26 ;  /* 0x0000001617167223 */ /* 0x040fe2000000001a */
[----:B------:R-:W-:Y:S01]  /*1c00*/  FFMA R18, R23, R15, R18 ;  /* 0x0000000f17127223 */ /* 0x000fe20000000012 */
[----:B------:R-:W-:Y:S02]  /*1c10*/  HADD2.F32 R21, -RZ, R21.H0_H0 ;  /* 0x20000015ff157230 */ /* 0x000fe40000004100 */
[C---:B------:R-:W-:Y:S01]  /*1c20*/  FFMA R22, R11.reuse, R19, R22 ;  /* 0x000000130b167223 */ /* 0x040fe20000000016 */
[----:B------:R-:W-:-:S03]  /*1c30*/  FFMA R14, R11, R14, R18 ;  /* 0x0000000e0b0e7223 */ /* 0x000fc60000000012 */
[C---:B------:R-:W-:Y:S01]  /*1c40*/  FFMA R20, R27.reuse, R28, R22 ;  /* 0x0000001c1b147223 */ /* 0x040fe20000000016 */
[----:B------:R-:W-:Y:S01]  /*1c50*/  FFMA R24, R27, R21, R14 ;  /* 0x000000151b187223 */ /* 0x000fe2000000000e */
[----:B------:R-:W-:Y:S06]  /*1c60*/  @!P1 BRA `(.L_x_76) ;  /* 0xfffffff400f49947 */ /* 0x000fec000383ffff */
.L_x_75:
[----:B------:R-:W-:Y:S05]  /*1c70*/  BSYNC.RECONVERGENT B1 ;  /* 0x0000000000017941 */ /* 0x000fea0003800200 */
.L_x_74:
[----:B------:R-:W-:Y:S01]  /*1c80*/  IADD3 R0, PT, PT, -R17, R2, RZ ;  /* 0x0000000211007210 */ /* 0x000fe20007ffe1ff */
[----:B------:R-:W-:Y:S03]  /*1c90*/  BSSY.RECONVERGENT B1, `(.L_x_77) ;  /* 0x0000045000017945 */ /* 0x000fe60003800200 */
[----:B------:R-:W-:-:S13]  /*1ca0*/  ISETP.GT.AND P1, PT, R0, 0x400, PT ;  /* 0x000004000000780c */ /* 0x000fda0003f24270 */
[----:B------:R-:W-:Y:S05]  /*1cb0*/  @!P1 BRA `(.L_x_78) ;  /* 0x0000000400089947 */ /* 0x000fea0003800000 */
[----:B------:R-:W0:Y:S01]  /*1cc0*/  LDC.64 R10, c[0x0][0x380] ;  /* 0x0000e000ff0a7b82 */ /* 0x000e220000000a00 */
[----:B------:R-:W-:-:S05]  /*1cd0*/  IMAD.WIDE R12, R17, 0x2, R8 ;  /* 0x00000002110c7825 */ /* 0x000fca00078e0208 */
[----:B------:R-:W2:Y:S01]  /*1ce0*/  LDG.E.U16.CONSTANT R0, desc[UR6][R12.64] ;  /* 0x000000060c007981 */ /* 0x000ea2000c1e9500 */
[----:B------:R-:W-:-:S03]  /*1cf0*/  IMAD.WIDE R14, R17, 0x2, R6 ;  /* 0x00000002110e7825 */ /* 0x000fc600078e0206 */
[----:B------:R-:W3:Y:S04]  /*1d00*/  LDG.E.U16.CONSTANT R18, desc[UR6][R12.64+0x200] ;  /* 0x000200060c127981 */ /* 0x000ee8000c1e9500 */
[----:B------:R-:W4:Y:S04]  /*1d10*/  LDG.E.U16.CONSTANT R22, desc[UR6][R14.64] ;  /* 0x000000060e167981 */ /* 0x000f28000c1e9500 */
[----:B------:R-:W5:Y:S04]  /*1d20*/  LDG.E.U16.CONSTANT R19, desc[UR6][R14.64+0x200] ;  /* 0x000200060e137981 */ /* 0x000f68000c1e9500 */
[----:B------:R-:W5:Y:S01]  /*1d30*/  LDG.E.U16.CONSTANT R21, desc[UR6][R12.64+0x400] ;  /* 0x000400060c157981 */ /* 0x000f62000c1e9500 */
[----:B0-----:R-:W-:-:S05]  /*1d40*/  IMAD.WIDE R4, R17, 0x4, R10 ;  /* 0x0000000411047825 */ /* 0x001fca00078e020a */
[----:B------:R-:W3:Y:S04]  /*1d50*/  LDG.E.CONSTANT R29, desc[UR6][R4.64] ;  /* 0x00000006041d7981 */ /* 0x000ee8000c1e9900 */
[----:B------:R-:W5:Y:S01]  /*1d60*/  LDG.E.CONSTANT R26, desc[UR6][R4.64+0x400] ;  /* 0x00040006041a7981 */ /* 0x000f62000c1e9900 */
[----:B--2---:R-:W-:-:S05]  /*1d70*/  HADD2.F32 R0, -RZ, R0.H0_H0 ;  /* 0x20000000ff007230 */ /* 0x004fca0000004100 */
[----:B---3--:R-:W-:Y:S02]  /*1d80*/  FFMA R23, R29, R0, R20 ;  /* 0x000000001d177223 */ /* 0x008fe40000000014 */
[----:B------:R-:W2:Y:S04]  /*1d90*/  LDG.E.U16.CONSTANT R0, desc[UR6][R14.64+0x400] ;  /* 0x000400060e007981 */ /* 0x000ea8000c1e9500 */
[----:B------:R-:W3:Y:S01]  /*1da0*/  LDG.E.CONSTANT R20, desc[UR6][R4.64+0x800] ;  /* 0x0008000604147981 */ /* 0x000ee2000c1e9900 */
[----:B----4-:R-:W-:Y:S01]  /*1db0*/  HADD2.F32 R22, -RZ, R22.H0_H0 ;  /* 0x20000016ff167230 */ /* 0x010fe20000004100 */
[----:B------:R-:W-:Y:S01]  /*1dc0*/  IADD3 R25, PT, PT, R17, 0x400, RZ ;  /* 0x0000040011197810 */ /* 0x000fe20007ffe0ff */
[----:B------:R-:W-:Y:S02]  /*1dd0*/  HADD2.F32 R27, -RZ, R18.H0_H0 ;  /* 0x20000012ff1b7230 */ /* 0x000fe40000004100 */
[----:B-----5:R-:W-:-:S02]  /*1de0*/  HADD2.F32 R28, -RZ, R19.H0_H0 ;  /* 0x20000013ff1c7230 */ /* 0x020fc40000004100 */
[----:B------:R-:W-:Y:S01]  /*1df0*/  FFMA R29, R29, R22, R24 ;  /* 0x000000161d1d7223 */ /* 0x000fe20000000018 */
[C---:B------:R-:W-:Y:S01]  /*1e00*/  IMAD.WIDE R18, R25.reuse, 0x2, R8 ;  /* 0x0000000219127825 */ /* 0x040fe200078e0208 */
[----:B------:R0:W4:Y:S03]  /*1e10*/  LDG.E.U16.CONSTANT R22, desc[UR6][R12.64+0x600] ;  /* 0x000600060c167981 */ /* 0x000126000c1e9500 */
[C---:B------:R-:W-:Y:S01]  /*1e20*/  FFMA R23, R26.reuse, R27, R23 ;  /* 0x0000001b1a177223 */ /* 0x040fe20000000017 */
[----:B------:R2:W5:Y:S01]  /*1e30*/  LDG.E.U16.CONSTANT R24, desc[UR6][R14.64+0x600] ;  /* 0x000600060e187981 */ /* 0x000562000c1e9500 */
[----:B------:R-:W-:Y:S01]  /*1e40*/  FFMA R29, R26, R28, R29 ;  /* 0x0000001c1a1d7223 */ /* 0x000fe2000000001d */
[----:B------:R-:W-:Y:S02]  /*1e50*/  HADD2.F32 R21, -RZ, R21.H0_H0 ;  /* 0x20000015ff157230 */ /* 0x000fe40000004100 */
[----:B------:R-:W5:Y:S01]  /*1e60*/  LDG.E.U16.CONSTANT R26, desc[UR6][R18.64] ;  /* 0x00000006121a7981 */ /* 0x000f62000c1e9500 */
[----:B0-----:R-:W-:-:S03]  /*1e70*/  IMAD.WIDE R12, R25, 0x2, R6 ;  /* 0x00000002190c7825 */ /* 0x001fc600078e0206 */
[----:B------:R-:W5:Y:S01]  /*1e80*/  LDG.E.CONSTANT R4, desc[UR6][R4.64+0xc00] ;  /* 0x000c000604047981 */ /* 0x000f62000c1e9900 */
[----:B------:R-:W-:-:S03]  /*1e90*/  IMAD.WIDE R10, R25, 0x4, R10 ;  /* 0x00000004190a7825 */ /* 0x000fc600078e020a */
[----:B------:R-:W5:Y:S04]  /*1ea0*/  LDG.E.U16.CONSTANT R28, desc[UR6][R18.64+0x200] ;  /* 0x00020006121c7981 */ /* 0x000f68000c1e9500 */
[----:B------:R-:W5:Y:S04]  /*1eb0*/  LDG.E.U16.CONSTANT R15, desc[UR6][R12.64+0x200] ;  /* 0x000200060c0f7981 */ /* 0x000f68000c1e9500 */
[----:B------:R-:W5:Y:S04]  /*1ec0*/  LDG.E.U16.CONSTANT R27, desc[UR6][R18.64+0x400] ;  /* 0x00040006121b7981 */ /* 0x000f68000c1e9500 */
[----:B------:R-:W5:Y:S04]  /*1ed0*/  LDG.E.U16.CONSTANT R30, desc[UR6][R18.64+0x600] ;  /* 0x00060006121e7981 */ /* 0x000f68000c1e9500 */
[----:B------:R-:W5:Y:S04]  /*1ee0*/  LDG.E.U16.CONSTANT R5, desc[UR6][R12.64+0x600] ;  /* 0x000600060c057981 */ /* 0x000f68000c1e9500 */
[----:B------:R-:W5:Y:S04]  /*1ef0*/  LDG.E.CONSTANT R19, desc[UR6][R10.64+0x400] ;  /* 0x000400060a137981 */ /* 0x000f68000c1e9900 */
[----:B------:R-:W5:Y:S01]  /*1f00*/  LDG.E.CONSTANT R18, desc[UR6][R10.64+0x800] ;  /* 0x000800060a127981 */ /* 0x000f62000c1e9900 */
[----:B--2---:R-:W-:-:S03]  /*1f10*/  HADD2.F32 R14, -RZ, R0.H0_H0 ;  /* 0x20000000ff0e7230 */ /* 0x004fc60000004100 */
[----:B------:R-:W2:Y:S01]  /*1f20*/  LDG.E.U16.CONSTANT R0, desc[UR6][R12.64] ;  /* 0x000000060c007981 */ /* 0x000ea2000c1e9500 */
[C---:B---3--:R-:W-:Y:S01]  /*1f30*/  FFMA R23, R20.reuse, R21, R23 ;  /* 0x0000001514177223 */ /* 0x048fe20000000017 */
[----:B------:R-:W-:Y:S02]  /*1f40*/  FFMA R29, R20, R14, R29 ;  /* 0x0000000e141d7223 */ /* 0x000fe4000000001d */
[----:B------:R0:W3:Y:S04]  /*1f50*/  LDG.E.CONSTANT R21, desc[UR6][R10.64+0xc00] ;  /* 0x000c00060a157981 */ /* 0x0000e8000c1e9900 */
[----:B------:R-:W3:Y:S04]  /*1f60*/  LDG.E.CONSTANT R20, desc[UR6][R10.64] ;  /* 0x000000060a147981 */ /* 0x000ee8000c1e9900 */
[----:B------:R-:W3:Y:S01]  /*1f70*/  LDG.E.U16.CONSTANT R14, desc[UR6][R12.64+0x400] ;  /* 0x000400060c0e7981 */ /* 0x000ee2000c1e9500 */
[----:B----4-:R-:W-:-:S02]  /*1f80*/  HADD2.F32 R22, -RZ, R22.H0_H0 ;  /* 0x20000016ff167230 */ /* 0x010fc40000004100 */
[----:B-----5:R-:W-:Y:S02]  /*1f90*/  HADD2.F32 R24, -RZ, R24.H0_H0 ;  /* 0x20000018ff187230 */ /* 0x020fe40000004100 */
[----:B------:R-:W-:Y:S02]  /*1fa0*/  HADD2.F32 R26, -RZ, R26.H0_H0 ;  /* 0x2000001aff1a7230 */ /* 0x000fe40000004100 */
[C---:B------:R-:W-:Y:S01]  /*1fb0*/  FFMA R23, R4.reuse, R22, R23 ;  /* 0x0000001604177223 */ /* 0x040fe20000000017 */
[----:B------:R-:W-:Y:S01]  /*1fc0*/  FFMA R29, R4, R24, R29 ;  /* 0x00000018041d7223 */ /* 0x000fe2000000001d */
[----:B------:R-:W-:Y:S02]  /*1fd0*/  HADD2.F32 R28, -RZ, R28.H0_H0 ;  /* 0x2000001cff1c7230 */ /* 0x000fe40000004100 */
[----:B------:R-:W-:Y:S02]  /*1fe0*/  HADD2.F32 R15, -RZ, R15.H0_H0 ;  /* 0x2000000fff0f7230 */ /* 0x000fe40000004100 */
[----:B------:R-:W-:-:S02]  /*1ff0*/  HADD2.F32 R27, -RZ, R27.H0_H0 ;  /* 0x2000001bff1b7230 */ /* 0x000fc40000004100 */
[----:B------:R-:W-:Y:S02]  /*2000*/  HADD2.F32 R30, -RZ, R30.H0_H0 ;  /* 0x2000001eff1e7230 */ /* 0x000fe40000004100 */
[----:B------:R-:W-:Y:S01]  /*2010*/  HADD2.F32 R5, -RZ, R5.H0_H0 ;  /* 0x20000005ff057230 */ /* 0x000fe20000004100 */
[----:B------:R-:W-:Y:S02]  /*2020*/  PLOP3.LUT P0, PT, PT, PT, PT, 0x8, 0x80 ;  /* 0x000000000080781c */ /* 0x000fe40003f0e170 */
[----:B------:R-:W-:Y:S01]  /*2030*/  IADD3 R17, PT, PT, R17, 0x800, RZ ;  /* 0x0000080011117810 */ /* 0x000fe20007ffe0ff */
[----:B--2---:R-:W-:Y:S02]  /*2040*/  HADD2.F32 R0, -RZ, R0.H0_H0 ;  /* 0x20000000ff007230 */ /* 0x004fe40000004100 */
[----:B---3--:R-:W-:-:S03]  /*2050*/  FFMA R26, R20, R26, R23 ;  /* 0x0000001a141a7223 */ /* 0x008fc60000000017 */
[----:B------:R-:W-:Y:S01]  /*2060*/  FFMA R0, R20, R0, R29 ;  /* 0x0000000014007223 */ /* 0x000fe2000000001d */
[----:B------:R-:W-:Y:S02]  /*2070*/  HADD2.F32 R14, -RZ, R14.H0_H0 ;  /* 0x2000000eff0e7230 */ /* 0x000fe40000004100 */
[C---:B0-----:R-:W-:Y:S01]  /*2080*/  FFMA R11, R19.reuse, R28, R26 ;  /* 0x0000001c130b7223 */ /* 0x041fe2000000001a */
[----:B------:R-:W-:-:S03]  /*2090*/  FFMA R15, R19, R15, R0 ;  /* 0x0000000f130f7223 */ /* 0x000fc60000000000 */
[C---:B------:R-:W-:Y:S01]  /*20a0*/  FFMA R20, R18.reuse, R27, R11 ;  /* 0x0000001b12147223 */ /* 0x040fe2000000000b */
[----:B------:R-:W-:-:S03]  /*20b0*/  FFMA R14, R18, R14, R15 ;  /* 0x0000000e120e7223 */ /* 0x000fc6000000000f */
[C---:B------:R-:W-:Y:S01]  /*20c0*/  FFMA R20, R21.reuse, R30, R20 ;  /* 0x0000001e15147223 */ /* 0x040fe20000000014 */
[----:B------:R-:W-:-:S07]  /*20d0*/  FFMA R24, R21, R5, R14 ;  /* 0x0000000515187223 */ /* 0x000fce000000000e */
.L_x_78:
[----:B------:R-:W-:Y:S05]  /*20e0*/  BSYNC.RECONVERGENT B1 ;  /* 0x0000000000017941 */ /* 0x000fea0003800200 */
.L_x_77:
        /* <DEDUP_REMOVED lines=12> */
[----:B------:R-:W4:Y:S04]  /*21b0*/  LDG.E.CONSTANT R15, desc[UR6][R4.64] ;  /* 0x00000006040f7981 */ /* 0x000f28000c1e9900 */
[----:B------:R-:W4:Y:S04]  /*21c0*/  LDG.E.CONSTANT R10, desc[UR6][R4.64+0x400] ;  /* 0x00040006040a7981 */ /* 0x000f28000c1e9900 */
[----:B------:R-:W4:Y:S04]  /*21d0*/  LDG.E.U16.CONSTANT R11, desc[UR6][R8.64+0x600] ;  /* 0x00060006080b7981 */ /* 0x000f28000c1e9500 */
[----:B------:R-:W4:Y:S04]  /*21e0*/  LDG.E.U16.CONSTANT R12, desc[UR6][R6.64+0x600] ;  /* 0x00060006060c7981 */ /* 0x000f28000c1e9500 */
[----:B------:R-:W4:Y:S04]  /*21f0*/  LDG.E.CONSTANT R0, desc[UR6][R4.64+0x800] ;  /* 0x0008000604007981 */ /* 0x000f28000c1e9900 */
[----:B------:R0:W4:Y:S01]  /*2200*/  LDG.E.CONSTANT R13, desc[UR6][R4.64+0xc00] ;  /* 0x000c0006040d7981 */ /* 0x000122000c1e9900 */
[----:B--2---:R-:W-:-:S02]  /*2210*/  HADD2.F32 R14, -RZ, R14.H0_H0 ;  /* 0x2000000eff0e7230 */ /* 0x004fc40000004100 */
[----:B---3--:R-:W-:Y:S02]  /*2220*/  HADD2.F32 R18, -RZ, R18.H0_H0 ;  /* 0x20000012ff127230 */ /* 0x008fe40000004100 */
[----:B-----5:R-:W-:Y:S02]  /*2230*/  HADD2.F32 R22, -RZ, R22.H0_H0 ;  /* 0x20000016ff167230 */ /* 0x020fe40000004100 */
[----:B----4-:R-:W-:Y:S02]  /*2240*/  HADD2.F32 R19, -RZ, R17.H0_H0 ;  /* 0x20000011ff137230 */ /* 0x010fe40000004100 */
[C---:B------:R-:W-:Y:S01]  /*2250*/  FFMA R17, R15.reuse, R14, R20 ;  /* 0x0000000e0f117223 */ /* 0x040fe20000000014 */
[----:B------:R-:W-:Y:S02]  /*2260*/  HADD2.F32 R14, -RZ, R21.H0_H0 ;  /* 0x20000015ff0e7230 */ /* 0x000fe40000004100 */
[----:B------:R-:W-:Y:S01]  /*2270*/  FFMA R19, R15, R19, R24 ;  /* 0x000000130f137223 */ /* 0x000fe20000000018 */
[----:B------:R-:W-:-:S02]  /*2280*/  HADD2.F32 R2, -RZ, R2.H0_H0 ;  /* 0x20000002ff027230 */ /* 0x000fc40000004100 */
[C---:B------:R-:W-:Y:S01]  /*2290*/  FFMA R17, R10.reuse, R18, R17 ;  /* 0x000000120a117223 */ /* 0x040fe20000000011 */
[----:B------:R-:W-:Y:S01]  /*22a0*/  FFMA R19, R10, R14, R19 ;  /* 0x0000000e0a137223 */ /* 0x000fe20000000013 */
[----:B------:R-:W-:Y:S02]  /*22b0*/  HADD2.F32 R11, -RZ, R11.H0_H0 ;  /* 0x2000000bff0b7230 */ /* 0x000fe40000004100 */
[----:B0-----:R-:W-:Y:S02]  /*22c0*/  HADD2.F32 R5, -RZ, R12.H0_H0 ;  /* 0x2000000cff057230 */ /* 0x001fe40000004100 */
[C---:B------:R-:W-:Y:S01]  /*22d0*/  FFMA R22, R0.reuse, R22, R17 ;  /* 0x0000001600167223 */ /* 0x040fe20000000011 */
[----:B------:R-:W-:-:S03]  /*22e0*/  FFMA R2, R0, R2, R19 ;  /* 0x0000000200027223 */ /* 0x000fc60000000013 */
[C---:B------:R-:W-:Y:S01]  /*22f0*/  FFMA R20, R13.reuse, R11, R22 ;  /* 0x0000000b0d147223 */ /* 0x040fe20000000016 */
[----:B------:R-:W-:-:S07]  /*2300*/  FFMA R24, R13, R5, R2 ;  /* 0x000000050d187223 */ /* 0x000fce0000000002 */
.L_x_70:
[----:B------:R-:W-:Y:S05]  /*2310*/  BSYNC.RECONVERGENT B0 ;  /* 0x0000000000007941 */ /* 0x000fea0003800200 */
.L_x_69:
[----:B------:R-:W0:Y:S01]  /*2320*/  SHFL.DOWN P0, R5, R20, 0x1, 0x1f ;  /* 0x08201f0014057f89 */ /* 0x000e220000000000 */
[----:B------:R-:W-:Y:S01]  /*2330*/  BSSY.RECONVERGENT B0, `(.L_x_79) ;  /* 0x0000023000007945 */ /* 0x000fe20003800200 */
[----:B------:R-:W1:Y:S01]  /*2340*/  S2R R4, SR_LANEID ;  /* 0x0000000000047919 */ /* 0x000e620000000000 */
[----:B0-----:R-:W-:-:S05]  /*2350*/  @P0 FADD R5, R5, R20 ;  /* 0x0000001405050221 */ /* 0x001fca0000000000 */
[----:B------:R-:W0:Y:S02]  /*2360*/  SHFL.DOWN P0, R0, R5, 0x2, 0x1f ;  /* 0x08401f0005007f89 */ /* 0x000e240000000000 */
[----:B0-----:R-:W-:-:S05]  /*2370*/  @P0 FADD R0, R5, R0 ;  /* 0x0000000005000221 */ /* 0x001fca0000000000 */
[----:B------:R-:W0:Y:S02]  /*2380*/  SHFL.DOWN P0, R7, R0, 0x4, 0x1f ;  /* 0x08801f0000077f89 */ /* 0x000e240000000000 */
[----:B0-----:R-:W-:Y:S01]  /*2390*/  @P0 FADD R7, R0, R7 ;  /* 0x0000000700070221 */ /* 0x001fe20000000000 */
[----:B-1----:R-:W-:-:S04]  /*23a0*/  ISETP.NE.AND P0, PT, R4, RZ, PT ;  /* 0x000000ff0400720c */ /* 0x002fc80003f05270 */
[----:B------:R-:W0:Y:S09]  /*23b0*/  SHFL.DOWN P1, R2, R7, 0x8, 0x1f ;  /* 0x09001f0007027f89 */ /* 0x000e320000020000 */
[----:B------:R-:W1:Y:S01]  /*23c0*/  @!P0 S2R R11, SR_CgaCtaId ;  /* 0x00000000000b8919 */ /* 0x000e620000008800 */
[----:B------:R-:W-:-:S02]  /*23d0*/  @!P0 MOV R6, 0x400 ;  /* 0x0000040000068802 */ /* 0x000fc40000000f00 */
[----:B------:R-:W-:-:S04]  /*23e0*/  @!P0 SHF.R.U32.HI R4, RZ, 0x3, R16 ;  /* 0x00000003ff048819 */ /* 0x000fc80000011610 */
[----:B------:R-:W-:Y:S01]  /*23f0*/  @!P0 LOP3.LUT R4, R4, 0x7c, RZ, 0xc0, !PT ;  /* 0x0000007c04048812 */ /* 0x000fe200078ec0ff */
[----:B0-----:R-:W-:Y:S01]  /*2400*/  @P1 FADD R2, R7, R2 ;  /* 0x0000000207021221 */ /* 0x001fe20000000000 */
[----:B------:R-:W-:-:S04]  /*2410*/  ISETP.NE.AND P1, PT, R16, RZ, PT ;  /* 0x000000ff1000720c */ /* 0x000fc80003f25270 */
[----:B------:R-:W0:Y:S01]  /*2420*/  SHFL.DOWN P2, R9, R2, 0x10, 0x1f ;  /* 0x0a001f0002097f89 */ /* 0x000e220000040000 */
[----:B-1----:R-:W-:-:S04]  /*2430*/  @!P0 LEA R5, R11, R6, 0x18 ;  /* 0x000000060b058211 */ /* 0x002fc800078ec0ff */
[----:B------:R-:W-:Y:S01]  /*2440*/  @!P0 IADD3 R4, PT, PT, R4, R5, RZ ;  /* 0x0000000504048210 */ /* 0x000fe20007ffe0ff */
[----:B0-----:R-:W-:-:S05]  /*2450*/  @P2 FADD R9, R2, R9 ;  /* 0x0000000902092221 */ /* 0x001fca0000000000 */
[----:B------:R0:W-:Y:S01]  /*2460*/  @!P0 STS [R4+0x8], R9 ;  /* 0x0000080904008388 */ /* 0x0001e20000000800 */
[----:B------:R-:W-:Y:S06]  /*2470*/  BAR.SYNC.DEFER_BLOCKING 0x0 ;  /* 0x0000000000007b1d */ /* 0x000fec0000010000 */
[----:B------:R-:W-:Y:S05]  /*2480*/  @P1 BRA `(.L_x_80) ;  /* 0x0000000000341947 */ /* 0x000fea0003800000 */
[----:B------:R-:W1:Y:S01]  /*2490*/  S2UR UR5, SR_CgaCtaId ;  /* 0x00000000000579c3 */ /* 0x000e620000008800 */
[----:B------:R-:W-:Y:S02]  /*24a0*/  UMOV UR4, 0x400 ;  /* 0x0000040000047882 */ /* 0x000fe40000000000 */
[----:B-1----:R-:W-:-:S09]  /*24b0*/  ULEA UR4, UR5, UR4, 0x18 ;  /* 0x0000000405047291 */ /* 0x002fd2000f8ec0ff */
[----:B------:R-:W1:Y:S04]  /*24c0*/  LDS R0, [UR4+0xc] ;  /* 0x00000c04ff007984 */ /* 0x000e680008000800 */
[----:B0-----:R-:W0:Y:S04]  /*24d0*/  LDS.128 R4, [UR4+0x10] ;  /* 0x00001004ff047984 */ /* 0x001e280008000c00 */
[----:B------:R-:W2:Y:S01]  /*24e0*/  LDS.64 R10, [UR4+0x20] ;  /* 0x00002004ff0a7984 */ /* 0x000ea20008000a00 */
[----:B-1----:R-:W-:-:S04]  /*24f0*/  FADD R9, R9, R0 ;  /* 0x0000000009097221 */ /* 0x002fc80000000000 */
[----:B0-----:R-:W-:-:S04]  /*2500*/  FADD R4, R9, R4 ;  /* 0x0000000409047221 */ /* 0x001fc80000000000 */
[----:B------:R-:W-:-:S04]  /*2510*/  FADD R5, R4, R5 ;  /* 0x0000000504057221 */ /* 0x000fc80000000000 */
[----:B------:R-:W-:-:S04]  /*2520*/  FADD R6, R5, R6 ;  /* 0x0000000605067221 */ /* 0x000fc80000000000 */
[----:B------:R-:W-:-:S04]  /*2530*/  FADD R7, R6, R7 ;  /* 0x0000000706077221 */ /* 0x000fc80000000000 */
[----:B--2---:R-:W-:-:S04]  /*2540*/  FADD R10, R7, R10 ;  /* 0x0000000a070a7221 */ /* 0x004fc80000000000 */
[----:B------:R-:W-:-:S07]  /*2550*/  FADD R9, R10, R11 ;  /* 0x0000000b0a097221 */ /* 0x000fce0000000000 */
.L_x_80:
[----:B------:R-:W-:Y:S05]  /*2560*/  BSYNC.RECONVERGENT B0 ;  /* 0x0000000000007941 */ /* 0x000fea0003800200 */
.L_x_79:
[----:B------:R-:W-:Y:S01]  /*2570*/  BAR.SYNC.DEFER_BLOCKING 0x0 ;  /* 0x0000000000007b1d */ /* 0x000fe20000010000 */
[----:B0-----:R-:W-:Y:S02]  /*2580*/  @!P0 MOV R4, 0x400 ;  /* 0x0000040000048802 */ /* 0x001fe40000000f00 */
[----:B------:R-:W-:Y:S02]  /*2590*/  @!P0 SHF.R.U32.HI R16, RZ, 0x3, R16 ;  /* 0x00000003ff108819 */ /* 0x000fe40000011610 */
[----:B------:R-:W-:Y:S01]  /*25a0*/  @!P0 IADD3 R4, PT, PT, R4, 0x2c, RZ ;  /* 0x0000002c04048810 */ /* 0x000fe20007ffe0ff */
[----:B------:R-:W0:Y:S01]  /*25b0*/  SHFL.DOWN P2, R5, R24, 0x1, 0x1f ;  /* 0x08201f0018057f89 */ /* 0x000e220000040000 */
[----:B------:R-:W1:Y:S01]  /*25c0*/  @!P0 S2R R11, SR_CgaCtaId ;  /* 0x00000000000b8919 */ /* 0x000e620000008800 */
[----:B0-----:R-:W-:-:S05]  /*25d0*/  @P2 FADD R5, R5, R24 ;  /* 0x0000001805052221 */ /* 0x001fca0000000000 */
[----:B------:R-:W0:Y:S01]  /*25e0*/  SHFL.DOWN P2, R0, R5, 0x2, 0x1f ;  /* 0x08401f0005007f89 */ /* 0x000e220000040000 */
[----:B-1----:R-:W-:Y:S01]  /*25f0*/  @!P0 LEA R4, R11, R4, 0x18 ;  /* 0x000000040b048211 */ /* 0x002fe200078ec0ff */
[----:B0-----:R-:W-:Y:S01]  /*2600*/  @P2 FADD R0, R5, R0 ;  /* 0x0000000005002221 */ /* 0x001fe20000000000 */
[----:B------:R-:W-:-:S04]  /*2610*/  @!P0 LOP3.LUT R5, R16, 0x7c, RZ, 0xc0, !PT ;  /* 0x0000007c10058812 */ /* 0x000fc800078ec0ff */
[----:B------:R-:W0:Y:S01]  /*2620*/  SHFL.DOWN P2, R7, R0, 0x4, 0x1f ;  /* 0x08801f0000077f89 */ /* 0x000e220000040000 */
[----:B------:R-:W-:Y:S01]  /*2630*/  @!P0 IADD3 R4, PT, PT, R5, R4, RZ ;  /* 0x0000000405048210 */ /* 0x000fe20007ffe0ff */
[----:B0-----:R-:W-:-:S05]  /*2640*/  @P2 FADD R7, R0, R7 ;  /* 0x0000000700072221 */ /* 0x001fca0000000000 */
[----:B------:R-:W0:Y:S02]  /*2650*/  SHFL.DOWN P2, R2, R7, 0x8, 0x1f ;  /* 0x09001f0007027f89 */ /* 0x000e240000040000 */
[----:B0-----:R-:W-:-:S05]  /*2660*/  @P2 FADD R2, R7, R2 ;  /* 0x0000000207022221 */ /* 0x001fca0000000000 */
[----:B------:R-:W0:Y:S02]  /*2670*/  SHFL.DOWN P2, R13, R2, 0x10, 0x1f ;  /* 0x0a001f00020d7f89 */ /* 0x000e240000040000 */
[----:B0-----:R-:W-:-:S05]  /*2680*/  @P2 FADD R13, R2, R13 ;  /* 0x0000000d020d2221 */ /* 0x001fca0000000000 */
[----:B------:R0:W-:Y:S01]  /*2690*/  @!P0 STS [R4+0x8], R13 ;  /* 0x0000080d04008388 */ /* 0x0001e20000000800 */
[----:B------:R-:W-:Y:S06]  /*26a0*/  BAR.SYNC.DEFER_BLOCKING 0x0 ;  /* 0x0000000000007b1d */ /* 0x000fec0000010000 */
[----:B------:R-:W-:Y:S05]  /*26b0*/  @P1 EXIT ;  /* 0x000000000000194d */ /* 0x000fea0003800000 */
[----:B------:R-:W1:Y:S01]  /*26c0*/  S2UR UR5, SR_CgaCtaId ;  /* 0x00000000000579c3 */ /* 0x000e620000008800 */
[----:B------:R-:W-:Y:S01]  /*26d0*/  HFMA2 R0, -RZ, RZ, 0.96630859375, -0.0022525787353515625 ;  /* 0x3bbb989dff007431 */ /* 0x000fe200000001ff */
[----:B------:R-:W-:Y:S01]  /*26e0*/  UMOV UR4, 0x400 ;  /* 0x0000040000047882 */ /* 0x000fe20000000000 */
[----:B------:R-:W-:Y:S01]  /*26f0*/  MOV R5, 0x437c0000 ;  /* 0x437c000000057802 */ /* 0x000fe20000000f00 */
[----:B------:R-:W-:Y:S02]  /*2700*/  BSSY.RECONVERGENT B0, `(.L_x_81) ;  /* 0x0000020000007945 */ /* 0x000fe40003800200 */
[----:B------:R-:W-:-:S04]  /*2710*/  FFMA.SAT R0, R9, -R0, 0.5 ;  /* 0x3f00000009007423 */ /* 0x000fc80000002800 */
[----:B------:R-:W-:-:S04]  /*2720*/  FFMA.RM R0, R0, R5, 12582913 ;  /* 0x4b40000100007423 */ /* 0x000fc80000004005 */
[----:B------:R-:W-:-:S04]  /*2730*/  FADD R2, R0, -12583039 ;  /* 0xcb40007f00027421 */ /* 0x000fc80000000000 */
[----:B------:R-:W-:Y:S01]  /*2740*/  FFMA R2, R9, -1.4426950216293334961, -R2 ;  /* 0xbfb8aa3b09027823 */ /* 0x000fe20000000802 */
[----:B-1----:R-:W-:-:S03]  /*2750*/  ULEA UR4, UR5, UR4, 0x18 ;  /* 0x0000000405047291 */ /* 0x002fc6000f8ec0ff */
[----:B------:R-:W-:Y:S01]  /*2760*/  FFMA R8, R9, -1.925963033500011079e-08, R2 ;  /* 0xb2a5706009087823 */ /* 0x000fe20000000002 */
[----:B------:R-:W-:-:S03]  /*2770*/  SHF.L.U32 R2, R0, 0x17, RZ ;  /* 0x0000001700027819 */ /* 0x000fc600000006ff */
[----:B------:R-:W1:Y:S02]  /*2780*/  MUFU.EX2 R17, R8 ;  /* 0x0000000800117308 */ /* 0x000e640000000800 */
[----:B------:R-:W2:Y:S04]  /*2790*/  LDS.64 R10, [UR4+0x38] ;  /* 0x00003804ff0a7984 */ /* 0x000ea80008000a00 */
[----:B0-----:R-:W0:Y:S04]  /*27a0*/  LDS.128 R4, [UR4+0x40] ;  /* 0x00004004ff047984 */ /* 0x001e280008000c00 */
[----:B------:R-:W3:Y:S01]  /*27b0*/  LDS R15, [UR4+0x50] ;  /* 0x00005004ff0f7984 */ /* 0x000ee20008000800 */
[----:B-1----:R-:W-:-:S04]  /*27c0*/  FFMA R2, R2, R17, 1 ;  /* 0x3f80000002027423 */ /* 0x002fc80000000011 */
[----:B------:R-:W1:Y:S08]  /*27d0*/  MUFU.RCP R17, R2 ;  /* 0x0000000200117308 */ /* 0x000e700000001000 */
[----:B------:R-:W4:Y:S01]  /*27e0*/  FCHK P0, R9, R2 ;  /* 0x0000000209007302 */ /* 0x000f220000000000 */
[----:B-1----:R-:W-:Y:S01]  /*27f0*/  FFMA R0, -R2, R17, 1 ;  /* 0x3f80000002007423 */ /* 0x002fe20000000111 */
[----:B--2---:R-:W-:-:S03]  /*2800*/  FADD R10, R13, R10 ;  /* 0x0000000a0d0a7221 */ /* 0x004fc60000000000 */
[----:B------:R-:W-:Y:S01]  /*2810*/  FFMA R0, R17, R0, R17 ;  /* 0x0000000011007223 */ /* 0x000fe20000000011 */
[----:B------:R-:W-:-:S04]  /*2820*/  FADD R11, R10, R11 ;  /* 0x0000000b0a0b7221 */ /* 0x000fc80000000000 */
[----:B0-----:R-:W-:-:S04]  /*2830*/  FADD R4, R11, R4 ;  /* 0x000000040b047221 */ /* 0x001fc80000000000 */
[----:B------:R-:W-:-:S04]  /*2840*/  FADD R5, R4, R5 ;  /* 0x0000000504057221 */ /* 0x000fc80000000000 */
[----:B------:R-:W-:Y:S01]  /*2850*/  FADD R6, R5, R6 ;  /* 0x0000000605067221 */ /* 0x000fe20000000000 */
[----:B------:R-:W-:-:S03]  /*2860*/  FFMA R5, R0, R9, RZ ;  /* 0x0000000900057223 */ /* 0x000fc600000000ff */
[----:B------:R-:W-:Y:S01]  /*2870*/  FADD R4, R6, R7 ;  /* 0x0000000706047221 */ /* 0x000fe20000000000 */
[----:B------:R-:W-:-:S03]  /*2880*/  FFMA R6, -R2, R5, R9 ;  /* 0x0000000502067223 */ /* 0x000fc60000000109 */
[----:B---3--:R-:W-:Y:S01]  /*2890*/  FADD R4, R4, R15 ;  /* 0x0000000f04047221 */ /* 0x008fe20000000000 */
[----:B------:R-:W-:Y:S01]  /*28a0*/  FFMA R5, R0, R6, R5 ;  /* 0x0000000600057223 */ /* 0x000fe20000000005 */
[----:B----4-:R-:W-:Y:S06]  /*28b0*/  @!P0 BRA `(.L_x_82) ;  /* 0x0000000000108947 */ /* 0x010fec0003800000 */
[----:B------:R-:W-:Y:S02]  /*28c0*/  MOV R5, R9 ;  /* 0x0000000900057202 */ /* 0x000fe40000000f00 */
[----:B------:R-:W-:-:S07]  /*28d0*/  MOV R6, 0x28f0 ;  /* 0x000028f000067802 */ /* 0x000fce0000000f00 */
[----:B------:R-:W-:Y:S05]  /*28e0*/  CALL.REL.NOINC `($__internal_2_$__cuda_sm3x_div_rn_noftz_f32_slowpath) ;  /* 0x00000000001c7944 */ /* 0x000fea0003c00000 */
[----:B------:R-:W-:-:S07]  /*28f0*/  MOV R5, R0 ;  /* 0x0000000000057202 */ /* 0x000fce0000000f00 */
.L_x_82:
[----:B------:R-:W-:Y:S05]  /*2900*/  BSYNC.RECONVERGENT B0 ;  /* 0x0000000000007941 */ /* 0x000fea0003800200 */
.L_x_81:
[----:B------:R-:W0:Y:S01]  /*2910*/  LDC.64 R6, c[0x0][0x398] ;  /* 0x0000e600ff067b82 */ /* 0x000e220000000a00 */
[----:B------:R-:W-:Y:S01]  /*2920*/  FMUL R5, R4, R5 ;  /* 0x0000000504057220 */ /* 0x000fe20000400000 */
[----:B0-----:R-:W-:-:S05]  /*2930*/  IMAD.WIDE.U32 R2, R3, 0x4, R6 ;  /* 0x0000000403027825 */ /* 0x001fca00078e0006 */
[----:B------:R-:W-:Y:S01]  /*2940*/  STG.E desc[UR6][R2.64], R5 ;  /* 0x0000000502007986 */ /* 0x000fe2000c101906 */
[----:B------:R-:W-:Y:S05]  /*2950*/  EXIT ;  /* 0x000000000000794d */ /* 0x000fea0003800000 */
        .weak           $__internal_2_$__cuda_sm3x_div_rn_noftz_f32_slowpath
        .type           $__internal_2_$__cuda_sm3x_div_rn_noftz_f32_slowpath,@function
        .size           $__internal_2_$__cuda_sm3x_div_rn_noftz_f32_slowpath,(.L_x_187 - $__internal_2_$__cuda_sm3x_div_rn_noftz_f32_slowpath)
$__internal_2_$__cuda_sm3x_div_rn_noftz_f32_slowpath:
[----:B------:R-:W-:Y:S01]  /*2960*/  SHF.R.U32.HI R7, RZ, 0x17, R2 ;  /* 0x00000017ff077819 */ /* 0x000fe20000011602 */
[----:B------:R-:W-:Y:S01]  /*2970*/  BSSY.RECONVERGENT B1, `(.L_x_83) ;  /* 0x0000063000017945 */ /* 0x000fe20003800200 */
[----:B------:R-:W-:Y:S02]  /*2980*/  SHF.R.U32.HI R0, RZ, 0x17, R5 ;  /* 0x00000017ff007819 */ /* 0x000fe40000011605 */
[----:B------:R-:W-:Y:S02]  /*2990*/  LOP3.LUT R15, R7, 0xff, RZ, 0xc0, !PT ;  /* 0x000000ff070f7812 */ /* 0x000fe400078ec0ff */
[----:B------:R-:W-:Y:S02]  /*29a0*/  LOP3.LUT R10, R0, 0xff, RZ, 0xc0, !PT ;  /* 0x000000ff000a7812 */ /* 0x000fe400078ec0ff */
[----:B------:R-:W-:Y:S02]  /*29b0*/  IADD3 R9, PT, PT, R15, -0x1, RZ ;  /* 0xffffffff0f097810 */ /* 0x000fe40007ffe0ff */
[----:B------:R-:W-:-:S02]  /*29c0*/  IADD3 R8, PT, PT, R10, -0x1, RZ ;  /* 0xffffffff0a087810 */ /* 0x000fc40007ffe0ff */
[----:B------:R-:W-:-:S04]  /*29d0*/  ISETP.GT.U32.AND P0, PT, R9, 0xfd, PT ;  /* 0x000000fd0900780c */ /* 0x000fc80003f04070 */
[----:B------:R-:W-:-:S13]  /*29e0*/  ISETP.GT.U32.OR P0, PT, R8, 0xfd, P0 ;  /* 0x000000fd0800780c */ /* 0x000fda0000704470 */
        /* <DEDUP_REMOVED lines=26> */
.L_x_84:
[----:B------:R-:W-:Y:S01]  /*2b90*/  LEA R9, R15, 0xc0800000, 0x17 ;  /* 0xc08000000f097811 */ /* 0x000fe200078eb8ff */
[----:B------:R-:W-:Y:S03]  /*2ba0*/  BSSY.RECONVERGENT B2, `(.L_x_89) ;  /* 0x0000036000027945 */ /* 0x000fe60003800200 */
[----:B------:R-:W-:Y:S02]  /*2bb0*/  IADD3 R9, PT, PT, -R9, R2, RZ ;  /* 0x0000000209097210 */ /* 0x000fe40007ffe1ff */
[----:B------:R-:W-:Y:S02]  /*2bc0*/  IADD3 R2, PT, PT, R10, -0x7f, RZ ;  /* 0xffffff810a027810 */ /* 0x000fe40007ffe0ff */
[----:B------:R-:W0:Y:S01]  /*2bd0*/  MUFU.RCP R8, R9 ;  /* 0x0000000900087308 */ /* 0x000e220000001000 */
[----:B------:R-:W-:Y:S02]  /*2be0*/  FADD.FTZ R11, -R9, -RZ ;  /* 0x800000ff090b7221 */ /* 0x000fe40000010100 */
[----:B------:R-:W-:-:S02]  /*2bf0*/  IMAD R0, R2, -0x800000, R5 ;  /* 0xff80000002007824 */ /* 0x000fc400078e0205 */
[----:B0-----:R-:W-:-:S04]  /*2c00*/  FFMA R13, R8, R11, 1 ;  /* 0x3f800000080d7423 */ /* 0x001fc8000000000b */
[----:B------:R-:W-:-:S04]  /*2c10*/  FFMA R10, R8, R13, R8 ;  /* 0x0000000d080a7223 */ /* 0x000fc80000000008 */
[----:B------:R-:W-:-:S04]  /*2c20*/  FFMA R5, R0, R10, RZ ;  /* 0x0000000a00057223 */ /* 0x000fc800000000ff */
[----:B------:R-:W-:-:S04]  /*2c30*/  FFMA R8, R11, R5, R0 ;  /* 0x000000050b087223 */ /* 0x000fc80000000000 */
[----:B------:R-:W-:Y:S01]  /*2c40*/  FFMA R5, R10, R8, R5 ;  /* 0x000000080a057223 */ /* 0x000fe20000000005 */
[----:B------:R-:W-:-:S03]  /*2c50*/  IADD3 R8, PT, PT, R2, 0x7f, -R15 ;  /* 0x0000007f02087810 */ /* 0x000fc60007ffe80f */
[----:B------:R-:W-:Y:S01]  /*2c60*/  FFMA R12, R11, R5, R0 ;  /* 0x000000050b0c7223 */ /* 0x000fe20000000000 */
[----:B------:R-:W-:-:S03]  /*2c70*/  IADD3 R7, PT, PT, R8, R7, RZ ;  /* 0x0000000708077210 */ /* 0x000fc60007ffe0ff */
        /* <DEDUP_REMOVED lines=14> */
[-CC-:B------:R-:W-:Y:S01]  /*2d60*/  FFMA.RZ R2, R10, R12.reuse, R5.reuse ;  /* 0x0000000c0a027223 */ /* 0x180fe2000000c005 */
[C---:B------:R-:W-:Y:S02]  /*2d70*/  IADD3 R8, PT, PT, R9.reuse, 0x20, RZ ;  /* 0x0000002009087810 */ /* 0x040fe40007ffe0ff */
[C---:B------:R-:W-:Y:S02]  /*2d80*/  ISETP.NE.AND P2, PT, R9.reuse, RZ, PT ;  /* 0x000000ff0900720c */ /* 0x040fe40003f45270 */
[----:B------:R-:W-:Y:S01]  /*2d90*/  LOP3.LUT R7, R2, 0x7fffff, RZ, 0xc0, !PT ;  /* 0x007fffff02077812 */ /* 0x000fe200078ec0ff */
[CCC-:B------:R-:W-:Y:S01]  /*2da0*/  FFMA.RP R2, R10.reuse, R12.reuse, R5.reuse ;  /* 0x0000000c0a027223 */ /* 0x1c0fe20000008005 */
[----:B------:R-:W-:Y:S01]  /*2db0*/  FFMA.RM R5, R10, R12, R5 ;  /* 0x0000000c0a057223 */ /* 0x000fe20000004005 */
[----:B------:R-:W-:Y:S02]  /*2dc0*/  ISETP.NE.AND P1, PT, R9, RZ, PT ;  /* 0x000000ff0900720c */ /* 0x000fe40003f25270 */
[----:B------:R-:W-:-:S02]  /*2dd0*/  LOP3.LUT R7, R7, 0x800000, RZ, 0xfc, !PT ;  /* 0x0080000007077812 */ /* 0x000fc400078efcff */
[----:B------:R-:W-:Y:S02]  /*2de0*/  IADD3 R9, PT, PT, -R9, RZ, RZ ;  /* 0x000000ff09097210 */ /* 0x000fe40007ffe1ff */
[----:B------:R-:W-:Y:S02]  /*2df0*/  SHF.L.U32 R8, R7, R8, RZ ;  /* 0x0000000807087219 */ /* 0x000fe400000006ff */
[----:B------:R-:W-:Y:S02]  /*2e00*/  FSETP.NEU.FTZ.AND P0, PT, R2, R5, PT ;  /* 0x000000050200720b */ /* 0x000fe40003f1d000 */
[----:B------:R-:W-:Y:S02]  /*2e10*/  SEL R2, R9, RZ, P2 ;  /* 0x000000ff09027207 */ /* 0x000fe40001000000 */
[----:B------:R-:W-:Y:S02]  /*2e20*/  ISETP.NE.AND P1, PT, R8, RZ, P1 ;  /* 0x000000ff0800720c */ /* 0x000fe40000f25270 */
[----:B------:R-:W-:-:S02]  /*2e30*/  SHF.R.U32.HI R2, RZ, R2, R7 ;  /* 0x00000002ff027219 */ /* 0x000fc40000011607 */
[----:B------:R-:W-:Y:S02]  /*2e40*/  PLOP3.LUT P0, PT, P0, P1, PT, 0xf8, 0x8f ;  /* 0x00000000008f781c */ /* 0x000fe40000703f70 */
[----:B------:R-:W-:Y:S02]  /*2e50*/  SHF.R.U32.HI R8, RZ, 0x1, R2 ;  /* 0x00000001ff087819 */ /* 0x000fe40000011602 */
[----:B------:R-:W-:-:S04]  /*2e60*/  SEL R5, RZ, 0x1, !P0 ;  /* 0x00000001ff057807 */ /* 0x000fc80004000000 */
[----:B------:R-:W-:-:S04]  /*2e70*/  LOP3.LUT R5, R5, 0x1, R8, 0xf8, !PT ;  /* 0x0000000105057812 */ /* 0x000fc800078ef808 */
[----:B------:R-:W-:-:S04]  /*2e80*/  LOP3.LUT R5, R5, R2, RZ, 0xc0, !PT ;  /* 0x0000000205057212 */ /* 0x000fc800078ec0ff */
[----:B------:R-:W-:-:S04]  /*2e90*/  IADD3 R5, PT, PT, R8, R5, RZ ;  /* 0x0000000508057210 */ /* 0x000fc80007ffe0ff */
[----:B------:R-:W-:Y:S01]  /*2ea0*/  LOP3.LUT R0, R5, R0, RZ, 0xfc, !PT ;  /* 0x0000000005007212 */ /* 0x000fe200078efcff */
[----:B------:R-:W-:Y:S06]  /*2eb0*/  BRA `(.L_x_92) ;  /* 0x0000000000107947 */ /* 0x000fec0003800000 */
.L_x_91:
[----:B------:R-:W-:-:S04]  /*2ec0*/  LOP3.LUT R0, R0, 0x80000000, RZ, 0xc0, !PT ;  /* 0x8000000000007812 */ /* 0x000fc800078ec0ff */
[----:B------:R-:W-:Y:S01]  /*2ed0*/  LOP3.LUT R0, R0, 0x7f800000, RZ, 0xfc, !PT ;  /* 0x7f80000000007812 */ /* 0x000fe200078efcff */
[----:B------:R-:W-:Y:S06]  /*2ee0*/  BRA `(.L_x_92) ;  /* 0x0000000000047947 */ /* 0x000fec0003800000 */
.L_x_90:
[----:B------:R-:W-:-:S07]  /*2ef0*/  LEA R0, R7, R0, 0x17 ;  /* 0x0000000007007211 */ /* 0x000fce00078eb8ff */
.L_x_92:
[----:B------:R-:W-:Y:S05]  /*2f00*/  BSYNC.RECONVERGENT B2 ;  /* 0x0000000000027941 */ /* 0x000fea0003800200 */
.L_x_89:
[----:B------:R-:W-:Y:S05]  /*2f10*/  BRA `(.L_x_93) ;  /* 0x0000000000207947 */ /* 0x000fea0003800000 */
.L_x_88:
[----:B------:R-:W-:-:S04]  /*2f20*/  LOP3.LUT R0, R2, 0x80000000, R5, 0x48, !PT ;  /* 0x8000000002007812 */ /* 0x000fc800078e4805 */
[----:B------:R-:W-:Y:S01]  /*2f30*/  LOP3.LUT R0, R0, 0x7f800000, RZ, 0xfc, !PT ;  /* 0x7f80000000007812 */ /* 0x000fe200078efcff */
[----:B------:R-:W-:Y:S06]  /*2f40*/  BRA `(.L_x_93) ;  /* 0x0000000000147947 */ /* 0x000fec0003800000 */
.L_x_87:
[----:B------:R-:W-:Y:S01]  /*2f50*/  LOP3.LUT R0, R2, 0x80000000, R5, 0x48, !PT ;  /* 0x8000000002007812 */ /* 0x000fe200078e4805 */
[----:B------:R-:W-:Y:S06]  /*2f60*/  BRA `(.L_x_93) ;  /* 0x00000000000c7947 */ /* 0x000fec0003800000 */
.L_x_86:
[----:B------:R-:W0:Y:S01]  /*2f70*/  MUFU.RSQ R0, -QNAN ;  /* 0xffc0000000007908 */ /* 0x000e220000001400 */
[----:B------:R-:W-:Y:S05]  /*2f80*/  BRA `(.L_x_93) ;  /* 0x0000000000047947 */ /* 0x000fea0003800000 */
.L_x_85:
[----:B------:R-:W-:-:S07]  /*2f90*/  FADD.FTZ R0, R5, R0 ;  /* 0x0000000005007221 */ /* 0x000fce0000010000 */
.L_x_93:
[----:B------:R-:W-:Y:S05]  /*2fa0*/  BSYNC.RECONVERGENT B1 ;  /* 0x0000000000017941 */ /* 0x000fea0003800200 */
.L_x_83:
[----:B------:R-:W-:-:S04]  /*2fb0*/  HFMA2 R7, -RZ, RZ, 0, 0 ;  /* 0x00000000ff077431 */ /* 0x000fc800000001ff */
[----:B0-----:R-:W-:Y:S05]  /*2fc0*/  RET.REL.NODEC R6 `(_Z30opt_fused_gate_up_swiglu_mixedILi256EEvPKfPK6__halfS4_Pfii) ;  /* 0xffffffd0060c7950 */ /* 0x001fea0003c3ffff */
.L_x_94:
        /* <DEDUP_REMOVED lines=11> */
.L_x_187:


//--------------------- .text._Z31orig_fused_gate_up_swiglu_mixedILi256EEvPKfPK6__halfS4_Pfii --------------------------
	.section	.text._Z31orig_fused_gate_up_swiglu_mixedILi256EEvPKfPK6__halfS4_Pfii,"ax",@progbits
	.align	128
        .global         _Z31orig_fused_gate_up_swiglu_mixedILi256EEvPKfPK6__halfS4_Pfii
        .type           _Z31orig_fused_gate_up_swiglu_mixedILi256EEvPKfPK6__halfS4_Pfii,@function
        .size           _Z31orig_fused_gate_up_swiglu_mixedILi256EEvPKfPK6__halfS4_Pfii,(.L_x_188 - _Z31orig_fused_gate_up_swiglu_mixedILi256EEvPKfPK6__halfS4_Pfii)
        .other          _Z31orig_fused_gate_up_swiglu_mixedILi256EEvPKfPK6__halfS4_Pfii,@"STO_CUDA_ENTRY STV_DEFAULT"
_Z31orig_fused_gate_up_swiglu_mixedILi256EEvPKfPK6__halfS4_Pfii:
.text._Z31orig_fused_gate_up_swiglu_mixedILi256EEvPKfPK6__halfS4_Pfii:
[----:B------:R-:W-:Y:S01]  /*0000*/  LDC R1, c[0x0][0x37c] ;  /* 0x0000df00ff017b82 */ /* 0x000fe20000000800 */
[----:B------:R-:W0:Y:S01]  /*0010*/  S2R R16, SR_CTAID.X ;  /* 0x0000000000107919 */ /* 0x000e220000002500 */
[----:B------:R-:W0:Y:S02]  /*0020*/  LDCU UR4, c[0x0][0x3a4] ;  /* 0x00007480ff0477ac */ /* 0x000e240008000800 */
[----:B0-----:R-:W-:-:S13]  /*0030*/  ISETP.GE.AND P0, PT, R16, UR4, PT ;  /* 0x0000000410007c0c */ /* 0x001fda000bf06270 */
[----:B------:R-:W-:Y:S05]  /*0040*/  @P0 EXIT ;  /* 0x000000000000094d */ /* 0x000fea0003800000 */
[----:B------:R-:W0:Y:S01]  /*0050*/  LDC R5, c[0x0][0x3a0] ;  /* 0x0000e800ff057b82 */ /* 0x000e220000000800 */
[----:B------:R-:W1:Y:S01]  /*0060*/  S2R R4, SR_TID.X ;  /* 0x0000000000047919 */ /* 0x000e620000002100 */
[----:B------:R-:W2:Y:S01]  /*0070*/  LDCU.64 UR6, c[0x0][0x358] ;  /* 0x00006b00ff0677ac */ /* 0x000ea20008000a00 */
[----:B------:R-:W-:Y:S01]  /*0080*/  BSSY.RECONVERGENT B0, `(.L_x_95) ;  /* 0x00000b9000007945 */ /* 0x000fe20003800200 */
[----:B------:R-:W-:Y:S02]  /*0090*/  CS2R R20, SRZ ;  /* 0x0000000000147805 */ /* 0x000fe4000001ff00 */
[----:B0-----:R-:W-:Y:S01]  /*00a0*/  SHF.R.S32.HI R0, RZ, 0x1f, R5 ;  /* 0x0000001fff007819 */ /* 0x001fe20000011405 */
[----:B------:R-:W-:-:S03]  /*00b0*/  IMAD R2, R16, R5, RZ ;  /* 0x0000000510027224 */ /* 0x000fc600078e02ff */
[----:B------:R-:W-:-:S04]  /*00c0*/  LEA.HI R0, R0, R5, RZ, 0x2 ;  /* 0x0000000500007211 */ /* 0x000fc800078f10ff */
[----:B------:R-:W-:-:S04]  /*00d0*/  SHF.R.S32.HI R3, RZ, 0x2, R0 ;  /* 0x00000002ff037819 */ /* 0x000fc80000011400 */
[----:B-1----:R-:W-:-:S13]  /*00e0*/  ISETP.GE.AND P0, PT, R4, R3, PT ;  /* 0x000000030400720c */ /* 0x002fda0003f06270 */
[----:B--2---:R-:W-:Y:S05]  /*00f0*/  @P0 BRA `(.L_x_96) ;  /* 0x0000000800c40947 */ /* 0x004fea0003800000 */
[----:B------:R-:W-:Y:S01]  /*0100*/  LOP3.LUT R0, RZ, R4, RZ, 0x33, !PT ;  /* 0x00000004ff007212 */ /* 0x000fe200078e33ff */
[----:B------:R-:W-:Y:S01]  /*0110*/  BSSY.RECONVERGENT B1, `(.L_x_97) ;  /* 0x000003c000017945 */ /* 0x000fe20003800200 */
[----:B------:R-:W-:Y:S02]  /*0120*/  CS2R R20, SRZ ;  /* 0x0000000000147805 */ /* 0x000fe4000001ff00 */
[----:B------:R-:W-:-:S04]  /*0130*/  IADD3 R8, PT, PT, R3, R0, RZ ;  /* 0x0000000003087210 */ /* 0x000fc80007ffe0ff */
[C---:B------:R-:W-:Y:S02]  /*0140*/  LOP3.LUT R0, R8.reuse, 0x300, RZ, 0xc0, !PT ;  /* 0x0000030008007812 */ /* 0x040fe400078ec0ff */
[----:B------:R-:W-:Y:S02]  /*0150*/  ISETP.GE.U32.AND P0, PT, R8, 0x300, PT ;  /* 0x000003000800780c */ /* 0x000fe40003f06070 */
[----:B------:R-:W-:Y:S02]  /*0160*/  ISETP.NE.AND P1, PT, R0, 0x300, PT ;  /* 0x000003000000780c */ /* 0x000fe40003f25270 */
[----:B------:R-:W-:-:S11]  /*0170*/  MOV R0, R4 ;  /* 0x0000000400007202 */ /* 0x000fd60000000f00 */
[----:B------:R-:W-:Y:S05]  /*0180*/  @!P1 BRA `(.L_x_98) ;  /* 0x0000000000d09947 */ /* 0x000fea0003800000 */
[----:B------:R-:W0:Y:S01]  /*0190*/  LDC.64 R14, c[0x0][0x380] ;  /* 0x0000e000ff0e7b82 */ /* 0x000e220000000a00 */
[----:B------:R-:W1:Y:S01]  /*01a0*/  LDCU.64 UR4, c[0x0][0x390] ;  /* 0x00007200ff0477ac */ /* 0x000e620008000a00 */
[----:B------:R-:W-:Y:S01]  /*01b0*/  IMAD.WIDE R6, R2, 0x2, RZ ;  /* 0x0000000202067825 */ /* 0x000fe200078e02ff */
[----:B------:R-:W-:-:S03]  /*01c0*/  LEA.HI R8, R8, 0x1, RZ, 0x18 ;  /* 0x0000000108087811 */ /* 0x000fc600078fc0ff */
[----:B------:R-:W-:Y:S01]  /*01d0*/  HFMA2 R21, -RZ, RZ, 0, 0 ;  /* 0x00000000ff157431 */ /* 0x000fe200000001ff */
[----:B------:R-:W2:Y:S01]  /*01e0*/  LDCU.64 UR8, c[0x0][0x388] ;  /* 0x00007100ff0877ac */ /* 0x000ea20008000a00 */
[----:B------:R-:W-:Y:S01]  /*01f0*/  MOV R0, R4 ;  /* 0x0000000400007202 */ /* 0x000fe20000000f00 */
[----:B------:R-:W-:Y:S01]  /*0200*/  IMAD.WIDE.U32 R6, R4, 0x8, R6 ;  /* 0x0000000804067825 */ /* 0x000fe200078e0006 */
[----:B------:R-:W-:Y:S02]  /*0210*/  LOP3.LUT R8, R8, 0x3, RZ, 0xc0, !PT ;  /* 0x0000000308087812 */ /* 0x000fe400078ec0ff */
[----:B------:R-:W-:Y:S02]  /*0220*/  IADD3 R12, P1, PT, R6, 0x4, RZ ;  /* 0x00000004060c7810 */ /* 0x000fe40007f3e0ff */
[----:B------:R-:W-:Y:S02]  /*0230*/  IADD3 R17, PT, PT, -R8, RZ, RZ ;  /* 0x000000ff08117210 */ /* 0x000fe40007ffe1ff */
[----:B------:R-:W-:-:S02]  /*0240*/  IADD3.X R13, PT, PT, RZ, R7, RZ, P1, !PT ;  /* 0x00000007ff0d7210 */ /* 0x000fc40000ffe4ff */
[C---:B-1----:R-:W-:Y:S02]  /*0250*/  IADD3 R6, P1, PT, R12.reuse, UR4, RZ ;  /* 0x000000040c067c10 */ /* 0x042fe4000ff3e0ff */
[----:B--2---:R-:W-:Y:S01]  /*0260*/  IADD3 R12, P2, PT, R12, UR8, RZ ;  /* 0x000000080c0c7c10 */ /* 0x004fe2000ff5e0ff */
[----:B0-----:R-:W-:Y:S01]  /*0270*/  IMAD.WIDE.U32 R14, R4, 0x10, R14 ;  /* 0x00000010040e7825 */ /* 0x001fe200078e000e */
[C---:B------:R-:W-:Y:S02]  /*0280*/  IADD3.X R7, PT, PT, R13.reuse, UR5, RZ, P1, !PT ;  /* 0x000000050d077c10 */ /* 0x040fe40008ffe4ff */
[----:B------:R-:W-:-:S09]  /*0290*/  IADD3.X R13, PT, PT, R13, UR9, RZ, P2, !PT ;  /* 0x000000090d0d7c10 */ /* 0x000fd200097fe4ff */
.L_x_99:
[----:B------:R-:W-:Y:S01]  /*02a0*/  MOV R8, R14 ;  /* 0x0000000e00087202 */ /* 0x000fe20000000f00 */
[----:B------:R-:W2:Y:S01]  /*02b0*/  LDG.E.CONSTANT R23, desc[UR6][R12.64+-0x4] ;  /* 0xfffffc060c177981 */ /* 0x000ea2000c1e9900 */
[----:B------:R-:W-:-:S03]  /*02c0*/  MOV R9, R15 ;  /* 0x0000000f00097202 */ /* 0x000fc60000000f00 */
[----:B------:R-:W3:Y:S04]  /*02d0*/  LDG.E.CONSTANT R22, desc[UR6][R6.64+-0x4] ;  /* 0xfffffc0606167981 */ /* 0x000ee8000c1e9900 */
[----:B------:R-:W4:Y:S04]  /*02e0*/  LDG.E.128.CONSTANT R8, desc[UR6][R8.64] ;  /* 0x0000000608087981 */ /* 0x000f28000c1e9d00 */
[----:B------:R0:W5:Y:S04]  /*02f0*/  LDG.E.CONSTANT R19, desc[UR6][R12.64] ;  /* 0x000000060c137981 */ /* 0x000168000c1e9900 */
[----:B------:R1:W5:Y:S01]  /*0300*/  LDG.E.CONSTANT R18, desc[UR6][R6.64] ;  /* 0x0000000606127981 */ /* 0x000362000c1e9900 */
[----:B------:R-:W-:-:S02]  /*0310*/  IADD3 R17, PT, PT, R17, 0x1, RZ ;  /* 0x0000000111117810 */ /* 0x000fc40007ffe0ff */
[----:B------:R-:W-:Y:S02]  /*0320*/  IADD3 R14, P3, PT, R14, 0x1000, RZ ;  /* 0x000010000e0e7810 */ /* 0x000fe40007f7e0ff */
[----:B------:R-:W-:Y:S02]  /*0330*/  ISETP.NE.AND P1, PT, R17, RZ, PT ;  /* 0x000000ff1100720c */ /* 0x000fe40003f25270 */
[----:B0-----:R-:W-:Y:S02]  /*0340*/  IADD3 R12, P4, PT, R12, 0x800, RZ ;  /* 0x000008000c0c7810 */ /* 0x001fe40007f9e0ff */
[----:B------:R-:W-:Y:S02]  /*0350*/  IADD3 R0, PT, PT, R0, 0x100, RZ ;  /* 0x0000010000007810 */ /* 0x000fe40007ffe0ff */
[----:B-1----:R-:W-:Y:S02]  /*0360*/  IADD3 R6, P2, PT, R6, 0x800, RZ ;  /* 0x0000080006067810 */ /* 0x002fe40007f5e0ff */
[----:B------:R-:W-:-:S02]  /*0370*/  IADD3.X R13, PT, PT, RZ, R13, RZ, P4, !PT ;  /* 0x0000000dff0d7210 */ /* 0x000fc400027fe4ff */
[----:B------:R-:W-:Y:S02]  /*0380*/  IADD3.X R7, PT, PT, RZ, R7, RZ, P2, !PT ;  /* 0x00000007ff077210 */ /* 0x000fe400017fe4ff */
[----:B------:R-:W-:Y:S01]  /*0390*/  IADD3.X R15, PT, PT, RZ, R15, RZ, P3, !PT ;  /* 0x0000000fff0f7210 */ /* 0x000fe20001ffe4ff */
[--C-:B--2---:R-:W-:Y:S02]  /*03a0*/  HADD2.F32 R24, -RZ, R23.reuse.H1_H1 ;  /* 0x30000017ff187230 */ /* 0x104fe40000004100 */
[----:B------:R-:W-:Y:S02]  /*03b0*/  HADD2.F32 R23, -RZ, R23.H0_H0 ;  /* 0x20000017ff177230 */ /* 0x000fe40000004100 */
[--C-:B---3--:R-:W-:Y:S02]  /*03c0*/  HADD2.F32 R26, -RZ, R22.reuse.H1_H1 ;  /* 0x30000016ff1a7230 */ /* 0x108fe40000004100 */
[----:B------:R-:W-:Y:S02]  /*03d0*/  HADD2.F32 R27, -RZ, R22.H0_H0 ;  /* 0x20000016ff1b7230 */ /* 0x000fe40000004100 */
[C---:B----4-:R-:W-:Y:S01]  /*03e0*/  FMUL R25, R9.reuse, R24 ;  /* 0x0000001809197220 */ /* 0x050fe20000400000 */
[----:B------:R-:W-:-:S03]  /*03f0*/  FMUL R26, R9, R26 ;  /* 0x0000001a091a7220 */ /* 0x000fc60000400000 */
[C---:B------:R-:W-:Y:S01]  /*0400*/  FFMA R23, R8.reuse, R23, R25 ;  /* 0x0000001708177223 */ /* 0x040fe20000000019 */
[----:B------:R-:W-:Y:S01]  /*0410*/  FFMA R27, R8, R27, R26 ;  /* 0x0000001b081b7223 */ /* 0x000fe2000000001a */
[--C-:B-----5:R-:W-:Y:S02]  /*0420*/  HADD2.F32 R22, -RZ, R19.reuse.H0_H0 ;  /* 0x20000013ff167230 */ /* 0x120fe40000004100 */
[--C-:B------:R-:W-:Y:S02]  /*0430*/  HADD2.F32 R8, -RZ, R18.reuse.H0_H0 ;  /* 0x20000012ff087230 */ /* 0x100fe40000004100 */
[----:B------:R-:W-:Y:S02]  /*0440*/  HADD2.F32 R19, -RZ, R19.H1_H1 ;  /* 0x30000013ff137230 */ /* 0x000fe40000004100 */
[C---:B------:R-:W-:Y:S01]  /*0450*/  FFMA R22, R10.reuse, R22, R23 ;  /* 0x000000160a167223 */ /* 0x040fe20000000017 */
[----:B------:R-:W-:Y:S02]  /*0460*/  HADD2.F32 R9, -RZ, R18.H1_H1 ;  /* 0x30000012ff097230 */ /* 0x000fe40000004100 */
[----:B------:R-:W-:Y:S01]  /*0470*/  FFMA R8, R10, R8, R27 ;  /* 0x000000080a087223 */ /* 0x000fe2000000001b */
[----:B------:R-:W-:-:S03]  /*0480*/  FFMA R19, R11, R19, R22 ;  /* 0x000000130b137223 */ /* 0x000fc60000000016 */
[----:B------:R-:W-:Y:S01]  /*0490*/  FFMA R8, R11, R9, R8 ;  /* 0x000000090b087223 */ /* 0x000fe20000000008 */
[----:B------:R-:W-:-:S03]  /*04a0*/  FADD R20, R19, R20 ;  /* 0x0000001413147221 */ /* 0x000fc60000000000 */
[----:B------:R-:W-:Y:S01]  /*04b0*/  FADD R21, R8, R21 ;  /* 0x0000001508157221 */ /* 0x000fe20000000000 */
[----:B------:R-:W-:Y:S06]  /*04c0*/  @P1 BRA `(.L_x_99) ;  /* 0xfffffffc00741947 */ /* 0x000fec000383ffff */
.L_x_98:
[----:B------:R-:W-:Y:S05]  /*04d0*/  BSYNC.RECONVERGENT B1 ;  /* 0x0000000000017941 */ /* 0x000fea0003800200 */
.L_x_97:
[----:B------:R-:W-:Y:S05]  /*04e0*/  @!P0 BRA `(.L_x_96) ;  /* 0x0000000400c88947 */ /* 0x000fea0003800000 */
[----:B------:R-:W0:Y:S01]  /*04f0*/  LDC.64 R18, c[0x0][0x388] ;  /* 0x0000e200ff127b82 */ /* 0x000e220000000a00 */
[----:B------:R-:W-:-:S07]  /*0500*/  LEA R17, R0, 0x400, 0x1 ;  /* 0x0000040000117811 */ /* 0x000fce00078e08ff */
[----:B------:R-:W1:Y:S01]  /*0510*/  LDC.64 R6, c[0x0][0x390] ;  /* 0x0000e400ff067b82 */ /* 0x000e620000000a00 */
[----:B0-----:R-:W-:-:S04]  /*0520*/  IMAD.WIDE R18, R2, 0x2, R18 ;  /* 0x0000000202127825 */ /* 0x001fc800078e0212 */
[----:B-1----:R-:W-:-:S07]  /*0530*/  IMAD.WIDE R6, R2, 0x2, R6 ;  /* 0x0000000202067825 */ /* 0x002fce00078e0206 */
.L_x_100:
[----:B------:R-:W0:Y:S01]  /*0540*/  LDC.64 R22, c[0x0][0x380] ;  /* 0x0000e000ff167b82 */ /* 0x000e220000000a00 */
[----:B------:R-:W-:-:S05]  /*0550*/  IADD3 R13, PT, PT, R17, -0x400, RZ ;  /* 0xfffffc00110d7810 */ /* 0x000fca0007ffe0ff */
[----:B------:R-:W-:-:S04]  /*0560*/  IMAD.WIDE.U32 R14, R13, 0x4, R18 ;  /* 0x000000040d0e7825 */ /* 0x000fc800078e0012 */
[----:B------:R-:W-:Y:S01]  /*0570*/  IMAD.WIDE.U32 R12, R13, 0x4, R6 ;  /* 0x000000040d0c7825 */ /* 0x000fe200078e0006 */
[----:B------:R-:W2:Y:S04]  /*0580*/  LDG.E.CONSTANT R27, desc[UR6][R14.64] ;  /* 0x000000060e1b7981 */ /* 0x000ea8000c1e9900 */
[----:B------:R-:W3:Y:S04]  /*0590*/  LDG.E.CONSTANT R25, desc[UR6][R12.64] ;  /* 0x000000060c197981 */ /* 0x000ee8000c1e9900 */
[----:B------:R-:W4:Y:S04]  /*05a0*/  LDG.E.CONSTANT R24, desc[UR6][R14.64+0x4] ;  /* 0x000004060e187981 */ /* 0x000f28000c1e9900 */
[----:B------:R3:W5:Y:S01]  /*05b0*/  LDG.E.CONSTANT R26, desc[UR6][R12.64+0x4] ;  /* 0x000004060c1a7981 */ /* 0x000762000c1e9900 */
[----:B0-----:R-:W-:-:S05]  /*05c0*/  IMAD.WIDE.U32 R22, R0, 0x10, R22 ;  /* 0x0000001000167825 */ /* 0x001fca00078e0016 */
[----:B------:R-:W4:Y:S01]  /*05d0*/  LDG.E.128.CONSTANT R8, desc[UR6][R22.64] ;  /* 0x0000000616087981 */ /* 0x000f22000c1e9d00 */
[--C-:B--2---:R-:W-:Y:S02]  /*05e0*/  HADD2.F32 R28, -RZ, R27.reuse.H1_H1 ;  /* 0x3000001bff1c7230 */ /* 0x104fe40000004100 */
[----:B------:R-:W-:Y:S02]  /*05f0*/  HADD2.F32 R27, -RZ, R27.H0_H0 ;  /* 0x2000001bff1b7230 */ /* 0x000fe40000004100 */
[--C-:B---3--:R-:W-:Y:S02]  /*0600*/  HADD2.F32 R12, -RZ, R25.reuse.H1_H1 ;  /* 0x30000019ff0c7230 */ /* 0x108fe40000004100 */
[----:B------:R-:W-:Y:S02]  /*0610*/  HADD2.F32 R25, -RZ, R25.H0_H0 ;  /* 0x20000019ff197230 */ /* 0x000fe40000004100 */
[C---:B----4-:R-:W-:Y:S01]  /*0620*/  FMUL R29, R9.reuse, R28 ;  /* 0x0000001c091d7220 */ /* 0x050fe20000400000 */
[----:B------:R-:W-:-:S03]  /*0630*/  FMUL R28, R9, R12 ;  /* 0x0000000c091c7220 */ /* 0x000fc60000400000 */
[C---:B------:R-:W-:Y:S01]  /*0640*/  FFMA R27, R8.reuse, R27, R29 ;  /* 0x0000001b081b7223 */ /* 0x040fe2000000001d */
[----:B------:R-:W-:Y:S01]  /*0650*/  IADD3 R29, PT, PT, R17, -0x200, RZ ;  /* 0xfffffe00111d7810 */ /* 0x000fe20007ffe0ff */
[----:B------:R-:W-:Y:S01]  /*0660*/  FFMA R25, R8, R25, R28 ;  /* 0x0000001908197223 */ /* 0x000fe2000000001c */
[----:B------:R-:W-:Y:S02]  /*0670*/  HADD2.F32 R8, -RZ, R24.H0_H0 ;  /* 0x20000018ff087230 */ /* 0x000fe40000004100 */
[----:B-----5:R-:W-:Y:S02]  /*0680*/  HADD2.F32 R14, -RZ, R26.H0_H0 ;  /* 0x2000001aff0e7230 */ /* 0x020fe40000004100 */
[----:B------:R-:W-:-:S04]  /*0690*/  IMAD.WIDE.U32 R12, R29, 0x4, R18 ;  /* 0x000000041d0c7825 */ /* 0x000fc800078e0012 */
[C---:B------:R-:W-:Y:S01]  /*06a0*/  FFMA R8, R10.reuse, R8, R27 ;  /* 0x000000080a087223 */ /* 0x040fe2000000001b */
[----:B------:R-:W-:Y:S01]  /*06b0*/  FFMA R14, R10, R14, R25 ;  /* 0x0000000e0a0e7223 */ /* 0x000fe20000000019 */
[----:B------:R-:W-:Y:S01]  /*06c0*/  HADD2.F32 R27, -RZ, R24.H1_H1 ;  /* 0x30000018ff1b7230 */ /* 0x000fe20000004100 */
[----:B------:R-:W2:Y:S01]  /*06d0*/  LDG.E.CONSTANT R15, desc[UR6][R12.64] ;  /* 0x000000060c0f7981 */ /* 0x000ea2000c1e9900 */
[----:B------:R-:W-:-:S03]  /*06e0*/  HADD2.F32 R9, -RZ, R26.H1_H1 ;  /* 0x3000001aff097230 */ /* 0x000fc60000004100 */
[C---:B------:R-:W-:Y:S02]  /*06f0*/  FFMA R27, R11.reuse, R27, R8 ;  /* 0x0000001b0b1b7223 */ /* 0x040fe40000000008 */
[----:B------:R-:W-:Y:S02]  /*0700*/  FFMA R26, R11, R9, R14 ;  /* 0x000000090b1a7223 */ /* 0x000fe4000000000e */
[----:B------:R-:W3:Y:S01]  /*0710*/  LDG.E.128.CONSTANT R8, desc[UR6][R22.64+0x1000] ;  /* 0x0010000616087981 */ /* 0x000ee2000c1e9d00 */
[----:B------:R-:W-:-:S03]  /*0720*/  IMAD.WIDE.U32 R28, R29, 0x4, R6 ;  /* 0x000000041d1c7825 */ /* 0x000fc600078e0006 */
[----:B------:R-:W4:Y:S04]  /*0730*/  LDG.E.CONSTANT R14, desc[UR6][R12.64+0x4] ;  /* 0x000004060c0e7981 */ /* 0x000f28000c1e9900 */
[----:B------:R-:W5:Y:S01]  /*0740*/  LDG.E.CONSTANT R12, desc[UR6][R28.64] ;  /* 0x000000061c0c7981 */ /* 0x000f62000c1e9900 */
[--C-:B--2---:R-:W-:Y:S02]  /*0750*/  HADD2.F32 R24, -RZ, R15.reuse.H1_H1 ;  /* 0x3000000fff187230 */ /* 0x104fe40000004100 */
[----:B------:R-:W-:-:S03]  /*0760*/  HADD2.F32 R15, -RZ, R15.H0_H0 ;  /* 0x2000000fff0f7230 */ /* 0x000fc60000004100 */
[----:B---3--:R-:W-:Y:S01]  /*0770*/  FMUL R25, R9, R24 ;  /* 0x0000001809197220 */ /* 0x008fe20000400000 */
[----:B----4-:R-:W-:-:S03]  /*0780*/  HADD2.F32 R24, -RZ, R14.H0_H0 ;  /* 0x2000000eff187230 */ /* 0x010fc60000004100 */
[----:B------:R-:W-:Y:S02]  /*0790*/  FFMA R15, R8, R15, R25 ;  /* 0x0000000f080f7223 */ /* 0x000fe40000000019 */
[----:B------:R0:W2:Y:S02]  /*07a0*/  LDG.E.CONSTANT R25, desc[UR6][R28.64+0x4] ;  /* 0x000004061c197981 */ /* 0x0000a4000c1e9900 */
[----:B------:R-:W-:Y:S01]  /*07b0*/  FFMA R24, R10, R24, R15 ;  /* 0x000000180a187223 */ /* 0x000fe2000000000f */
[----:B-----5:R-:W-:-:S05]  /*07c0*/  HADD2.F32 R15, -RZ, R12.H1_H1 ;  /* 0x3000000cff0f7230 */ /* 0x020fca0000004100 */
[----:B------:R-:W-:Y:S01]  /*07d0*/  FMUL R15, R9, R15 ;  /* 0x0000000f090f7220 */ /* 0x000fe20000400000 */
[----:B------:R-:W-:Y:S02]  /*07e0*/  HADD2.F32 R9, -RZ, R12.H0_H0 ;  /* 0x2000000cff097230 */ /* 0x000fe40000004100 */
[----:B------:R-:W-:-:S04]  /*07f0*/  IMAD.WIDE.U32 R12, R17, 0x4, R18 ;  /* 0x00000004110c7825 */ /* 0x000fc800078e0012 */
[----:B0-----:R-:W-:Y:S01]  /*0800*/  FFMA R29, R8, R9, R15 ;  /* 0x00000009081d7223 */ /* 0x001fe2000000000f */
[----:B------:R-:W-:Y:S01]  /*0810*/  HADD2.F32 R14, -RZ, R14.H1_H1 ;  /* 0x3000000eff0e7230 */ /* 0x000fe20000004100 */
[----:B------:R-:W3:Y:S04]  /*0820*/  LDG.E.CONSTANT R9, desc[UR6][R12.64] ;  /* 0x000000060c097981 */ /* 0x000ee8000c1e9900 */
[----:B------:R-:W4:Y:S01]  /*0830*/  LDG.E.CONSTANT R8, desc[UR6][R12.64+0x4] ;  /* 0x000004060c087981 */ /* 0x000f22000c1e9900 */
[----:B------:R-:W-:-:S03]  /*0840*/  FFMA R24, R11, R14, R24 ;  /* 0x0000000e0b187223 */ /* 0x000fc60000000018 */
[----:B------:R-:W5:Y:S01]  /*0850*/  LDG.E.128.CONSTANT R12, desc[UR6][R22.64+0x2000] ;  /* 0x00200006160c7981 */ /* 0x000f62000c1e9d00 */
[----:B------:R-:W-:Y:S01]  /*0860*/  FADD R27, R27, R20 ;  /* 0x000000141b1b7221 */ /* 0x000fe20000000000 */
[--C-:B--2---:R-:W-:Y:S02]  /*0870*/  HADD2.F32 R28, -RZ, R25.reuse.H0_H0 ;  /* 0x20000019ff1c7230 */ /* 0x104fe40000004100 */
[----:B------:R-:W-:-:S03]  /*0880*/  HADD2.F32 R25, -RZ, R25.H1_H1 ;  /* 0x30000019ff197230 */ /* 0x000fc60000004100 */
[----:B------:R-:W-:-:S04]  /*0890*/  FFMA R28, R10, R28, R29 ;  /* 0x0000001c0a1c7223 */ /* 0x000fc8000000001d */
[----:B------:R-:W-:Y:S01]  /*08a0*/  FFMA R25, R11, R25, R28 ;  /* 0x000000190b197223 */ /* 0x000fe2000000001c */
[--C-:B---3--:R-:W-:Y:S02]  /*08b0*/  HADD2.F32 R10, -RZ, R9.reuse.H1_H1 ;  /* 0x30000009ff0a7230 */ /* 0x108fe40000004100 */
[----:B------:R-:W-:Y:S02]  /*08c0*/  HADD2.F32 R9, -RZ, R9.H0_H0 ;  /* 0x20000009ff097230 */ /* 0x000fe40000004100 */
[--C-:B----4-:R-:W-:Y:S02]  /*08d0*/  HADD2.F32 R20, -RZ, R8.reuse.H1_H1 ;  /* 0x30000008ff147230 */ /* 0x110fe40000004100 */
[----:B-----5:R-:W-:Y:S01]  /*08e0*/  FMUL R11, R13, R10 ;  /* 0x0000000a0d0b7220 */ /* 0x020fe20000400000 */
[----:B------:R-:W-:-:S03]  /*08f0*/  HADD2.F32 R10, -RZ, R8.H0_H0 ;  /* 0x20000008ff0a7230 */ /* 0x000fc60000004100 */
[----:B------:R-:W-:-:S04]  /*0900*/  FFMA R9, R12, R9, R11 ;  /* 0x000000090c097223 */ /* 0x000fc8000000000b */
[----:B------:R-:W-:Y:S01]  /*0910*/  FFMA R10, R14, R10, R9 ;  /* 0x0000000a0e0a7223 */ /* 0x000fe20000000009 */
[----:B------:R-:W-:-:S05]  /*0920*/  IMAD.WIDE.U32 R8, R17, 0x4, R6 ;  /* 0x0000000411087825 */ /* 0x000fca00078e0006 */
[----:B------:R-:W2:Y:S01]  /*0930*/  LDG.E.CONSTANT R11, desc[UR6][R8.64] ;  /* 0x00000006080b7981 */ /* 0x000ea2000c1e9900 */
[----:B------:R-:W-:-:S03]  /*0940*/  FFMA R20, R15, R20, R10 ;  /* 0x000000140f147223 */ /* 0x000fc6000000000a */
[----:B------:R-:W3:Y:S01]  /*0950*/  LDG.E.CONSTANT R10, desc[UR6][R8.64+0x4] ;  /* 0x00000406080a7981 */ /* 0x000ee2000c1e9900 */
[----:B------:R-:W-:Y:S01]  /*0960*/  FADD R26, R26, R21 ;  /* 0x000000151a1a7221 */ /* 0x000fe20000000000 */
[--C-:B--2---:R-:W-:Y:S02]  /*0970*/  HADD2.F32 R28, -RZ, R11.reuse.H1_H1 ;  /* 0x3000000bff1c7230 */ /* 0x104fe40000004100 */
[----:B------:R-:W-:-:S03]  /*0980*/  HADD2.F32 R11, -RZ, R11.H0_H0 ;  /* 0x2000000bff0b7230 */ /* 0x000fc60000004100 */
[----:B------:R-:W-:-:S04]  /*0990*/  FMUL R13, R13, R28 ;  /* 0x0000001c0d0d7220 */ /* 0x000fc80000400000 */
[----:B------:R-:W-:Y:S01]  /*09a0*/  FFMA R11, R12, R11, R13 ;  /* 0x0000000b0c0b7223 */ /* 0x000fe2000000000d */
[--C-:B---3--:R-:W-:Y:S01]  /*09b0*/  HADD2.F32 R12, -RZ, R10.reuse.H0_H0 ;  /* 0x2000000aff0c7230 */ /* 0x108fe20000004100 */
[----:B------:R-:W-:Y:S01]  /*09c0*/  IADD3 R13, PT, PT, R17, 0x200, RZ ;  /* 0x00000200110d7810 */ /* 0x000fe20007ffe0ff */
[----:B------:R-:W-:-:S03]  /*09d0*/  HADD2.F32 R10, -RZ, R10.H1_H1 ;  /* 0x3000000aff0a7230 */ /* 0x000fc60000004100 */
[----:B------:R-:W-:Y:S01]  /*09e0*/  FFMA R12, R14, R12, R11 ;  /* 0x0000000c0e0c7223 */ /* 0x000fe2000000000b */
[----:B------:R-:W-:-:S04]  /*09f0*/  IMAD.WIDE.U32 R28, R13, 0x4, R18 ;  /* 0x000000040d1c7825 */ /* 0x000fc800078e0012 */
[----:B------:R-:W-:Y:S01]  /*0a00*/  FFMA R15, R15, R10, R12 ;  /* 0x0000000a0f0f7223 */ /* 0x000fe2000000000c */
[----:B------:R-:W-:Y:S01]  /*0a10*/  IMAD.WIDE.U32 R12, R13, 0x4, R6 ;  /* 0x000000040d0c7825 */ /* 0x000fe200078e0006 */
[----:B------:R-:W2:Y:S04]  /*0a20*/  LDG.E.CONSTANT R14, desc[UR6][R28.64] ;  /* 0x000000061c0e7981 */ /* 0x000ea8000c1e9900 */
[----:B------:R-:W3:Y:S04]  /*0a30*/  LDG.E.CONSTANT R21, desc[UR6][R12.64] ;  /* 0x000000060c157981 */ /* 0x000ee8000c1e9900 */
[----:B------:R3:W4:Y:S04]  /*0a40*/  LDG.E.128.CONSTANT R8, desc[UR6][R22.64+0x3000] ;  /* 0x0030000616087981 */ /* 0x000728000c1e9d00 */
[----:B------:R-:W5:Y:S04]  /*0a50*/  LDG.E.CONSTANT R28, desc[UR6][R28.64+0x4] ;  /* 0x000004061c1c7981 */ /* 0x000f68000c1e9900 */
[----:B------:R-:W5:Y:S01]  /*0a60*/  LDG.E.CONSTANT R12, desc[UR6][R12.64+0x4] ;  /* 0x000004060c0c7981 */ /* 0x000f62000c1e9900 */
[----:B------:R-:W-:Y:S01]  /*0a70*/  FADD R27, R27, R24 ;  /* 0x000000181b1b7221 */ /* 0x000fe20000000000 */
[----:B------:R-:W-:Y:S01]  /*0a80*/  FADD R26, R26, R25 ;  /* 0x000000191a1a7221 */ /* 0x000fe20000000000 */
[----:B------:R-:W-:-:S04]  /*0a90*/  IADD3 R0, PT, PT, R0, 0x400, RZ ;  /* 0x0000040000007810 */ /* 0x000fc80007ffe0ff */
[----:B------:R-:W-:Y:S01]  /*0aa0*/  ISETP.GE.AND P0, PT, R0, R3, PT ;  /* 0x000000030000720c */ /* 0x000fe20003f06270 */
[----:B------:R-:W-:Y:S01]  /*0ab0*/  FADD R20, R27, R20 ;  /* 0x000000141b147221 */ /* 0x000fe20000000000 */
[----:B------:R-:W-:Y:S01]  /*0ac0*/  FADD R15, R26, R15 ;  /* 0x0000000f1a0f7221 */ /* 0x000fe20000000000 */
[----:B------:R-:W-:Y:S01]  /*0ad0*/  IADD3 R17, PT, PT, R17, 0x800, RZ ;  /* 0x0000080011117810 */ /* 0x000fe20007ffe0ff */
[--C-:B--2---:R-:W-:Y:S02]  /*0ae0*/  HADD2.F32 R24, -RZ, R14.reuse.H1_H1 ;  /* 0x3000000eff187230 */ /* 0x104fe40000004100 */
[--C-:B---3--:R-:W-:Y:S02]  /*0af0*/  HADD2.F32 R22, -RZ, R21.reuse.H1_H1 ;  /* 0x30000015ff167230 */ /* 0x108fe40000004100 */
[----:B------:R-:W-:Y:S02]  /*0b00*/  HADD2.F32 R25, -RZ, R14.H0_H0 ;  /* 0x2000000eff197230 */ /* 0x000fe40000004100 */
[----:B----4-:R-:W-:Y:S01]  /*0b10*/  FMUL R24, R9, R24 ;  /* 0x0000001809187220 */ /* 0x010fe20000400000 */
[----:B------:R-:W-:-:S02]  /*0b20*/  HADD2.F32 R21, -RZ, R21.H0_H0 ;  /* 0x20000015ff157230 */ /* 0x000fc40000004100 */
[----:B------:R-:W-:Y:S01]  /*0b30*/  FMUL R9, R9, R22 ;  /* 0x0000001609097220 */ /* 0x000fe20000400000 */
[----:B-----5:R-:W-:Y:S02]  /*0b40*/  HADD2.F32 R14, -RZ, R28.H0_H0 ;  /* 0x2000001cff0e7230 */ /* 0x020fe40000004100 */
[C---:B------:R-:W-:Y:S01]  /*0b50*/  FFMA R25, R8.reuse, R25, R24 ;  /* 0x0000001908197223 */ /* 0x040fe20000000018 */
[----:B------:R-:W-:Y:S01]  /*0b60*/  FFMA R9, R8, R21, R9 ;  /* 0x0000001508097223 */ /* 0x000fe20000000009 */
[----:B------:R-:W-:Y:S02]  /*0b70*/  HADD2.F32 R13, -RZ, R12.H0_H0 ;  /* 0x2000000cff0d7230 */ /* 0x000fe40000004100 */
[----:B------:R-:W-:Y:S01]  /*0b80*/  FFMA R14, R10, R14, R25 ;  /* 0x0000000e0a0e7223 */ /* 0x000fe20000000019 */
[----:B------:R-:W-:Y:S02]  /*0b90*/  HADD2.F32 R28, -RZ, R28.H1_H1 ;  /* 0x3000001cff1c7230 */ /* 0x000fe40000004100 */
[----:B------:R-:W-:-:S02]  /*0ba0*/  HADD2.F32 R21, -RZ, R12.H1_H1 ;  /* 0x3000000cff157230 */ /* 0x000fc40000004100 */
[----:B------:R-:W-:Y:S01]  /*0bb0*/  FFMA R10, R10, R13, R9 ;  /* 0x0000000d0a0a7223 */ /* 0x000fe20000000009 */
[----:B------:R-:W-:-:S03]  /*0bc0*/  FFMA R9, R11, R28, R14 ;  /* 0x0000001c0b097223 */ /* 0x000fc6000000000e */
[----:B------:R-:W-:Y:S01]  /*0bd0*/  FFMA R10, R11, R21, R10 ;  /* 0x000000150b0a7223 */ /* 0x000fe2000000000a */
[----:B------:R-:W-:-:S03]  /*0be0*/  FADD R20, R20, R9 ;  /* 0x0000000914147221 */ /* 0x000fc60000000000 */
[----:B------:R-:W-:Y:S01]  /*0bf0*/  FADD R21, R15, R10 ;  /* 0x0000000a0f157221 */ /* 0x000fe20000000000 */
[----:B------:R-:W-:Y:S06]  /*0c00*/  @!P0 BRA `(.L_x_100) ;  /* 0xfffffff8004c8947 */ /* 0x000fec000383ffff */
.L_x_96:
[----:B------:R-:W-:Y:S05]  /*0c10*/  BSYNC.RECONVERGENT B0 ;  /* 0x0000000000007941 */ /* 0x000fea0003800200 */
.L_x_95:
[----:B------:R-:W-:Y:S01]  /*0c20*/  LEA R17, R3, R4, 0x2 ;  /* 0x0000000403117211 */ /* 0x000fe200078e10ff */
[----:B------:R-:W-:Y:S03]  /*0c30*/  BSSY.RECONVERGENT B0, `(.L_x_101) ;  /* 0x00000a4000007945 */ /* 0x000fe60003800200 */
[----:B------:R-:W-:-:S13]  /*0c40*/  ISETP.GE.AND P0, PT, R17, R5, PT ;  /* 0x000000051100720c */ /* 0x000fda0003f06270 */
[----:B------:R-:W-:Y:S05]  /*0c50*/  @P0 BRA `(.L_x_102) ;  /* 0x0000000800840947 */ /* 0x000fea0003800000 */
[----:B------:R-:W-:Y:S01]  /*0c60*/  LOP3.LUT R0, RZ, R4, RZ, 0x33, !PT ;  /* 0x00000004ff007212 */ /* 0x000fe200078e33ff */
[----:B------:R-:W-:Y:S01]  /*0c70*/  BSSY.RECONVERGENT B1, `(.L_x_103) ;  /* 0x0000052000017945 */ /* 0x000fe20003800200 */
[----:B------:R-:W-:-:S04]  /*0c80*/  VIADDMNMX R5, R17, 0x100, R5, !PT ;  /* 0x0000010011057846 */ /* 0x000fc80007800105 */
[----:B------:R-:W-:-:S05]  /*0c90*/  IADD3 R0, PT, PT, R0, R5, RZ ;  /* 0x0000000500007210 */ /* 0x000fca0007ffe0ff */
[----:B------:R-:W-:-:S05]  /*0ca0*/  IMAD R3, R3, -0x4, R0 ;  /* 0xfffffffc03037824 */ /* 0x000fca00078e0200 */
[C---:B------:R-:W-:Y:S02]  /*0cb0*/  ISETP.GE.U32.AND P0, PT, R3.reuse, 0x700, PT ;  /* 0x000007000300780c */ /* 0x040fe40003f06070 */
[----:B------:R-:W-:-:S11]  /*0cc0*/  LEA.HI R5, R3, 0x1, RZ, 0x18 ;  /* 0x0000000103057811 */ /* 0x000fd600078fc0ff */
[----:B------:R-:W-:Y:S05]  /*0cd0*/  @!P0 BRA `(.L_x_104) ;  /* 0x00000004002c8947 */ /* 0x000fea0003800000 */
[----:B------:R-:W0:Y:S01]  /*0ce0*/  LDCU.64 UR4, c[0x0][0x388] ;  /* 0x00007100ff0477ac */ /* 0x000e220008000a00 */
[----:B------:R-:W-:Y:S01]  /*0cf0*/  HFMA2 R8, -RZ, RZ, 0, 0.0001220703125 ;  /* 0x00000800ff087431 */ /* 0x000fe200000001ff */
[----:B------:R-:W-:Y:S01]  /*0d00*/  MOV R9, 0x0 ;  /* 0x0000000000097802 */ /* 0x000fe20000000f00 */
[----:B------:R-:W1:Y:S01]  /*0d10*/  LDCU.64 UR8, c[0x0][0x390] ;  /* 0x00007200ff0877ac */ /* 0x000e620008000a00 */
[----:B------:R-:W-:-:S04]  /*0d20*/  LOP3.LUT R0, R5, 0x1fffff8, RZ, 0xc0, !PT ;  /* 0x01fffff805007812 */ /* 0x000fc800078ec0ff */
[----:B------:R-:W-:Y:S01]  /*0d30*/  IADD3 R0, PT, PT, -R0, RZ, RZ ;  /* 0x000000ff00007210 */ /* 0x000fe20007ffe1ff */
[----:B------:R-:W-:-:S03]  /*0d40*/  IMAD.WIDE R8, R2, 0x2, R8 ;  /* 0x0000000202087825 */ /* 0x000fc600078e0208 */
[C---:B0-----:R-:W-:Y:S02]  /*0d50*/  IADD3 R6, P0, PT, R8.reuse, UR4, RZ ;  /* 0x0000000408067c10 */ /* 0x041fe4000ff1e0ff */
[----:B-1----:R-:W-:Y:S02]  /*0d60*/  IADD3 R8, P1, PT, R8, UR8, RZ ;  /* 0x0000000808087c10 */ /* 0x002fe4000ff3e0ff */
[C---:B------:R-:W-:Y:S02]  /*0d70*/  IADD3.X R7, PT, PT, R9.reuse, UR5, RZ, P0, !PT ;  /* 0x0000000509077c10 */ /* 0x040fe400087fe4ff */
[----:B------:R-:W-:-:S09]  /*0d80*/  IADD3.X R9, PT, PT, R9, UR9, RZ, P1, !PT ;  /* 0x0000000909097c10 */ /* 0x000fd20008ffe4ff */
.L_x_105:
[----:B------:R-:W0:Y:S01]  /*0d90*/  LDC.64 R10, c[0x0][0x380] ;  /* 0x0000e000ff0a7b82 */ /* 0x000e220000000a00 */
[----:B------:R-:W-:-:S05]  /*0da0*/  IMAD.WIDE R12, R17, 0x2, R6 ;  /* 0x00000002110c7825 */ /* 0x000fca00078e0206 */
        /* <DEDUP_REMOVED lines=8> */
[----:B------:R-:W5:Y:S04]  /*0e30*/  LDG.E.CONSTANT R18, desc[UR6][R10.64+0x400] ;  /* 0x000400060a127981 */ /* 0x000f68000c1e9900 */
[----:B------:R-:W5:Y:S01]  /*0e40*/  LDG.E.CONSTANT R22, desc[UR6][R10.64+0x800] ;  /* 0x000800060a167981 */ /* 0x000f62000c1e9900 */
[----:B--2---:R-:W-:-:S03]  /*0e50*/  HADD2.F32 R24, -RZ, R19.H0_H0 ;  /* 0x20000013ff187230 */ /* 0x004fc60000004100 */
[----:B------:R-:W2:Y:S01]  /*0e60*/  LDG.E.CONSTANT R19, desc[UR6][R10.64+0xc00] ;  /* 0x000c00060a137981 */ /* 0x000ea2000c1e9900 */
[----:B---3--:R-:W-:Y:S02]  /*0e70*/  HADD2.F32 R26, -RZ, R25.H0_H0 ;  /* 0x20000019ff1a7230 */ /* 0x008fe40000004100 */
[----:B----4-:R-:W-:Y:S01]  /*0e80*/  FFMA R25, R23, R24, R20 ;  /* 0x0000001817197223 */ /* 0x010fe20000000014 */
[----:B------:R-:W-:Y:S01]  /*0e90*/  HADD2.F32 R24, -RZ, R14.H0_H0 ;  /* 0x2000000eff187230 */ /* 0x000fe20000004100 */
[----:B------:R-:W3:Y:S04]  /*0ea0*/  LDG.E.CONSTANT R20, desc[UR6][R10.64+0x1000] ;  /* 0x001000060a147981 */ /* 0x000ee8000c1e9900 */
[----:B------:R-:W4:Y:S01]  /*0eb0*/  LDG.E.U16.CONSTANT R14, desc[UR6][R12.64+0x200] ;  /* 0x000200060c0e7981 */ /* 0x000f22000c1e9500 */
[----:B-----5:R-:W-:Y:S01]  /*0ec0*/  FFMA R25, R18, R26, R25 ;  /* 0x0000001a12197223 */ /* 0x020fe20000000019 */
[----:B------:R-:W-:-:S03]  /*0ed0*/  HADD2.F32 R15, -RZ, R15.H0_H0 ;  /* 0x2000000fff0f7230 */ /* 0x000fc60000004100 */
[----:B------:R-:W-:Y:S01]  /*0ee0*/  FFMA R26, R22, R24, R25 ;  /* 0x00000018161a7223 */ /* 0x000fe20000000019 */
[----:B------:R-:W-:Y:S01]  /*0ef0*/  HADD2.F32 R29, -RZ, R27.H0_H0 ;  /* 0x2000001bff1d7230 */ /* 0x000fe20000004100 */
[----:B------:R-:W5:Y:S04]  /*0f00*/  LDG.E.CONSTANT R24, desc[UR6][R10.64+0x1400] ;  /* 0x001400060a187981 */ /* 0x000f68000c1e9900 */
[----:B------:R4:W5:Y:S04]  /*0f10*/  LDG.E.U16.CONSTANT R27, desc[UR6][R12.64+0x400] ;  /* 0x000400060c1b7981 */ /* 0x000968000c1e9500 */
[----:B------:R-:W5:Y:S01]  /*0f20*/  LDG.E.CONSTANT R25, desc[UR6][R10.64+0x1800] ;  /* 0x001800060a197981 */ /* 0x000f62000c1e9900 */
[----:B--2---:R-:W-:-:S03]  /*0f30*/  FFMA R15, R19, R15, R26 ;  /* 0x0000000f130f7223 */ /* 0x004fc6000000001a */
[----:B------:R0:W2:Y:S01]  /*0f40*/  LDG.E.CONSTANT R26, desc[UR6][R10.64+0x1c00] ;  /* 0x001c00060a1a7981 */ /* 0x0000a2000c1e9900 */
[----:B---3--:R-:W-:Y:S01]  /*0f50*/  FFMA R29, R20, R29, R15 ;  /* 0x0000001d141d7223 */ /* 0x008fe2000000000f */
[----:B----4-:R-:W-:Y:S02]  /*0f60*/  HADD2.F32 R12, -RZ, R14.H0_H0 ;  /* 0x2000000eff0c7230 */ /* 0x010fe40000004100 */
[----:B------:R-:W-:-:S05]  /*0f70*/  IMAD.WIDE R14, R17, 0x2, R8 ;  /* 0x00000002110e7825 */ /* 0x000fca00078e0208 */
[----:B------:R-:W0:Y:S04]  /*0f80*/  LDG.E.U16.CONSTANT R10, desc[UR6][R14.64+-0x800] ;  /* 0xfff800060e0a7981 */ /* 0x000e28000c1e9500 */
[----:B------:R-:W3:Y:S01]  /*0f90*/  LDG.E.U16.CONSTANT R11, desc[UR6][R14.64+-0x400] ;  /* 0xfffc00060e0b7981 */ /* 0x000ee2000c1e9500 */
[----:B-----5:R-:W-:-:S03]  /*0fa0*/  FFMA R29, R24, R12, R29 ;  /* 0x0000000c181d7223 */ /* 0x020fc6000000001d */
[----:B------:R-:W4:Y:S04]  /*0fb0*/  LDG.E.U16.CONSTANT R12, desc[UR6][R14.64+0x200] ;  /* 0x000200060e0c7981 */ /* 0x000f28000c1e9500 */
[----:B------:R-:W5:Y:S01]  /*0fc0*/  LDG.E.U16.CONSTANT R13, desc[UR6][R14.64+0x600] ;  /* 0x000600060e0d7981 */ /* 0x000f62000c1e9500 */
[----:B0-----:R-:W-:-:S05]  /*0fd0*/  HADD2.F32 R10, -RZ, R10.H0_H0 ;  /* 0x2000000aff0a7230 */ /* 0x001fca0000004100 */
[----:B------:R-:W-:Y:S02]  /*0fe0*/  FFMA R21, R23, R10, R21 ;  /* 0x0000000a17157223 */ /* 0x000fe40000000015 */
[----:B------:R-:W2:Y:S01]  /*0ff0*/  LDG.E.U16.CONSTANT R10, desc[UR6][R14.64+-0x600] ;  /* 0xfffa00060e0a7981 */ /* 0x000ea2000c1e9500 */
[----:B---3--:R-:W-:Y:S02]  /*1000*/  HADD2.F32 R11, -RZ, R11.H0_H0 ;  /* 0x2000000bff0b7230 */ /* 0x008fe40000004100 */
[----:B--2---:R-:W-:-:S05]  /*1010*/  HADD2.F32 R10, -RZ, R10.H0_H0 ;  /* 0x2000000aff0a7230 */ /* 0x004fca0000004100 */
[----:B------:R-:W-:Y:S02]  /*1020*/  FFMA R21, R18, R10, R21 ;  /* 0x0000000a12157223 */ /* 0x000fe40000000015 */
[----:B------:R-:W2:Y:S04]  /*1030*/  LDG.E.U16.CONSTANT R10, desc[UR6][R14.64+-0x200] ;  /* 0xfffe00060e0a7981 */ /* 0x000ea8000c1e9500 */
[----:B------:R-:W3:Y:S01]  /*1040*/  LDG.E.U16.CONSTANT R18, desc[UR6][R14.64] ;  /* 0x000000060e127981 */ /* 0x000ee2000c1e9500 */
[----:B------:R-:W-:-:S03]  /*1050*/  FFMA R22, R22, R11, R21 ;  /* 0x0000000b16167223 */ /* 0x000fc60000000015 */
[----:B------:R-:W5:Y:S01]  /*1060*/  LDG.E.U16.CONSTANT R11, desc[UR6][R14.64+0x400] ;  /* 0x000400060e0b7981 */ /* 0x000f62000c1e9500 */
[----:B------:R-:W-:Y:S01]  /*1070*/  IADD3 R0, PT, PT, R0, 0x8, RZ ;  /* 0x0000000800007810 */ /* 0x000fe20007ffe0ff */
[----:B----4-:R-:W-:-:S03]  /*1080*/  HADD2.F32 R12, -RZ, R12.H0_H0 ;  /* 0x2000000cff0c7230 */ /* 0x010fc60000004100 */
[----:B------:R-:W-:Y:S01]  /*1090*/  ISETP.NE.AND P0, PT, R0, RZ, PT ;  /* 0x000000ff0000720c */ /* 0x000fe20003f05270 */
[----:B------:R-:W-:Y:S01]  /*10a0*/  HADD2.F32 R28, -RZ, R28.H0_H0 ;  /* 0x2000001cff1c7230 */ /* 0x000fe20000004100 */
[----:B------:R-:W-:Y:S01]  /*10b0*/  IADD3 R17, PT, PT, R17, 0x800, RZ ;  /* 0x0000080011117810 */ /* 0x000fe20007ffe0ff */
[----:B--2---:R-:W-:Y:S02]  /*10c0*/  HADD2.F32 R10, -RZ, R10.H0_H0 ;  /* 0x2000000aff0a7230 */ /* 0x004fe40000004100 */
[----:B---3--:R-:W-:-:S03]  /*10d0*/  HADD2.F32 R18, -RZ, R18.H0_H0 ;  /* 0x20000012ff127230 */ /* 0x008fc60000004100 */
[----:B------:R-:W-:Y:S01]  /*10e0*/  FFMA R19, R19, R10, R22 ;  /* 0x0000000a13137223 */ /* 0x000fe20000000016 */
[----:B------:R-:W-:-:S03]  /*10f0*/  HADD2.F32 R10, -RZ, R27.H0_H0 ;  /* 0x2000001bff0a7230 */ /* 0x000fc60000004100 */
[----:B------:R-:W-:Y:S01]  /*1100*/  FFMA R19, R20, R18, R19 ;  /* 0x0000001214137223 */ /* 0x000fe20000000013 */
[----:B-----5:R-:W-:Y:S02]  /*1110*/  HADD2.F32 R11, -RZ, R11.H0_H0 ;  /* 0x2000000bff0b7230 */ /* 0x020fe40000004100 */
[----:B------:R-:W-:Y:S01]  /*1120*/  FFMA R29, R25, R10, R29 ;  /* 0x0000000a191d7223 */ /* 0x000fe2000000001d */
[----:B------:R-:W-:Y:S01]  /*1130*/  FFMA R12, R24, R12, R19 ;  /* 0x0000000c180c7223 */ /* 0x000fe20000000013 */
[----:B------:R-:W-:-:S03]  /*1140*/  HADD2.F32 R10, -RZ, R13.H0_H0 ;  /* 0x2000000dff0a7230 */ /* 0x000fc60000004100 */
[----:B------:R-:W-:Y:S01]  /*1150*/  FFMA R11, R25, R11, R12 ;  /* 0x0000000b190b7223 */ /* 0x000fe2000000000c */
[----:B------:R-:W-:-:S03]  /*1160*/  FFMA R20, R26, R28, R29 ;  /* 0x0000001c1a147223 */ /* 0x000fc6000000001d */
[----:B------:R-:W-:Y:S01]  /*1170*/  FFMA R21, R26, R10, R11 ;  /* 0x0000000a1a157223 */ /* 0x000fe2000000000b */
[----:B------:R-:W-:Y:S06]  /*1180*/  @P0 BRA `(.L_x_105) ;  /* 0xfffffffc00000947 */ /* 0x000fec000383ffff */
.L_x_104:
[----:B------:R-:W-:Y:S05]  /*1190*/  BSYNC.RECONVERGENT B1 ;  /* 0x0000000000017941 */ /* 0x000fea0003800200 */
.L_x_103:
[----:B------:R-:W-:-:S13]  /*11a0*/  LOP3.LUT P0, R0, R5, 0x7, RZ, 0xc0, !PT ;  /* 0x0000000705007812 */ /* 0x000fda000780c0ff */
[----:B------:R-:W-:Y:S05]  /*11b0*/  @!P0 BRA `(.L_x_102) ;  /* 0x00000004002c8947 */ /* 0x000fea0003800000 */
[----:B------:R-:W0:Y:S01]  /*11c0*/  LDC.64 R6, c[0x0][0x390] ;  /* 0x0000e400ff067b82 */ /* 0x000e220000000a00 */
[----:B------:R-:W-:Y:S01]  /*11d0*/  ISETP.GE.U32.AND P0, PT, R0, 0x4, PT ;  /* 0x000000040000780c */ /* 0x000fe20003f06070 */
[----:B------:R-:W-:Y:S01]  /*11e0*/  BSSY.RECONVERGENT B1, `(.L_x_106) ;  /* 0x0000027000017945 */ /* 0x000fe20003800200 */
[----:B------:R-:W-:-:S05]  /*11f0*/  LOP3.LUT P1, R5, R5, 0x3, RZ, 0xc0, !PT ;  /* 0x0000000305057812 */ /* 0x000fca000782c0ff */
[----:B------:R-:W1:Y:S01]  /*1200*/  LDC.64 R8, c[0x0][0x388] ;  /* 0x0000e200ff087b82 */ /* 0x000e620000000a00 */
[----:B0-----:R-:W-:-:S04]  /*1210*/  IMAD.WIDE R6, R2, 0x2, R6 ;  /* 0x0000000202067825 */ /* 0x001fc800078e0206 */
[----:B-1----:R-:W-:Y:S01]  /*1220*/  IMAD.WIDE R8, R2, 0x2, R8 ;  /* 0x0000000202087825 */ /* 0x002fe200078e0208 */
[----:B------:R-:W-:Y:S06]  /*1230*/  @!P0 BRA `(.L_x_107) ;  /* 0x0000000000848947 */ /* 0x000fec0003800000 */
        /* <DEDUP_REMOVED lines=10> */
[----:B------:R-:W5:Y:S04]  /*12e0*/  LDG.E.CONSTANT R19, desc[UR6][R12.64] ;  /* 0x000000060c137981 */ /* 0x000f68000c1e9900 */
[----:B------:R-:W5:Y:S04]  /*12f0*/  LDG.E.CONSTANT R26, desc[UR6][R12.64+0x400] ;  /* 0x000400060c1a7981 */ /* 0x000f68000c1e9900 */
[----:B------:R3:W5:Y:S04]  /*1300*/  LDG.E.U16.CONSTANT R24, desc[UR6][R14.64+0x600] ;  /* 0x000600060e187981 */ /* 0x000768000c1e9500 */
[----:B------:R-:W5:Y:S04]  /*1310*/  LDG.E.U16.CONSTANT R27, desc[UR6][R10.64+0x600] ;  /* 0x000600060a1b7981 */ /* 0x000f68000c1e9500 */
[----:B------:R-:W5:Y:S04]  /*1320*/  LDG.E.CONSTANT R28, desc[UR6][R12.64+0x800] ;  /* 0x000800060c1c7981 */ /* 0x000f68000c1e9900 */
[----:B------:R-:W5:Y:S01]  /*1330*/  LDG.E.CONSTANT R29, desc[UR6][R12.64+0xc00] ;  /* 0x000c00060c1d7981 */ /* 0x000f62000c1e9900 */
[----:B------:R-:W-:Y:S01]  /*1340*/  IADD3 R17, PT, PT, R17, 0x400, RZ ;  /* 0x0000040011117810 */ /* 0x000fe20007ffe0ff */
[----:B--2---:R-:W-:-:S02]  /*1350*/  HADD2.F32 R0, -RZ, R0.H0_H0 ;  /* 0x20000000ff007230 */ /* 0x004fc40000004100 */
[----:B---3--:R-:W-:Y:S02]  /*1360*/  HADD2.F32 R14, -RZ, R23.H0_H0 ;  /* 0x20000017ff0e7230 */ /* 0x008fe40000004100 */
[----:B----4-:R-:W-:Y:S02]  /*1370*/  HADD2.F32 R22, -RZ, R22.H0_H0 ;  /* 0x20000016ff167230 */ /* 0x010fe40000004100 */
[----:B-----5:R-:W-:Y:S02]  /*1380*/  HADD2.F32 R18, -RZ, R18.H0_H0 ;  /* 0x20000012ff127230 */ /* 0x020fe40000004100 */
[----:B------:R-:W-:Y:S02]  /*1390*/  HADD2.F32 R2, -RZ, R2.H0_H0 ;  /* 0x20000002ff027230 */ /* 0x000fe40000004100 */
[C---:B------:R-:W-:Y:S01]  /*13a0*/  FFMA R23, R19.reuse, R0, R20 ;  /* 0x0000000013177223 */ /* 0x040fe20000000014 */
[----:B------:R-:W-:Y:S01]  /*13b0*/  FFMA R19, R19, R14, R21 ;  /* 0x0000000e13137223 */ /* 0x000fe20000000015 */
[----:B------:R-:W-:-:S02]  /*13c0*/  HADD2.F32 R0, -RZ, R25.H0_H0 ;  /* 0x20000019ff007230 */ /* 0x000fc40000004100 */
[C---:B------:R-:W-:Y:S01]  /*13d0*/  FFMA R23, R26.reuse, R22, R23 ;  /* 0x000000161a177223 */ /* 0x040fe20000000017 */
[----:B------:R-:W-:Y:S01]  /*13e0*/  FFMA R19, R26, R18, R19 ;  /* 0x000000121a137223 */ /* 0x000fe20000000013 */
[----:B------:R-:W-:Y:S02]  /*13f0*/  HADD2.F32 R24, -RZ, R24.H0_H0 ;  /* 0x20000018ff187230 */ /* 0x000fe40000004100 */
[----:B------:R-:W-:Y:S02]  /*1400*/  HADD2.F32 R27, -RZ, R27.H0_H0 ;  /* 0x2000001bff1b7230 */ /* 0x000fe40000004100 */
[C---:B------:R-:W-:Y:S01]  /*1410*/  FFMA R2, R28.reuse, R2, R23 ;  /* 0x000000021c027223 */ /* 0x040fe20000000017 */
[----:B------:R-:W-:-:S03]  /*1420*/  FFMA R0, R28, R0, R19 ;  /* 0x000000001c007223 */ /* 0x000fc60000000013 */
[C---:B------:R-:W-:Y:S01]  /*1430*/  FFMA R20, R29.reuse, R24, R2 ;  /* 0x000000181d147223 */ /* 0x040fe20000000002 */
[----:B------:R-:W-:-:S07]  /*1440*/  FFMA R21, R29, R27, R0 ;  /* 0x0000001b1d157223 */ /* 0x000fce0000000000 */
.L_x_107:
[----:B------:R-:W-:Y:S05]  /*1450*/  BSYNC.RECONVERGENT B1 ;  /* 0x0000000000017941 */ /* 0x000fea0003800200 */
.L_x_106:
[----:B------:R-:W-:Y:S05]  /*1460*/  @!P1 BRA `(.L_x_102) ;  /* 0x0000000000809947 */ /* 0x000fea0003800000 */
[----:B------:R-:W-:Y:S02]  /*1470*/  ISETP.NE.AND P1, PT, R5, 0x1, PT ;  /* 0x000000010500780c */ /* 0x000fe40003f25270 */
[----:B------:R-:W-:-:S11]  /*1480*/  LOP3.LUT P0, RZ, R3, 0x100, RZ, 0xc0, !PT ;  /* 0x0000010003ff7812 */ /* 0x000fd6000780c0ff */
[----:B------:R-:W0:Y:S01]  /*1490*/  @P1 LDC.64 R2, c[0x0][0x380] ;  /* 0x0000e000ff021b82 */ /* 0x000e220000000a00 */
[----:B------:R-:W-:-:S04]  /*14a0*/  @P1 IMAD.WIDE R22, R17, 0x2, R8 ;  /* 0x0000000211161825 */ /* 0x000fc800078e0208 */
[C---:B------:R-:W-:Y:S01]  /*14b0*/  @P1 IMAD.WIDE R10, R17.reuse, 0x2, R6 ;  /* 0x00000002110a1825 */ /* 0x040fe200078e0206 */
[----:B------:R-:W2:Y:S02]  /*14c0*/  @P1 LDG.E.U16.CONSTANT R0, desc[UR6][R22.64] ;  /* 0x0000000616001981 */ /* 0x000ea4000c1e9500 */
[----:B------:R-:W1:Y:S02]  /*14d0*/  @!P0 LDC.64 R12, c[0x0][0x380] ;  /* 0x0000e000ff0c8b82 */ /* 0x000e640000000a00 */
[----:B------:R-:W3:Y:S04]  /*14e0*/  @P1 LDG.E.U16.CONSTANT R14, desc[UR6][R10.64] ;  /* 0x000000060a0e1981 */ /* 0x000ee8000c1e9500 */
[----:B------:R-:W4:Y:S04]  /*14f0*/  @P1 LDG.E.U16.CONSTANT R5, desc[UR6][R22.64+0x200] ;  /* 0x0002000616051981 */ /* 0x000f28000c1e9500 */
[----:B------:R-:W5:Y:S01]  /*1500*/  @P1 LDG.E.U16.CONSTANT R19, desc[UR6][R10.64+0x200] ;  /* 0x000200060a131981 */ /* 0x000f62000c1e9500 */
[C---:B0-----:R-:W-:Y:S01]  /*1510*/  @P1 IMAD.WIDE R2, R17.reuse, 0x4, R2 ;  /* 0x0000000411021825 */ /* 0x041fe200078e0202 */
[----:B------:R-:W-:-:S04]  /*1520*/  @P1 IADD3 R17, PT, PT, R17, 0x200, RZ ;  /* 0x0000020011111810 */ /* 0x000fc80007ffe0ff */
[----:B------:R-:W5:Y:S01]  /*1530*/  @P1 LDG.E.CONSTANT R15, desc[UR6][R2.64] ;  /* 0x00000006020f1981 */ /* 0x000f62000c1e9900 */
[----:B------:R-:W-:-:S03]  /*1540*/  @!P0 IMAD.WIDE R8, R17, 0x2, R8 ;  /* 0x0000000211088825 */ /* 0x000fc600078e0208 */
[----:B------:R-:W5:Y:S01]  /*1550*/  @P1 LDG.E.CONSTANT R18, desc[UR6][R2.64+0x400] ;  /* 0x0004000602121981 */ /* 0x000f62000c1e9900 */
[----:B------:R-:W-:-:S03]  /*1560*/  @!P0 IMAD.WIDE R6, R17, 0x2, R6 ;  /* 0x0000000211068825 */ /* 0x000fc600078e0206 */
[----:B------:R-:W5:Y:S01]  /*1570*/  @!P0 LDG.E.U16.CONSTANT R8, desc[UR6][R8.64] ;  /* 0x0000000608088981 */ /* 0x000f62000c1e9500 */
[----:B-1----:R-:W-:-:S03]  /*1580*/  @!P0 IMAD.WIDE R12, R17, 0x4, R12 ;  /* 0x00000004110c8825 */ /* 0x002fc600078e020c */
[----:B------:R-:W5:Y:S04]  /*1590*/  @!P0 LDG.E.U16.CONSTANT R6, desc[UR6][R6.64] ;  /* 0x0000000606068981 */ /* 0x000f68000c1e9500 */
[----:B------:R-:W5:Y:S01]  /*15a0*/  @!P0 LDG.E.CONSTANT R13, desc[UR6][R12.64] ;  /* 0x000000060c0d8981 */ /* 0x000f62000c1e9900 */
[----:B--2---:R-:W-:Y:S02]  /*15b0*/  @P1 HADD2.F32 R0, -RZ, R0.H0_H0 ;  /* 0x20000000ff001230 */ /* 0x004fe40000004100 */
[----:B---3--:R-:W-:Y:S02]  /*15c0*/  @P1 HADD2.F32 R14, -RZ, R14.H0_H0 ;  /* 0x2000000eff0e1230 */ /* 0x008fe40000004100 */
[----:B----4-:R-:W-:Y:S02]  /*15d0*/  @P1 HADD2.F32 R17, -RZ, R5.H0_H0 ;  /* 0x20000005ff111230 */ /* 0x010fe40000004100 */
[----:B-----5:R-:W-:-:S02]  /*15e0*/  @P1 HADD2.F32 R22, -RZ, R19.H0_H0 ;  /* 0x20000013ff161230 */ /* 0x020fc40000004100 */
[C---:B------:R-:W-:Y:S01]  /*15f0*/  @P1 FFMA R5, R15.reuse, R0, R20 ;  /* 0x000000000f051223 */ /* 0x040fe20000000014 */
[----:B------:R-:W-:-:S03]  /*1600*/  @P1 FFMA R15, R15, R14, R21 ;  /* 0x0000000e0f0f1223 */ /* 0x000fc60000000015 */
[C---:B------:R-:W-:Y:S01]  /*1610*/  @P1 FFMA R20, R18.reuse, R17, R5 ;  /* 0x0000001112141223 */ /* 0x040fe20000000005 */
[----:B------:R-:W-:Y:S01]  /*1620*/  @P1 FFMA R21, R18, R22, R15 ;  /* 0x0000001612151223 */ /* 0x000fe2000000000f */
[----:B------:R-:W-:Y:S02]  /*1630*/  @!P0 HADD2.F32 R8, -RZ, R8.H0_H0 ;  /* 0x20000008ff088230 */ /* 0x000fe40000004100 */
[----:B------:R-:W-:-:S03]  /*1640*/  @!P0 HADD2.F32 R0, -RZ, R6.H0_H0 ;  /* 0x20000006ff008230 */ /* 0x000fc60000004100 */
[C---:B------:R-:W-:Y:S02]  /*1650*/  @!P0 FFMA R20, R13.reuse, R8, R20 ;  /* 0x000000080d148223 */ /* 0x040fe40000000014 */
[----:B------:R-:W-:-:S07]  /*1660*/  @!P0 FFMA R21, R13, R0, R21 ;  /* 0x000000000d158223 */ /* 0x000fce0000000015 */
.L_x_102:
[----:B------:R-:W-:Y:S05]  /*1670*/  BSYNC.RECONVERGENT B0 ;  /* 0x0000000000007941 */ /* 0x000fea0003800200 */
.L_x_101:
        /* <DEDUP_REMOVED lines=27> */
[----:B------:R-:W2:Y:S04]  /*1830*/  LDS.128 R8, [UR4+0x10] ;  /* 0x00001004ff087984 */ /* 0x000ea80008000c00 */
[----:B0-----:R-:W0:Y:S01]  /*1840*/  LDS.64 R6, [UR4+0x20] ;  /* 0x00002004ff067984 */ /* 0x001e220008000a00 */
[----:B-1----:R-:W-:-:S04]  /*1850*/  FADD R3, R3, R0 ;  /* 0x0000000003037221 */ /* 0x002fc80000000000 */
[----:B--2---:R-:W-:-:S04]  /*1860*/  FADD R8, R3, R8 ;  /* 0x0000000803087221 */ /* 0x004fc80000000000 */
[----:B------:R-:W-:-:S04]  /*1870*/  FADD R9, R8, R9 ;  /* 0x0000000908097221 */ /* 0x000fc80000000000 */
[----:B------:R-:W-:-:S04]  /*1880*/  FADD R10, R9, R10 ;  /* 0x0000000a090a7221 */ /* 0x000fc80000000000 */
[----:B------:R-:W-:-:S04]  /*1890*/  FADD R11, R10, R11 ;  /* 0x0000000b0a0b7221 */ /* 0x000fc80000000000 */
[----:B0-----:R-:W-:-:S04]  /*18a0*/  FADD R6, R11, R6 ;  /* 0x000000060b067221 */ /* 0x001fc80000000000 */
[----:B------:R-:W-:-:S07]  /*18b0*/  FADD R3, R6, R7 ;  /* 0x0000000706037221 */ /* 0x000fce0000000000 */
.L_x_109:
[----:B------:R-:W-:Y:S05]  /*18c0*/  BSYNC.RECONVERGENT B0 ;  /* 0x0000000000007941 */ /* 0x000fea0003800200 */
.L_x_108:
[----:B------:R-:W-:Y:S01]  /*18d0*/  BAR.SYNC.DEFER_BLOCKING 0x0 ;  /* 0x0000000000007b1d */ /* 0x000fe20000010000 */
[----:B------:R-:W-:Y:S02]  /*18e0*/  @!P0 MOV R8, 0x400 ;  /* 0x0000040000088802 */ /* 0x000fe40000000f00 */
[----:B------:R-:W-:Y:S02]  /*18f0*/  @!P0 SHF.R.U32.HI R7, RZ, 0x3, R4 ;  /* 0x00000003ff078819 */ /* 0x000fe40000011604 */
[----:B------:R-:W-:Y:S02]  /*1900*/  @!P0 IADD3 R4, PT, PT, R8, 0x2c, RZ ;  /* 0x0000002c08048810 */ /* 0x000fe40007ffe0ff */
[----:B------:R-:W-:Y:S01]  /*1910*/  @!P0 LOP3.LUT R7, R7, 0x7c, RZ, 0xc0, !PT ;  /* 0x0000007c07078812 */ /* 0x000fe200078ec0ff */
[----:B------:R-:W1:Y:S01]  /*1920*/  SHFL.DOWN P2, R0, R21, 0x1, 0x1f ;  /* 0x08201f0015007f89 */ /* 0x000e620000040000 */
[----:B------:R-:W2:Y:S01]  /*1930*/  @!P0 S2R R9, SR_CgaCtaId ;  /* 0x0000000000098919 */ /* 0x000ea20000008800 */
[----:B-1----:R-:W-:-:S05]  /*1940*/  @P2 FADD R0, R0, R21 ;  /* 0x0000001500002221 */ /* 0x002fca0000000000 */
[----:B------:R-:W1:Y:S01]  /*1950*/  SHFL.DOWN P2, R5, R0, 0x2, 0x1f ;  /* 0x08401f0000057f89 */ /* 0x000e620000040000 */
[----:B--2---:R-:W-:-:S04]  /*1960*/  @!P0 LEA R4, R9, R4, 0x18 ;  /* 0x0000000409048211 */ /* 0x004fc800078ec0ff */
[----:B------:R-:W-:Y:S01]  /*1970*/  @!P0 IADD3 R4, PT, PT, R7, R4, RZ ;  /* 0x0000000407048210 */ /* 0x000fe20007ffe0ff */
[----:B-1----:R-:W-:-:S05]  /*1980*/  @P2 FADD R5, R0, R5 ;  /* 0x0000000500052221 */ /* 0x002fca0000000000 */
[----:B------:R-:W1:Y:S02]  /*1990*/  SHFL.DOWN P2, R2, R5, 0x4, 0x1f ;  /* 0x08801f0005027f89 */ /* 0x000e640000040000 */
[----:B-1----:R-:W-:-:S05]  /*19a0*/  @P2 FADD R2, R5, R2 ;  /* 0x0000000205022221 */ /* 0x002fca0000000000 */
[----:B0-----:R-:W0:Y:S02]  /*19b0*/  SHFL.DOWN P2, R6, R2, 0x8, 0x1f ;  /* 0x09001f0002067f89 */ /* 0x001e240000040000 */
        /* <DEDUP_REMOVED lines=38> */
[----:B------:R-:W-:-:S07]  /*1c20*/  MOV R6, 0x1c40 ;  /* 0x00001c4000067802 */ /* 0x000fce0000000f00 */
[----:B------:R-:W-:Y:S05]  /*1c30*/  CALL.REL.NOINC `($__internal_3_$__cuda_sm3x_div_rn_noftz_f32_slowpath) ;  /* 0x00000000001c7944 */ /* 0x000fea0003c00000 */
[----:B------:R-:W-:-:S07]  /*1c40*/  MOV R5, R0 ;  /* 0x0000000000057202 */ /* 0x000fce0000000f00 */
.L_x_111:
[----:B------:R-:W-:Y:S05]  /*1c50*/  BSYNC.RECONVERGENT B0 ;  /* 0x0000000000007941 */ /* 0x000fea0003800200 */
.L_x_110:
[----:B------:R-:W0:Y:S01]  /*1c60*/  LDC.64 R2, c[0x0][0x398] ;  /* 0x0000e600ff027b82 */ /* 0x000e220000000a00 */
[----:B------:R-:W-:Y:S01]  /*1c70*/  FMUL R5, R4, R5 ;  /* 0x0000000504057220 */ /* 0x000fe20000400000 */
[----:B0-----:R-:W-:-:S05]  /*1c80*/  IMAD.WIDE.U32 R16, R16, 0x4, R2 ;  /* 0x0000000410107825 */ /* 0x001fca00078e0002 */
[----:B------:R-:W-:Y:S01]  /*1c90*/  STG.E desc[UR6][R16.64], R5 ;  /* 0x0000000510007986 */ /* 0x000fe2000c101906 */
[----:B------:R-:W-:Y:S05]  /*1ca0*/  EXIT ;  /* 0x000000000000794d */ /* 0x000fea0003800000 */
        .weak           $__internal_3_$__cuda_sm3x_div_rn_noftz_f32_slowpath
        .type           $__internal_3_$__cuda_sm3x_div_rn_noftz_f32_slowpath,@function
        .size           $__internal_3_$__cuda_sm3x_div_rn_noftz_f32_slowpath,(.L_x_188 - $__internal_3_$__cuda_sm3x_div_rn_noftz_f32_slowpath)
$__internal_3_$__cuda_sm3x_div_rn_noftz_f32_slowpath:
        /* <DEDUP_REMOVED lines=35> */
.L_x_113:
        /* <DEDUP_REMOVED lines=51> */
.L_x_120:
[----:B------:R-:W-:-:S04]  /*2210*/  LOP3.LUT R0, R0, 0x80000000, RZ, 0xc0, !PT ;  /* 0x8000000000007812 */ /* 0x000fc800078ec0ff */
[----:B------:R-:W-:Y:S01]  /*2220*/  LOP3.LUT R0, R0, 0x7f800000, RZ, 0xfc, !PT ;  /* 0x7f80000000007812 */ /* 0x000fe200078efcff */
[----:B------:R-:W-:Y:S06]  /*2230*/  BRA `(.L_x_121) ;  /* 0x0000000000047947 */ /* 0x000fec0003800000 */
.L_x_119:
[----:B------:R-:W-:-:S07]  /*2240*/  LEA R0, R5, R0, 0x17 ;  /* 0x0000000005007211 */ /* 0x000fce00078eb8ff */
.L_x_121:
[----:B------:R-:W-:Y:S05]  /*2250*/  BSYNC.RECONVERGENT B2 ;  /* 0x0000000000027941 */ /* 0x000fea0003800200 */
.L_x_118:
[----:B------:R-:W-:Y:S05]  /*2260*/  BRA `(.L_x_122) ;  /* 0x0000000000207947 */ /* 0x000fea0003800000 */
.L_x_117:
[----:B------:R-:W-:-:S04]  /*2270*/  LOP3.LUT R0, R2, 0x80000000, R3, 0x48, !PT ;  /* 0x8000000002007812 */ /* 0x000fc800078e4803 */
[----:B------:R-:W-:Y:S01]  /*2280*/  LOP3.LUT R0, R0, 0x7f800000, RZ, 0xfc, !PT ;  /* 0x7f80000000007812 */ /* 0x000fe200078efcff */
[----:B------:R-:W-:Y:S06]  /*2290*/  BRA `(.L_x_122) ;  /* 0x0000000000147947 */ /* 0x000fec0003800000 */
.L_x_116:
[----:B------:R-:W-:Y:S01]  /*22a0*/  LOP3.LUT R0, R2, 0x80000000, R3, 0x48, !PT ;  /* 0x8000000002007812 */ /* 0x000fe200078e4803 */
[----:B------:R-:W-:Y:S06]  /*22b0*/  BRA `(.L_x_122) ;  /* 0x00000000000c7947 */ /* 0x000fec0003800000 */
.L_x_115:
[----:B------:R-:W0:Y:S01]  /*22c0*/  MUFU.RSQ R0, -QNAN ;  /* 0xffc0000000007908 */ /* 0x000e220000001400 */
[----:B------:R-:W-:Y:S05]  /*22d0*/  BRA `(.L_x_122) ;  /* 0x0000000000047947 */ /* 0x000fea0003800000 */
.L_x_114:
[----:B------:R-:W-:-:S07]  /*22e0*/  FADD.FTZ R0, R3, R0 ;  /* 0x0000000003007221 */ /* 0x000fce0000010000 */
.L_x_122:
[----:B------:R-:W-:Y:S05]  /*22f0*/  BSYNC.RECONVERGENT B1 ;  /* 0x0000000000017941 */ /* 0x000fea0003800200 */
.L_x_112:
[----:B------:R-:W-:-:S04]  /*2300*/  HFMA2 R7, -RZ, RZ, 0, 0 ;  /* 0x00000000ff077431 */ /* 0x000fc800000001ff */
[----:B0-----:R-:W-:Y:S05]  /*2310*/  RET.REL.NODEC R6 `(_Z31orig_fused_gate_up_swiglu_mixedILi256EEvPKfPK6__halfS4_Pfii) ;  /* 0xffffffdc06387950 */ /* 0x001fea0003c3ffff */
.L_x_123:
        /* <DEDUP_REMOVED lines=14> */
.L_x_188:


//--------------------- .text._Z29opt_fused_gate_up_swiglu_fp32ILi256EEvPKfS1_S1_Pfii --------------------------
	.section	.text._Z29opt_fused_gate_up_swiglu_fp32ILi256EEvPKfS1_S1_Pfii,"ax",@progbits
	.align	128
        .global         _Z29opt_fused_gate_up_swiglu_fp32ILi256EEvPKfS1_S1_Pfii
        .type           _Z29opt_fused_gate_up_swiglu_fp32ILi256EEvPKfS1_S1_Pfii,@function
        .size           _Z29opt_fused_gate_up_swiglu_fp32ILi256EEvPKfS1_S1_Pfii,(.L_x_189 - _Z29opt_fused_gate_up_swiglu_fp32ILi256EEvPKfS1_S1_Pfii)
        .other          _Z29opt_fused_gate_up_swiglu_fp32ILi256EEvPKfS1_S1_Pfii,@"STO_CUDA_ENTRY STV_DEFAULT"
_Z29opt_fused_gate_up_swiglu_fp32ILi256EEvPKfS1_S1_Pfii:
.text._Z29opt_fused_gate_up_swiglu_fp32ILi256EEvPKfS1_S1_Pfii:
        /* <DEDUP_REMOVED lines=9> */
[----:B------:R-:W-:Y:S01]  /*0090*/  HFMA2 R22, -RZ, RZ, 0, 0 ;  /* 0x00000000ff167431 */ /* 0x000fe200000001ff */
[----:B------:R-:W-:Y:S01]  /*00a0*/  MOV R20, RZ ;  /* 0x000000ff00147202 */ /* 0x000fe20000000f00 */
[----:B------:R-:W3:Y:S01]  /*00b0*/  LDCU.64 UR12, c[0x0][0x380] ;  /* 0x00007000ff0c77ac */ /* 0x000ee20008000a00 */
[----:B0-----:R-:W-:Y:S01]  /*00c0*/  SHF.R.S32.HI R2, RZ, 0x1f, R3 ;  /* 0x0000001fff027819 */ /* 0x001fe20000011403 */
[----:B------:R-:W-:-:S03]  /*00d0*/  IMAD R28, R0, R3, RZ ;  /* 0x00000003001c7224 */ /* 0x000fc600078e02ff */
[----:B------:R-:W-:-:S04]  /*00e0*/  LEA.HI R2, R2, R3, RZ, 0x2 ;  /* 0x0000000302027211 */ /* 0x000fc800078f10ff */
[----:B------:R-:W-:-:S04]  /*00f0*/  SHF.R.S32.HI R25, RZ, 0x2, R2 ;  /* 0x00000002ff197819 */ /* 0x000fc80000011402 */
[----:B-1----:R-:W-:-:S13]  /*0100*/  ISETP.GE.AND P0, PT, R10, R25, PT ;  /* 0x000000190a00720c */ /* 0x002fda0003f06270 */
[----:B--23--:R-:W-:Y:S05]  /*0110*/  @P0 BRA `(.L_x_125) ;  /* 0x0000000400c40947 */ /* 0x00cfea0003800000 */
[----:B------:R-:W-:Y:S01]  /*0120*/  LOP3.LUT R2, RZ, R10, RZ, 0x33, !PT ;  /* 0x0000000aff027212 */ /* 0x000fe200078e33ff */
[----:B------:R-:W-:Y:S01]  /*0130*/  BSSY.RECONVERGENT B1, `(.L_x_126) ;  /* 0x000002f000017945 */ /* 0x000fe20003800200 */
[----:B------:R-:W-:Y:S02]  /*0140*/  MOV R20, RZ ;  /* 0x000000ff00147202 */ /* 0x000fe40000000f00 */
[----:B------:R-:W-:Y:S02]  /*0150*/  IADD3 R8, PT, PT, R25, R2, RZ ;  /* 0x0000000219087210 */ /* 0x000fe40007ffe0ff */
[----:B------:R-:W-:Y:S02]  /*0160*/  MOV R22, RZ ;  /* 0x000000ff00167202 */ /* 0x000fe40000000f00 */
[C---:B------:R-:W-:Y:S02]  /*0170*/  LOP3.LUT R2, R8.reuse, 0x300, RZ, 0xc0, !PT ;  /* 0x0000030008027812 */ /* 0x040fe400078ec0ff */
[----:B------:R-:W-:-:S02]  /*0180*/  ISETP.GE.U32.AND P0, PT, R8, 0x300, PT ;  /* 0x000003000800780c */ /* 0x000fc40003f06070 */
[----:B------:R-:W-:Y:S02]  /*0190*/  ISETP.NE.AND P1, PT, R2, 0x300, PT ;  /* 0x000003000200780c */ /* 0x000fe40003f25270 */
[----:B------:R-:W-:-:S11]  /*01a0*/  MOV R2, R10 ;  /* 0x0000000a00027202 */ /* 0x000fd60000000f00 */
[----:B------:R-:W-:Y:S05]  /*01b0*/  @!P1 BRA `(.L_x_127) ;  /* 0x0000000000989947 */ /* 0x000fea0003800000 */
[----:B------:R-:W0:Y:S01]  /*01c0*/  LDCU.128 UR8, c[0x0][0x380] ;  /* 0x00007000ff0877ac */ /* 0x000e220008000c00 */
[----:B------:R-:W-:Y:S01]  /*01d0*/  IMAD.WIDE.U32 R6, R10, 0x10, RZ ;  /* 0x000000100a067825 */ /* 0x000fe200078e00ff */
[----:B------:R-:W-:-:S03]  /*01e0*/  LEA.HI R8, R8, 0x1, RZ, 0x18 ;  /* 0x0000000108087811 */ /* 0x000fc600078fc0ff */
[----:B------:R-:W-:Y:S01]  /*01f0*/  HFMA2 R20, -RZ, RZ, 0, 0 ;  /* 0x00000000ff147431 */ /* 0x000fe200000001ff */
[----:B------:R-:W1:Y:S01]  /*0200*/  LDCU.64 UR4, c[0x0][0x390] ;  /* 0x00007200ff0477ac */ /* 0x000e620008000a00 */
[----:B------:R-:W-:Y:S01]  /*0210*/  MOV R2, R10 ;  /* 0x0000000a00027202 */ /* 0x000fe20000000f00 */
[----:B------:R-:W-:Y:S01]  /*0220*/  IMAD.WIDE R4, R28, 0x4, R6 ;  /* 0x000000041c047825 */ /* 0x000fe200078e0206 */
[----:B------:R-:W-:-:S04]  /*0230*/  LOP3.LUT R8, R8, 0x3, RZ, 0xc0, !PT ;  /* 0x0000000308087812 */ /* 0x000fc800078ec0ff */
[----:B------:R-:W-:Y:S02]  /*0240*/  IADD3 R18, PT, PT, -R8, RZ, RZ ;  /* 0x000000ff08127210 */ /* 0x000fe40007ffe1ff */
[----:B0-----:R-:W-:Y:S02]  /*0250*/  IADD3 R26, P3, PT, R6, UR8, RZ ;  /* 0x00000008061a7c10 */ /* 0x001fe4000ff7e0ff */
[C---:B------:R-:W-:Y:S02]  /*0260*/  IADD3 R24, P2, PT, R4.reuse, UR10, RZ ;  /* 0x0000000a04187c10 */ /* 0x040fe4000ff5e0ff */
[----:B-1----:R-:W-:Y:S02]  /*0270*/  IADD3 R16, P1, PT, R4, UR4, RZ ;  /* 0x0000000404107c10 */ /* 0x002fe4000ff3e0ff */
[----:B------:R-:W-:Y:S02]  /*0280*/  IADD3.X R27, PT, PT, R7, UR9, RZ, P3, !PT ;  /* 0x00000009071b7c10 */ /* 0x000fe40009ffe4ff */
[----:B------:R-:W-:-:S02]  /*0290*/  IADD3.X R17, PT, PT, R5, UR5, RZ, P1, !PT ;  /* 0x0000000505117c10 */ /* 0x000fc40008ffe4ff */
[----:B------:R-:W-:-:S07]  /*02a0*/  IADD3.X R19, PT, PT, R5, UR11, RZ, P2, !PT ;  /* 0x0000000b05137c10 */ /* 0x000fce00097fe4ff */
.L_x_128:
[----:B------:R-:W-:Y:S01]  /*02b0*/  MOV R8, R24 ;  /* 0x0000001800087202 */ /* 0x000fe20000000f00 */
[----:B------:R-:W2:Y:S01]  /*02c0*/  LDG.E.128.CONSTANT R4, desc[UR6][R26.64] ;  /* 0x000000061a047981 */ /* 0x000ea2000c1e9d00 */
[----:B------:R-:W-:-:S03]  /*02d0*/  MOV R9, R19 ;  /* 0x0000001300097202 */ /* 0x000fc60000000f00 */
[----:B------:R0:W2:Y:S04]  /*02e0*/  LDG.E.128.CONSTANT R12, desc[UR6][R16.64] ;  /* 0x00000006100c7981 */ /* 0x0000a8000c1e9d00 */
[----:B------:R-:W3:Y:S01]  /*02f0*/  LDG.E.128.CONSTANT R8, desc[UR6][R8.64] ;  /* 0x0000000608087981 */ /* 0x000ee2000c1e9d00 */
[----:B------:R-:W-:-:S04]  /*0300*/  IADD3 R18, PT, PT, R18, 0x1, RZ ;  /* 0x0000000112127810 */ /* 0x000fc80007ffe0ff */
[----:B------:R-:W-:Y:S02]  /*0310*/  ISETP.NE.AND P1, PT, R18, RZ, PT ;  /* 0x000000ff1200720c */ /* 0x000fe40003f25270 */
[----:B0-----:R-:W-:Y:S02]  /*0320*/  IADD3 R16, P2, PT, R16, 0x1000, RZ ;  /* 0x0000100010107810 */ /* 0x001fe40007f5e0ff */
[----:B------:R-:W-:Y:S02]  /*0330*/  IADD3 R24, P3, PT, R24, 0x1000, RZ ;  /* 0x0000100018187810 */ /* 0x000fe40007f7e0ff */
[----:B------:R-:W-:Y:S02]  /*0340*/  IADD3 R26, P4, PT, R26, 0x1000, RZ ;  /* 0x000010001a1a7810 */ /* 0x000fe40007f9e0ff */
[----:B------:R-:W-:Y:S02]  /*0350*/  IADD3 R2, PT, PT, R2, 0x100, RZ ;  /* 0x0000010002027810 */ /* 0x000fe40007ffe0ff */
[----:B------:R-:W-:-:S02]  /*0360*/  IADD3.X R17, PT, PT, RZ, R17, RZ, P2, !PT ;  /* 0x00000011ff117210 */ /* 0x000fc400017fe4ff */
[----:B------:R-:W-:Y:S02]  /*0370*/  IADD3.X R19, PT, PT, RZ, R19, RZ, P3, !PT ;  /* 0x00000013ff137210 */ /* 0x000fe40001ffe4ff */
[----:B------:R-:W-:Y:S01]  /*0380*/  IADD3.X R27, PT, PT, RZ, R27, RZ, P4, !PT ;  /* 0x0000001bff1b7210 */ /* 0x000fe200027fe4ff */
[C---:B--2---:R-:W-:Y:S01]  /*0390*/  FFMA R15, R7.reuse, R15, R20 ;  /* 0x0000000f070f7223 */ /* 0x044fe20000000014 */
[----:B---3--:R-:W-:-:S03]  /*03a0*/  FFMA R11, R7, R11, R22 ;  /* 0x0000000b070b7223 */ /* 0x008fc60000000016 */
[C---:B------:R-:W-:Y:S01]  /*03b0*/  FFMA R14, R6.reuse, R14, R15 ;  /* 0x0000000e060e7223 */ /* 0x040fe2000000000f */
[----:B------:R-:W-:-:S03]  /*03c0*/  FFMA R10, R6, R10, R11 ;  /* 0x0000000a060a7223 */ /* 0x000fc6000000000b */
[C---:B------:R-:W-:Y:S01]  /*03d0*/  FFMA R13, R5.reuse, R13, R14 ;  /* 0x0000000d050d7223 */ /* 0x040fe2000000000e */
[----:B------:R-:W-:-:S03]  /*03e0*/  FFMA R7, R5, R9, R10 ;  /* 0x0000000905077223 */ /* 0x000fc6000000000a */
[C---:B------:R-:W-:Y:S01]  /*03f0*/  FFMA R20, R4.reuse, R12, R13 ;  /* 0x0000000c04147223 */ /* 0x040fe2000000000d */
[----:B------:R-:W-:Y:S01]  /*0400*/  FFMA R22, R4, R8, R7 ;  /* 0x0000000804167223 */ /* 0x000fe20000000007 */
[----:B------:R-:W-:Y:S06]  /*0410*/  @P1 BRA `(.L_x_128) ;  /* 0xfffffffc00a41947 */ /* 0x000fec000383ffff */
.L_x_127:
[----:B------:R-:W-:Y:S05]  /*0420*/  BSYNC.RECONVERGENT B1 ;  /* 0x0000000000017941 */ /* 0x000fea0003800200 */
.L_x_126:
[----:B------:R-:W-:Y:S05]  /*0430*/  @!P0 BRA `(.L_x_125) ;  /* 0x0000000000fc8947 */ /* 0x000fea0003800000 */
[----:B------:R-:W0:Y:S01]  /*0440*/  LDC.64 R30, c[0x0][0x388] ;  /* 0x0000e200ff1e7b82 */ /* 0x000e220000000a00 */
[----:B------:R-:W-:-:S03]  /*0450*/  IMAD.WIDE.U32 R26, R2, 0x10, RZ ;  /* 0x00000010021a7825 */ /* 0x000fc600078e00ff */
[----:B------:R-:W-:-:S04]  /*0460*/  MOV R24, R26 ;  /* 0x0000001a00187202 */ /* 0x000fc80000000f00 */
[----:B------:R-:W1:Y:S01]  /*0470*/  LDC.64 R4, c[0x0][0x390] ;  /* 0x0000e400ff047b82 */ /* 0x000e620000000a00 */
[----:B0-----:R-:W-:-:S04]  /*0480*/  IMAD.WIDE R30, R28, 0x4, R30 ;  /* 0x000000041c1e7825 */ /* 0x001fc800078e021e */
[----:B-1----:R-:W-:-:S07]  /*0490*/  IMAD.WIDE R28, R28, 0x4, R4 ;  /* 0x000000041c1c7825 */ /* 0x002fce00078e0204 */
.L_x_129:
[-C--:B------:R-:W-:Y:S02]  /*04a0*/  IADD3 R4, P1, PT, R30, R24.reuse, RZ ;  /* 0x000000181e047210 */ /* 0x080fe40007f3e0ff */
[----:B------:R-:W-:Y:S02]  /*04b0*/  IADD3 R34, P0, PT, R24, UR12, RZ ;  /* 0x0000000c18227c10 */ /* 0x000fe4000ff1e0ff */
[-C--:B------:R-:W-:Y:S02]  /*04c0*/  IADD3.X R5, PT, PT, R31, R27.reuse, RZ, P1, !PT ;  /* 0x0000001b1f057210 */ /* 0x080fe40000ffe4ff */
[----:B------:R-:W-:Y:S02]  /*04d0*/  IADD3.X R35, PT, PT, R27, UR13, RZ, P0, !PT ;  /* 0x0000000d1b237c10 */ /* 0x000fe400087fe4ff */
[----:B------:R-:W-:Y:S02]  /*04e0*/  IADD3 R32, P2, PT, R28, R24, RZ ;  /* 0x000000181c207210 */ /* 0x000fe40007f5e0ff */
[----:B------:R-:W2:Y:S02]  /*04f0*/  LDG.E.128.CONSTANT R4, desc[UR6][R4.64] ;  /* 0x0000000604047981 */ /* 0x000ea4000c1e9d00 */
[----:B------:R-:W-:-:S02]  /*0500*/  IADD3.X R33, PT, PT, R29, R27, RZ, P2, !PT ;  /* 0x0000001b1d217210 */ /* 0x000fc400017fe4ff */
[----:B------:R-:W2:Y:S04]  /*0510*/  LDG.E.128.CONSTANT R12, desc[UR6][R34.64] ;  /* 0x00000006220c7981 */ /* 0x000ea8000c1e9d00 */
[----:B------:R-:W3:Y:S01]  /*0520*/  LDG.E.128.CONSTANT R16, desc[UR6][R32.64] ;  /* 0x0000000620107981 */ /* 0x000ee2000c1e9d00 */
[----:B------:R-:W-:-:S03]  /*0530*/  IADD3 R36, P0, PT, R30, R24, RZ ;  /* 0x000000181e247210 */ /* 0x000fc60007f1e0ff */
[----:B------:R-:W4:Y:S01]  /*0540*/  LDG.E.128.CONSTANT R8, desc[UR6][R34.64+0x1000] ;  /* 0x0010000622087981 */ /* 0x000f22000c1e9d00 */
[----:B------:R-:W-:Y:S01]  /*0550*/  IADD3.X R37, PT, PT, R31, R27, RZ, P0, !PT ;  /* 0x0000001b1f257210 */ /* 0x000fe200007fe4ff */
[----:B--2---:R-:W-:-:S04]  /*0560*/  FFMA R7, R15, R7, R22 ;  /* 0x000000070f077223 */ /* 0x004fc80000000016 */
[----:B------:R-:W-:Y:S01]  /*0570*/  FFMA R6, R14, R6, R7 ;  /* 0x000000060e067223 */ /* 0x000fe20000000007 */
[----:B---3--:R-:W-:-:S03]  /*0580*/  FFMA R19, R15, R19, R20 ;  /* 0x000000130f137223 */ /* 0x008fc60000000014 */
[----:B------:R-:W-:Y:S01]  /*0590*/  FFMA R7, R13, R5, R6 ;  /* 0x000000050d077223 */ /* 0x000fe20000000006 */
[----:B------:R-:W-:-:S03]  /*05a0*/  FFMA R18, R14, R18, R19 ;  /* 0x000000120e127223 */ /* 0x000fc60000000013 */
[----:B------:R-:W-:Y:S02]  /*05b0*/  FFMA R14, R12, R4, R7 ;  /* 0x000000040c0e7223 */ /* 0x000fe40000000007 */
[----:B------:R-:W4:Y:S01]  /*05c0*/  LDG.E.128.CONSTANT R4, desc[UR6][R36.64+0x1000] ;  /* 0x0010000624047981 */ /* 0x000f22000c1e9d00 */
[----:B------:R-:W-:-:S04]  /*05d0*/  FFMA R17, R13, R17, R18 ;  /* 0x000000110d117223 */ /* 0x000fc80000000012 */
[----:B------:R-:W-:Y:S02]  /*05e0*/  FFMA R12, R12, R16, R17 ;  /* 0x000000100c0c7223 */ /* 0x000fe40000000011 */
[----:B------:R-:W2:Y:S01]  /*05f0*/  LDG.E.128.CONSTANT R16, desc[UR6][R32.64+0x1000] ;  /* 0x0010000620107981 */ /* 0x000ea2000c1e9d00 */
[----:B----4-:R-:W-:-:S04]  /*0600*/  FFMA R7, R11, R7, R14 ;  /* 0x000000070b077223 */ /* 0x010fc8000000000e */
[----:B------:R-:W-:-:S04]  /*0610*/  FFMA R6, R10, R6, R7 ;  /* 0x000000060a067223 */ /* 0x000fc80000000007 */
[----:B------:R-:W-:Y:S01]  /*0620*/  FFMA R5, R9, R5, R6 ;  /* 0x0000000509057223 */ /* 0x000fe20000000006 */
[----:B--2---:R-:W-:Y:S02]  /*0630*/  FFMA R19, R11, R19, R12 ;  /* 0x000000130b137223 */ /* 0x004fe4000000000c */
[----:B------:R-:W2:Y:S01]  /*0640*/  LDG.E.128.CONSTANT R12, desc[UR6][R36.64+0x2000] ;  /* 0x00200006240c7981 */ /* 0x000ea2000c1e9d00 */
[----:B------:R-:W-:-:S03]  /*0650*/  FFMA R20, R8, R4, R5 ;  /* 0x0000000408147223 */ /* 0x000fc60000000005 */
[----:B------:R-:W2:Y:S01]  /*0660*/  LDG.E.128.CONSTANT R4, desc[UR6][R34.64+0x2000] ;  /* 0x0020000622047981 */ /* 0x000ea2000c1e9d00 */
[----:B------:R-:W-:-:S04]  /*0670*/  FFMA R18, R10, R18, R19 ;  /* 0x000000120a127223 */ /* 0x000fc80000000013 */
[----:B------:R-:W-:-:S04]  /*0680*/  FFMA R17, R9, R17, R18 ;  /* 0x0000001109117223 */ /* 0x000fc80000000012 */
[----:B------:R-:W-:Y:S02]  /*0690*/  FFMA R16, R8, R16, R17 ;  /* 0x0000001008107223 */ /* 0x000fe40000000011 */
[----:B------:R-:W3:Y:S01]  /*06a0*/  LDG.E.128.CONSTANT R8, desc[UR6][R32.64+0x2000] ;  /* 0x0020000620087981 */ /* 0x000ee2000c1e9d00 */
[----:B--2---:R-:W-:-:S03]  /*06b0*/  FFMA R15, R7, R15, R20 ;  /* 0x0000000f070f7223 */ /* 0x004fc60000000014 */
[----:B------:R-:W2:Y:S01]  /*06c0*/  LDG.E.128.CONSTANT R20, desc[UR6][R32.64+0x3000] ;  /* 0x0030000620147981 */ /* 0x000ea2000c1e9d00 */
[----:B------:R-:W-:-:S04]  /*06d0*/  FFMA R14, R6, R14, R15 ;  /* 0x0000000e060e7223 */ /* 0x000fc8000000000f */
[----:B------:R-:W-:Y:S01]  /*06e0*/  FFMA R13, R5, R13, R14 ;  /* 0x0000000d050d7223 */ /* 0x000fe2000000000e */
[----:B---3--:R-:W-:-:S03]  /*06f0*/  FFMA R11, R7, R11, R16 ;  /* 0x0000000b070b7223 */ /* 0x008fc60000000010 */
[----:B------:R-:W-:Y:S01]  /*0700*/  FFMA R26, R4, R12, R13 ;  /* 0x0000000c041a7223 */ /* 0x000fe2000000000d */
[----:B------:R-:W2:Y:S04]  /*0710*/  LDG.E.128.CONSTANT R16, desc[UR6][R34.64+0x3000] ;  /* 0x0030000622107981 */ /* 0x000ea8000c1e9d00 */
[----:B------:R-:W3:Y:S01]  /*0720*/  LDG.E.128.CONSTANT R12, desc[UR6][R36.64+0x3000] ;  /* 0x00300006240c7981 */ /* 0x000ee2000c1e9d00 */
[----:B------:R-:W-:Y:S01]  /*0730*/  FFMA R10, R6, R10, R11 ;  /* 0x0000000a060a7223 */ /* 0x000fe2000000000b */
[----:B------:R-:W-:-:S03]  /*0740*/  IADD3 R2, PT, PT, R2, 0x400, RZ ;  /* 0x0000040002027810 */ /* 0x000fc60007ffe0ff */
[----:B------:R-:W-:Y:S01]  /*0750*/  FFMA R9, R5, R9, R10 ;  /* 0x0000000905097223 */ /* 0x000fe2000000000a */
[----:B------:R-:W-:-:S03]  /*0760*/  ISETP.GE.AND P0, PT, R2, R25, PT ;  /* 0x000000190200720c */ /* 0x000fc60003f06270 */
[----:B------:R-:W-:Y:S01]  /*0770*/  FFMA R8, R4, R8, R9 ;  /* 0x0000000804087223 */ /* 0x000fe20000000009 */
[----:B------:R-:W-:-:S04]  /*0780*/  IADD3 R24, P1, PT, R24, 0x4000, RZ ;  /* 0x0000400018187810 */ /* 0x000fc80007f3e0ff */
        /* <DEDUP_REMOVED lines=9> */
[----:B------:R-:W-:Y:S06]  /*0820*/  @!P0 BRA `(.L_x_129) ;  /* 0xfffffffc001c8947 */ /* 0x000fec000383ffff */
.L_x_125:
[----:B------:R-:W-:Y:S05]  /*0830*/  BSYNC.RECONVERGENT B0 ;  /* 0x0000000000007941 */ /* 0x000fea0003800200 */
.L_x_124:
[----:B------:R-:W0:Y:S01]  /*0840*/  S2R R2, SR_TID.X ;  /* 0x0000000000027919 */ /* 0x000e220000002100 */
[----:B------:R-:W-:Y:S01]  /*0850*/  BSSY.RECONVERGENT B0, `(.L_x_130) ;  /* 0x00000e4000007945 */ /* 0x000fe20003800200 */
[----:B0-----:R-:W-:-:S04]  /*0860*/  LEA R17, R25, R2, 0x2 ;  /* 0x0000000219117211 */ /* 0x001fc800078e10ff */
        /* <DEDUP_REMOVED lines=20> */
.L_x_134:
[----:B------:R-:W-:-:S04]  /*09b0*/  IMAD.WIDE R18, R17, 0x4, R10 ;  /* 0x0000000411127825 */ /* 0x000fc800078e020a */
[C---:B--2---:R-:W-:Y:S02]  /*09c0*/  IMAD.WIDE R14, R17.reuse, 0x4, R4 ;  /* 0x00000004110e7825 */ /* 0x044fe400078e0204 */
[----:B------:R-:W2:Y:S02]  /*09d0*/  LDG.E.CONSTANT R18, desc[UR6][R18.64] ;  /* 0x0000000612127981 */ /* 0x000ea4000c1e9900 */
[----:B------:R-:W-:Y:S02]  /*09e0*/  IMAD.WIDE R12, R17, 0x4, R8 ;  /* 0x00000004110c7825 */ /* 0x000fe400078e0208 */
[----:B------:R-:W2:Y:S04]  /*09f0*/  LDG.E.CONSTANT R15, desc[UR6][R14.64] ;  /* 0x000000060e0f7981 */ /* 0x000ea8000c1e9900 */
[----:B------:R-:W3:Y:S01]  /*0a00*/  LDG.E.CONSTANT R13, desc[UR6][R12.64] ;  /* 0x000000060c0d7981 */ /* 0x000ee2000c1e9900 */
[----:B------:R-:W-:-:S04]  /*0a10*/  IADD3 R7, PT, PT, R7, 0x1, RZ ;  /* 0x0000000107077810 */ /* 0x000fc80007ffe0ff */
[----:B------:R-:W-:Y:S02]  /*0a20*/  ISETP.NE.AND P0, PT, R7, RZ, PT ;  /* 0x000000ff0700720c */ /* 0x000fe40003f05270 */
[----:B------:R-:W-:Y:S01]  /*0a30*/  IADD3 R17, PT, PT, R17, 0x100, RZ ;  /* 0x0000010011117810 */ /* 0x000fe20007ffe0ff */
[C---:B--2---:R-:W-:Y:S01]  /*0a40*/  FFMA R22, R15.reuse, R18, R22 ;  /* 0x000000120f167223 */ /* 0x044fe20000000016 */
[----:B---3--:R-:W-:-:S09]  /*0a50*/  FFMA R20, R15, R13, R20 ;  /* 0x0000000d0f147223 */ /* 0x008fd20000000014 */
[----:B------:R-:W-:Y:S05]  /*0a60*/  @P0 BRA `(.L_x_134) ;  /* 0xfffffffc00d00947 */ /* 0x000fea000383ffff */
.L_x_133:
[----:B------:R-:W-:Y:S05]  /*0a70*/  BSYNC.RECONVERGENT B1 ;  /* 0x0000000000017941 */ /* 0x000fea0003800200 */
.L_x_132:
        /* <DEDUP_REMOVED lines=12> */
.L_x_137:
[----:B------:R-:W0:Y:S01]  /*0b40*/  LDC.64 R8, c[0x0][0x380] ;  /* 0x0000e000ff087b82 */ /* 0x000e220000000a00 */
[----:B------:R-:W-:-:S04]  /*0b50*/  IMAD.WIDE R26, R17, 0x4, R6 ;  /* 0x00000004111a7825 */ /* 0x000fc800078e0206 */
[C---:B------:R-:W-:Y:S01]  /*0b60*/  IMAD.WIDE R18, R17.reuse, 0x4, R4 ;  /* 0x0000000411127825 */ /* 0x040fe200078e0204 */
[----:B------:R-:W2:Y:S04]  /*0b70*/  LDG.E.CONSTANT R28, desc[UR6][R26.64] ;  /* 0x000000061a1c7981 */ /* 0x000ea8000c1e9900 */
[----:B------:R-:W3:Y:S04]  /*0b80*/  LDG.E.CONSTANT R11, desc[UR6][R18.64] ;  /* 0x00000006120b7981 */ /* 0x000ee8000c1e9900 */
[----:B------:R-:W4:Y:S04]  /*0b90*/  LDG.E.CONSTANT R12, desc[UR6][R26.64+0x400] ;  /* 0x000400061a0c7981 */ /* 0x000f28000c1e9900 */
[----:B------:R-:W5:Y:S04]  /*0ba0*/  LDG.E.CONSTANT R14, desc[UR6][R18.64+0x400] ;  /* 0x00040006120e7981 */ /* 0x000f68000c1e9900 */
[----:B------:R-:W5:Y:S01]  /*0bb0*/  LDG.E.CONSTANT R10, desc[UR6][R26.64+0x800] ;  /* 0x000800061a0a7981 */ /* 0x000f62000c1e9900 */
[----:B0-----:R-:W-:-:S03]  /*0bc0*/  IMAD.WIDE R24, R17, 0x4, R8 ;  /* 0x0000000411187825 */ /* 0x001fc600078e0208 */
[----:B------:R-:W5:Y:S04]  /*0bd0*/  LDG.E.CONSTANT R30, desc[UR6][R26.64+0xc00] ;  /* 0x000c00061a1e7981 */ /* 0x000f68000c1e9900 */
[----:B------:R-:W2:Y:S04]  /*0be0*/  LDG.E.CONSTANT R15, desc[UR6][R24.64] ;  /* 0x00000006180f7981 */ /* 0x000ea8000c1e9900 */
[----:B------:R-:W4:Y:S04]  /*0bf0*/  LDG.E.CONSTANT R13, desc[UR6][R24.64+0x400] ;  /* 0x00040006180d7981 */ /* 0x000f28000c1e9900 */
[----:B------:R-:W5:Y:S01]  /*0c00*/  LDG.E.CONSTANT R21, desc[UR6][R24.64+0xc00] ;  /* 0x000c000618157981 */ /* 0x000f62000c1e9900 */
[C---:B--2---:R-:W-:Y:S01]  /*0c10*/  FFMA R28, R15.reuse, R28, R22 ;  /* 0x0000001c0f1c7223 */ /* 0x044fe20000000016 */
[----:B---3--:R-:W-:-:S02]  /*0c20*/  FFMA R15, R15, R11, R20 ;  /* 0x0000000b0f0f7223 */ /* 0x008fc40000000014 */
[----:B------:R-:W2:Y:S04]  /*0c30*/  LDG.E.CONSTANT R22, desc[UR6][R18.64+0xc00] ;  /* 0x000c000612167981 */ /* 0x000ea8000c1e9900 */
[----:B------:R-:W3:Y:S04]  /*0c40*/  LDG.E.CONSTANT R11, desc[UR6][R24.64+0x800] ;  /* 0x00080006180b7981 */ /* 0x000ee8000c1e9900 */
[----:B------:R-:W2:Y:S01]  /*0c50*/  LDG.E.CONSTANT R20, desc[UR6][R18.64+0x800] ;  /* 0x0008000612147981 */ /* 0x000ea2000c1e9900 */
[----:B------:R-:W-:Y:S01]  /*0c60*/  IADD3 R23, PT, PT, R17, 0x400, RZ ;  /* 0x0000040011177810 */ /* 0x000fe20007ffe0ff */
[C---:B----4-:R-:W-:Y:S01]  /*0c70*/  FFMA R28, R13.reuse, R12, R28 ;  /* 0x0000000c0d1c7223 */ /* 0x050fe2000000001c */
[----:B-----5:R-:W-:-:S03]  /*0c80*/  FFMA R29, R13, R14, R15 ;  /* 0x0000000e0d1d7223 */ /* 0x020fc6000000000f */
[----:B------:R-:W-:-:S04]  /*0c90*/  IMAD.WIDE R14, R23, 0x4, R6 ;  /* 0x00000004170e7825 */ /* 0x000fc800078e0206 */
[----:B------:R-:W-:Y:S01]  /*0ca0*/  IMAD.WIDE R12, R23, 0x4, R8 ;  /* 0x00000004170c7825 */ /* 0x000fe200078e0208 */
[----:B------:R-:W4:Y:S04]  /*0cb0*/  LDG.E.CONSTANT R26, desc[UR6][R14.64+0x400] ;  /* 0x000400060e1a7981 */ /* 0x000f28000c1e9900 */
[----:B------:R-:W5:Y:S04]  /*0cc0*/  LDG.E.CONSTANT R25, desc[UR6][R12.64] ;  /* 0x000000060c197981 */ /* 0x000f68000c1e9900 */
[----:B------:R-:W4:Y:S04]  /*0cd0*/  LDG.E.CONSTANT R19, desc[UR6][R12.64+0x800] ;  /* 0x000800060c137981 */ /* 0x000f28000c1e9900 */
[----:B------:R-:W4:Y:S01]  /*0ce0*/  LDG.E.CONSTANT R18, desc[UR6][R14.64+0xc00] ;  /* 0x000c00060e127981 */ /* 0x000f22000c1e9900 */
[----:B---3--:R-:W-:-:S03]  /*0cf0*/  FFMA R32, R11, R10, R28 ;  /* 0x0000000a0b207223 */ /* 0x008fc6000000001c */
[----:B------:R-:W5:Y:S01]  /*0d00*/  LDG.E.CONSTANT R28, desc[UR6][R14.64] ;  /* 0x000000060e1c7981 */ /* 0x000f62000c1e9900 */
[----:B--2---:R-:W-:Y:S01]  /*0d10*/  FFMA R29, R11, R20, R29 ;  /* 0x000000140b1d7223 */ /* 0x004fe2000000001d */
[----:B------:R-:W-:Y:S02]  /*0d20*/  IMAD.WIDE R10, R23, 0x4, R4 ;  /* 0x00000004170a7825 */ /* 0x000fe400078e0204 */
[----:B------:R-:W4:Y:S04]  /*0d30*/  LDG.E.CONSTANT R23, desc[UR6][R12.64+0x400] ;  /* 0x000400060c177981 */ /* 0x000f28000c1e9900 */
[----:B------:R-:W2:Y:S01]  /*0d40*/  LDG.E.CONSTANT R27, desc[UR6][R10.64] ;  /* 0x000000060a1b7981 */ /* 0x000ea2000c1e9900 */
[----:B------:R-:W-:-:S03]  /*0d50*/  FFMA R20, R21, R22, R29 ;  /* 0x0000001615147223 */ /* 0x000fc6000000001d */
[----:B------:R-:W3:Y:S04]  /*0d60*/  LDG.E.CONSTANT R22, desc[UR6][R14.64+0x800] ;  /* 0x000800060e167981 */ /* 0x000ee8000c1e9900 */
[----:B------:R-:W3:Y:S04]  /*0d70*/  LDG.E.CONSTANT R34, desc[UR6][R10.64+0x400] ;  /* 0x000400060a227981 */ /* 0x000ee8000c1e9900 */
[----:B------:R-:W3:Y:S01]  /*0d80*/  LDG.E.CONSTANT R24, desc[UR6][R10.64+0x800] ;  /* 0x000800060a187981 */ /* 0x000ee2000c1e9900 */
[----:B------:R-:W-:-:S03]  /*0d90*/  FFMA R30, R21, R30, R32 ;  /* 0x0000001e151e7223 */ /* 0x000fc60000000020 */
[----:B------:R0:W3:Y:S04]  /*0da0*/  LDG.E.CONSTANT R21, desc[UR6][R12.64+0xc00] ;  /* 0x000c00060c157981 */ /* 0x0000e8000c1e9900 */
[----:B------:R-:W3:Y:S01]  /*0db0*/  LDG.E.CONSTANT R32, desc[UR6][R10.64+0xc00] ;  /* 0x000c00060a207981 */ /* 0x000ee2000c1e9900 */
[----:B-----5:R-:W-:-:S04]  /*0dc0*/  FFMA R28, R25, R28, R30 ;  /* 0x0000001c191c7223 */ /* 0x020fc8000000001e */
[----:B----4-:R-:W-:Y:S01]  /*0dd0*/  FFMA R26, R23, R26, R28 ;  /* 0x0000001a171a7223 */ /* 0x010fe2000000001c */
[----:B--2---:R-:W-:Y:S01]  /*0de0*/  FFMA R20, R25, R27, R20 ;  /* 0x0000001b19147223 */ /* 0x004fe20000000014 */
[----:B------:R-:W-:Y:S02]  /*0df0*/  IADD3 R25, PT, PT, R17, 0x800, RZ ;  /* 0x0000080011197810 */ /* 0x000fe40007ffe0ff */
[----:B---3--:R-:W-:-:S03]  /*0e00*/  FFMA R26, R19, R22, R26 ;  /* 0x00000016131a7223 */ /* 0x008fc6000000001a */
[----:B0-----:R-:W-:-:S04]  /*0e10*/  IMAD.WIDE R12, R25, 0x4, R4 ;  /* 0x00000004190c7825 */ /* 0x001fc800078e0204 */
[----:B------:R-:W-:Y:S01]  /*0e20*/  FFMA R20, R23, R34, R20 ;  /* 0x0000002217147223 */ /* 0x000fe20000000014 */
[----:B------:R-:W-:Y:S01]  /*0e30*/  IMAD.WIDE R22, R25, 0x4, R8 ;  /* 0x0000000419167825 */ /* 0x000fe200078e0208 */
[----:B------:R-:W2:Y:S03]  /*0e40*/  LDG.E.CONSTANT R31, desc[UR6][R12.64+0x800] ;  /* 0x000800060c1f7981 */ /* 0x000ea6000c1e9900 */
[----:B------:R-:W-:Y:S01]  /*0e50*/  FFMA R29, R19, R24, R20 ;  /* 0x00000018131d7223 */ /* 0x000fe20000000014 */
[----:B------:R-:W-:Y:S01]  /*0e60*/  IMAD.WIDE R14, R25, 0x4, R6 ;  /* 0x00000004190e7825 */ /* 0x000fe200078e0206 */
[----:B------:R-:W3:Y:S04]  /*0e70*/  LDG.E.CONSTANT R11, desc[UR6][R22.64] ;  /* 0x00000006160b7981 */ /* 0x000ee8000c1e9900 */
[----:B------:R-:W3:Y:S04]  /*0e80*/  LDG.E.CONSTANT R20, desc[UR6][R12.64] ;  /* 0x000000060c147981 */ /* 0x000ee8000c1e9900 */
[----:B------:R-:W4:Y:S01]  /*0e90*/  LDG.E.CONSTANT R10, desc[UR6][R14.64] ;  /* 0x000000060e0a7981 */ /* 0x000f22000c1e9900 */
[----:B------:R-:W-:-:S03]  /*0ea0*/  FFMA R18, R21, R18, R26 ;  /* 0x0000001215127223 */ /* 0x000fc6000000001a */
[----:B------:R-:W5:Y:S01]  /*0eb0*/  LDG.E.CONSTANT R19, desc[UR6][R14.64+0x400] ;  /* 0x000400060e137981 */ /* 0x000f62000c1e9900 */
[----:B------:R-:W-:-:S03]  /*0ec0*/  FFMA R29, R21, R32, R29 ;  /* 0x00000020151d7223 */ /* 0x000fc6000000001d */
[----:B------:R-:W5:Y:S04]  /*0ed0*/  LDG.E.CONSTANT R24, desc[UR6][R22.64+0x400] ;  /* 0x0004000616187981 */ /* 0x000f68000c1e9900 */
[----:B------:R-:W2:Y:S04]  /*0ee0*/  LDG.E.CONSTANT R21, desc[UR6][R12.64+0x400] ;  /* 0x000400060c157981 */ /* 0x000ea8000c1e9900 */
[----:B------:R-:W2:Y:S04]  /*0ef0*/  LDG.E.CONSTANT R25, desc[UR6][R14.64+0x800] ;  /* 0x000800060e197981 */ /* 0x000ea8000c1e9900 */
[----:B------:R-:W2:Y:S04]  /*0f00*/  LDG.E.CONSTANT R26, desc[UR6][R22.64+0x800] ;  /* 0x00080006161a7981 */ /* 0x000ea8000c1e9900 */
[----:B------:R0:W2:Y:S04]  /*0f10*/  LDG.E.CONSTANT R27, desc[UR6][R14.64+0xc00] ;  /* 0x000c00060e1b7981 */ /* 0x0000a8000c1e9900 */
[----:B------:R-:W2:Y:S04]  /*0f20*/  LDG.E.CONSTANT R28, desc[UR6][R22.64+0xc00] ;  /* 0x000c0006161c7981 */ /* 0x000ea8000c1e9900 */
[----:B------:R-:W2:Y:S01]  /*0f30*/  LDG.E.CONSTANT R33, desc[UR6][R12.64+0xc00] ;  /* 0x000c00060c217981 */ /* 0x000ea2000c1e9900 */
[----:B---3--:R-:W-:Y:S01]  /*0f40*/  FFMA R20, R11, R20, R29 ;  /* 0x000000140b147223 */ /* 0x008fe2000000001d */
[----:B------:R-:W-:Y:S01]  /*0f50*/  IADD3 R29, PT, PT, R17, 0xc00, RZ ;  /* 0x00000c00111d7810 */ /* 0x000fe20007ffe0ff */
[----:B----4-:R-:W-:-:S04]  /*0f60*/  FFMA R35, R11, R10, R18 ;  /* 0x0000000a0b237223 */ /* 0x010fc80000000012 */
[----:B------:R-:W-:-:S04]  /*0f70*/  IMAD.WIDE R10, R29, 0x4, R6 ;  /* 0x000000041d0a7825 */ /* 0x000fc800078e0206 */
[C---:B------:R-:W-:Y:S01]  /*0f80*/  IMAD.WIDE R8, R29.reuse, 0x4, R8 ;  /* 0x000000041d087825 */ /* 0x040fe200078e0208 */
[----:B------:R-:W3:Y:S03]  /*0f90*/  LDG.E.CONSTANT R18, desc[UR6][R10.64+0x800] ;  /* 0x000800060a127981 */ /* 0x000ee6000c1e9900 */
[C---:B-----5:R-:W-:Y:S01]  /*0fa0*/  FFMA R19, R24.reuse, R19, R35 ;  /* 0x0000001318137223 */ /* 0x060fe20000000023 */
[----:B0-----:R-:W-:Y:S01]  /*0fb0*/  IMAD.WIDE R14, R29, 0x4, R4 ;  /* 0x000000041d0e7825 */ /* 0x001fe200078e0204 */
[----:B------:R-:W4:Y:S03]  /*0fc0*/  LDG.E.CONSTANT R22, desc[UR6][R10.64+0xc00] ;  /* 0x000c00060a167981 */ /* 0x000f26000c1e9900 */
[----:B--2---:R-:W-:Y:S02]  /*0fd0*/  FFMA R24, R24, R21, R20 ;  /* 0x0000001518187223 */ /* 0x004fe40000000014 */
[----:B------:R-:W2:Y:S04]  /*0fe0*/  LDG.E.CONSTANT R20, desc[UR6][R10.64] ;  /* 0x000000060a147981 */ /* 0x000ea8000c1e9900 */
[----:B------:R-:W5:Y:S01]  /*0ff0*/  LDG.E.CONSTANT R23, desc[UR6][R14.64] ;  /* 0x000000060e177981 */ /* 0x000f62000c1e9900 */
[----:B------:R-:W-:-:S03]  /*1000*/  FFMA R19, R26, R25, R19 ;  /* 0x000000191a137223 */ /* 0x000fc60000000013 */
[----:B------:R-:W2:Y:S04]  /*1010*/  LDG.E.CONSTANT R25, desc[UR6][R8.64] ;  /* 0x0000000608197981 */ /* 0x000ea8000c1e9900 */
[----:B------:R-:W3:Y:S04]  /*1020*/  LDG.E.CONSTANT R21, desc[UR6][R10.64+0x400] ;  /* 0x000400060a157981 */ /* 0x000ee8000c1e9900 */
[----:B------:R-:W4:Y:S04]  /*1030*/  LDG.E.CONSTANT R13, desc[UR6][R14.64+0x400] ;  /* 0x000400060e0d7981 */ /* 0x000f28000c1e9900 */
[----:B------:R-:W4:Y:S04]  /*1040*/  LDG.E.CONSTANT R12, desc[UR6][R14.64+0x800] ;  /* 0x000800060e0c7981 */ /* 0x000f28000c1e9900 */
[----:B------:R-:W3:Y:S01]  /*1050*/  LDG.E.CONSTANT R10, desc[UR6][R8.64+0x400] ;  /* 0x00040006080a7981 */ /* 0x000ee2000c1e9900 */
[----:B------:R-:W-:-:S03]  /*1060*/  FFMA R31, R26, R31, R24 ;  /* 0x0000001f1a1f7223 */ /* 0x000fc60000000018 */
[----:B------:R-:W4:Y:S01]  /*1070*/  LDG.E.CONSTANT R11, desc[UR6][R8.64+0x800] ;  /* 0x00080006080b7981 */ /* 0x000f22000c1e9900 */
[----:B------:R-:W-:-:S03]  /*1080*/  FFMA R26, R28, R27, R19 ;  /* 0x0000001b1c1a7223 */ /* 0x000fc60000000013 */
[----:B------:R-:W4:Y:S04]  /*1090*/  LDG.E.CONSTANT R24, desc[UR6][R14.64+0xc00] ;  /* 0x000c00060e187981 */ /* 0x000f28000c1e9900 */
[----:B------:R-:W4:Y:S01]  /*10a0*/  LDG.E.CONSTANT R19, desc[UR6][R8.64+0xc00] ;  /* 0x000c000608137981 */ /* 0x000f22000c1e9900 */
[----:B------:R-:W-:Y:S01]  /*10b0*/  IADD3 R17, PT, PT, R17, 0x1000, RZ ;  /* 0x0000100011117810 */ /* 0x000fe20007ffe0ff */
[----:B------:R-:W-:-:S03]  /*10c0*/  FFMA R28, R28, R33, R31 ;  /* 0x000000211c1c7223 */ /* 0x000fc6000000001f */
[----:B------:R-:W-:Y:S01]  /*10d0*/  ISETP.GE.AND P1, PT, R17, R16, PT ;  /* 0x000000101100720c */ /* 0x000fe20003f26270 */
[C---:B--2---:R-:W-:Y:S01]  /*10e0*/  FFMA R27, R25.reuse, R20, R26 ;  /* 0x00000014191b7223 */ /* 0x044fe2000000001a */
[----:B-----5:R-:W-:-:S03]  /*10f0*/  FFMA R28, R25, R23, R28 ;  /* 0x00000017191c7223 */ /* 0x020fc6000000001c */
[C---:B---3--:R-:W-:Y:S01]  /*1100*/  FFMA R20, R10.reuse, R21, R27 ;  /* 0x000000150a147223 */ /* 0x048fe2000000001b */
[----:B----4-:R-:W-:-:S03]  /*1110*/  FFMA R13, R10, R13, R28 ;  /* 0x0000000d0a0d7223 */ /* 0x010fc6000000001c */
[C---:B------:R-:W-:Y:S01]  /*1120*/  FFMA R18, R11.reuse, R18, R20 ;  /* 0x000000120b127223 */ /* 0x040fe20000000014 */
[----:B------:R-:W-:-:S03]  /*1130*/  FFMA R13, R11, R12, R13 ;  /* 0x0000000c0b0d7223 */ /* 0x000fc6000000000d */
[C---:B------:R-:W-:Y:S01]  /*1140*/  FFMA R22, R19.reuse, R22, R18 ;  /* 0x0000001613167223 */ /* 0x040fe20000000012 */
[----:B------:R-:W-:Y:S01]  /*1150*/  FFMA R20, R19, R24, R13 ;  /* 0x0000001813147223 */ /* 0x000fe2000000000d */
[----:B------:R-:W-:Y:S06]  /*1160*/  @!P1 BRA `(.L_x_137) ;  /* 0xfffffff800749947 */ /* 0x000fec000383ffff */
.L_x_136:
[----:B------:R-:W-:Y:S05]  /*1170*/  BSYNC.RECONVERGENT B1 ;  /* 0x0000000000017941 */ /* 0x000fea0003800200 */
.L_x_135:
[----:B------:R-:W-:Y:S01]  /*1180*/  IADD3 R8, PT, PT, -R17, R3, RZ ;  /* 0x0000000311087210 */ /* 0x000fe20007ffe1ff */
[----:B------:R-:W-:Y:S03]  /*1190*/  BSSY.RECONVERGENT B1, `(.L_x_138) ;  /* 0x0000035000017945 */ /* 0x000fe60003800200 */
[----:B------:R-:W-:-:S13]  /*11a0*/  ISETP.GT.AND P1, PT, R8, 0x400, PT ;  /* 0x000004000800780c */ /* 0x000fda0003f24270 */
[----:B------:R-:W-:Y:S05]  /*11b0*/  @!P1 BRA `(.L_x_139) ;  /* 0x0000000000c89947 */ /* 0x000fea0003800000 */
[----:B------:R-:W0:Y:S01]  /*11c0*/  LDC.64 R8, c[0x0][0x380] ;  /* 0x0000e000ff087b82 */ /* 0x000e220000000a00 */
[----:B------:R-:W-:-:S05]  /*11d0*/  IMAD.WIDE R12, R17, 0x4, R6 ;  /* 0x00000004110c7825 */ /* 0x000fca00078e0206 */
[----:B------:R-:W2:Y:S01]  /*11e0*/  LDG.E.CONSTANT R29, desc[UR6][R12.64] ;  /* 0x000000060c1d7981 */ /* 0x000ea2000c1e9900 */
[----:B------:R-:W-:-:S03]  /*11f0*/  IMAD.WIDE R14, R17, 0x4, R4 ;  /* 0x00000004110e7825 */ /* 0x000fc600078e0204 */
[----:B------:R-:W3:Y:S04]  /*1200*/  LDG.E.CONSTANT R27, desc[UR6][R12.64+0x400] ;  /* 0x000400060c1b7981 */ /* 0x000ee8000c1e9900 */
[----:B------:R-:W4:Y:S04]  /*1210*/  LDG.E.CONSTANT R28, desc[UR6][R14.64] ;  /* 0x000000060e1c7981 */ /* 0x000f28000c1e9900 */
[----:B------:R-:W5:Y:S04]  /*1220*/  LDG.E.CONSTANT R25, desc[UR6][R14.64+0x400] ;  /* 0x000400060e197981 */ /* 0x000f68000c1e9900 */
[----:B------:R-:W5:Y:S01]  /*1230*/  LDG.E.CONSTANT R16, desc[UR6][R14.64+0x800] ;  /* 0x000800060e107981 */ /* 0x000f62000c1e9900 */
[C---:B0-----:R-:W-:Y:S01]  /*1240*/  IMAD.WIDE R10, R17.reuse, 0x4, R8 ;  /* 0x00000004110a7825 */ /* 0x041fe200078e0208 */
[----:B------:R-:W-:-:S02]  /*1250*/  IADD3 R23, PT, PT, R17, 0x400, RZ ;  /* 0x0000040011177810 */ /* 0x000fc40007ffe0ff */
[----:B------:R-:W5:Y:S04]  /*1260*/  LDG.E.CONSTANT R26, desc[UR6][R14.64+0xc00] ;  /* 0x000c00060e1a7981 */ /* 0x000f68000c1e9900 */
[----:B------:R-:W2:Y:S04]  /*1270*/  LDG.E.CONSTANT R19, desc[UR6][R10.64] ;  /* 0x000000060a137981 */ /* 0x000ea8000c1e9900 */
[----:B------:R-:W3:Y:S04]  /*1280*/  LDG.E.CONSTANT R24, desc[UR6][R10.64+0x400] ;  /* 0x000400060a187981 */ /* 0x000ee8000c1e9900 */
[----:B------:R-:W5:Y:S01]  /*1290*/  LDG.E.CONSTANT R21, desc[UR6][R10.64+0x800] ;  /* 0x000800060a157981 */ /* 0x000f62000c1e9900 */
[----:B------:R-:W-:-:S05]  /*12a0*/  IMAD.WIDE R8, R23, 0x4, R8 ;  /* 0x0000000417087825 */ /* 0x000fca00078e0208 */
[----:B------:R-:W5:Y:S04]  /*12b0*/  LDG.E.CONSTANT R14, desc[UR6][R8.64] ;  /* 0x00000006080e7981 */ /* 0x000f68000c1e9900 */
[----:B------:R-:W5:Y:S01]  /*12c0*/  LDG.E.CONSTANT R11, desc[UR6][R10.64+0xc00] ;  /* 0x000c00060a0b7981 */ /* 0x000f62000c1e9900 */
[----:B--2---:R-:W-:-:S03]  /*12d0*/  FFMA R29, R19, R29, R22 ;  /* 0x0000001d131d7223 */ /* 0x004fc60000000016 */
[----:B------:R-:W2:Y:S01]  /*12e0*/  LDG.E.CONSTANT R22, desc[UR6][R12.64+0x800] ;  /* 0x000800060c167981 */ /* 0x000ea2000c1e9900 */
[----:B----4-:R-:W-:Y:S01]  /*12f0*/  FFMA R28, R19, R28, R20 ;  /* 0x0000001c131c7223 */ /* 0x010fe20000000014 */
[C---:B---3--:R-:W-:Y:S01]  /*1300*/  FFMA R30, R24.reuse, R27, R29 ;  /* 0x0000001b181e7223 */ /* 0x048fe2000000001d */
[C---:B------:R-:W-:Y:S01]  /*1310*/  IMAD.WIDE R18, R23.reuse, 0x4, R6 ;  /* 0x0000000417127825 */ /* 0x040fe200078e0206 */
[----:B------:R-:W3:Y:S03]  /*1320*/  LDG.E.CONSTANT R20, desc[UR6][R12.64+0xc00] ;  /* 0x000c00060c147981 */ /* 0x000ee6000c1e9900 */
[----:B-----5:R-:W-:Y:S01]  /*1330*/  FFMA R29, R24, R25, R28 ;  /* 0x00000019181d7223 */ /* 0x020fe2000000001c */
[----:B------:R-:W-:Y:S01]  /*1340*/  IMAD.WIDE R24, R23, 0x4, R4 ;  /* 0x0000000417187825 */ /* 0x000fe200078e0204 */
[----:B------:R-:W4:Y:S04]  /*1350*/  LDG.E.CONSTANT R27, desc[UR6][R18.64] ;  /* 0x00000006121b7981 */ /* 0x000f28000c1e9900 */
[----:B------:R-:W5:Y:S04]  /*1360*/  LDG.E.CONSTANT R15, desc[UR6][R24.64] ;  /* 0x00000006180f7981 */ /* 0x000f68000c1e9900 */
[----:B------:R-:W5:Y:S04]  /*1370*/  LDG.E.CONSTANT R31, desc[UR6][R18.64+0x400] ;  /* 0x00040006121f7981 */ /* 0x000f68000c1e9900 */
[----:B------:R-:W5:Y:S04]  /*1380*/  LDG.E.CONSTANT R28, desc[UR6][R18.64+0x800] ;  /* 0x00080006121c7981 */ /* 0x000f68000c1e9900 */
[----:B------:R-:W5:Y:S04]  /*1390*/  LDG.E.CONSTANT R32, desc[UR6][R18.64+0xc00] ;  /* 0x000c000612207981 */ /* 0x000f68000c1e9900 */
[----:B------:R-:W5:Y:S01]  /*13a0*/  LDG.E.CONSTANT R13, desc[UR6][R24.64+0x400] ;  /* 0x00040006180d7981 */ /* 0x000f62000c1e9900 */
[----:B------:R-:W-:-:S03]  /*13b0*/  FFMA R29, R21, R16, R29 ;  /* 0x00000010151d7223 */ /* 0x000fc6000000001d */
[----:B------:R-:W5:Y:S04]  /*13c0*/  LDG.E.CONSTANT R12, desc[UR6][R24.64+0x800] ;  /* 0x00080006180c7981 */ /* 0x000f68000c1e9900 */
[----:B------:R-:W5:Y:S04]  /*13d0*/  LDG.E.CONSTANT R18, desc[UR6][R8.64+0x400] ;  /* 0x0004000608127981 */ /* 0x000f68000c1e9900 */
[----:B------:R-:W5:Y:S04]  /*13e0*/  LDG.E.CONSTANT R19, desc[UR6][R8.64+0x800] ;  /* 0x0008000608137981 */ /* 0x000f68000c1e9900 */
[----:B------:R-:W5:Y:S01]  /*13f0*/  LDG.E.CONSTANT R16, desc[UR6][R24.64+0xc00] ;  /* 0x000c000618107981 */ /* 0x000f62000c1e9900 */
[----:B--2---:R-:W-:-:S03]  /*1400*/  FFMA R22, R21, R22, R30 ;  /* 0x0000001615167223 */ /* 0x004fc6000000001e */
[----:B------:R-:W2:Y:S01]  /*1410*/  LDG.E.CONSTANT R21, desc[UR6][R8.64+0xc00] ;  /* 0x000c000608157981 */ /* 0x000ea2000c1e9900 */
[C---:B------:R-:W-:Y:S01]  /*1420*/  FFMA R26, R11.reuse, R26, R29 ;  /* 0x0000001a0b1a7223 */ /* 0x040fe2000000001d */
[----:B---3--:R-:W-:-:S04]  /*1430*/  FFMA R23, R11, R20, R22 ;  /* 0x000000140b177223 */ /* 0x008fc80000000016 */
[C---:B----4-:R-:W-:Y:S01]  /*1440*/  FFMA R23, R14.reuse, R27, R23 ;  /* 0x0000001b0e177223 */ /* 0x050fe20000000017 */
[----:B-----5:R-:W-:Y:S01]  /*1450*/  FFMA R26, R14, R15, R26 ;  /* 0x0000000f0e1a7223 */ /* 0x020fe2000000001a */
[----:B------:R-:W-:Y:S02]  /*1460*/  PLOP3.LUT P0, PT, PT, PT, PT, 0x8, 0x80 ;  /* 0x000000000080781c */ /* 0x000fe40003f0e170 */
[----:B------:R-:W-:Y:S01]  /*1470*/  IADD3 R17, PT, PT, R17, 0x800, RZ ;  /* 0x0000080011117810 */ /* 0x000fe20007ffe0ff */
[C---:B------:R-:W-:Y:S01]  /*1480*/  FFMA R10, R18.reuse, R31, R23 ;  /* 0x0000001f120a7223 */ /* 0x040fe20000000017 */
[----:B------:R-:W-:-:S03]  /*1490*/  FFMA R13, R18, R13, R26 ;  /* 0x0000000d120d7223 */ /* 0x000fc6000000001a */
[C---:B------:R-:W-:Y:S01]  /*14a0*/  FFMA R10, R19.reuse, R28, R10 ;  /* 0x0000001c130a7223 */ /* 0x040fe2000000000a */
[----:B------:R-:W-:-:S03]  /*14b0*/  FFMA R13, R19, R12, R13 ;  /* 0x0000000c130d7223 */ /* 0x000fc6000000000d */
[C---:B--2---:R-:W-:Y:S01]  /*14c0*/  FFMA R22, R21.reuse, R32, R10 ;  /* 0x0000002015167223 */ /* 0x044fe2000000000a */
[----:B------:R-:W-:-:S07]  /*14d0*/  FFMA R20, R21, R16, R13 ;  /* 0x0000001015147223 */ /* 0x000fce000000000d */
.L_x_139:
[----:B------:R-:W-:Y:S05]  /*14e0*/  BSYNC.RECONVERGENT B1 ;  /* 0x0000000000017941 */ /* 0x000fea0003800200 */
.L_x_138:
[----:B------:R-:W-:-:S13]  /*14f0*/  ISETP.LT.OR P0, PT, R17, R3, P0 ;  /* 0x000000031100720c */ /* 0x000fda0000701670 */
[----:B------:R-:W-:Y:S05]  /*1500*/  @!P0 BRA `(.L_x_131) ;  /* 0x0000000000608947 */ /* 0x000fea0003800000 */
        /* <DEDUP_REMOVED lines=12> */
[----:B------:R-:W5:Y:S04]  /*15d0*/  LDG.E.CONSTANT R15, desc[UR6][R8.64+0x800] ;  /* 0x00080006080f7981 */ /* 0x000f68000c1e9900 */
[----:B------:R-:W5:Y:S04]  /*15e0*/  LDG.E.CONSTANT R19, desc[UR6][R6.64+0xc00] ;  /* 0x000c000606137981 */ /* 0x000f68000c1e9900 */
[----:B------:R-:W5:Y:S04]  /*15f0*/  LDG.E.CONSTANT R17, desc[UR6][R8.64+0xc00] ;  /* 0x000c000608117981 */ /* 0x000f68000c1e9900 */
[----:B------:R-:W5:Y:S01]  /*1600*/  LDG.E.CONSTANT R24, desc[UR6][R4.64+0xc00] ;  /* 0x000c000604187981 */ /* 0x000f62000c1e9900 */
[C---:B--2---:R-:W-:Y:S01]  /*1610*/  FFMA R10, R3.reuse, R10, R22 ;  /* 0x0000000a030a7223 */ /* 0x044fe20000000016 */
[----:B---3--:R-:W-:-:S03]  /*1620*/  FFMA R11, R3, R11, R20 ;  /* 0x0000000b030b7223 */ /* 0x008fc60000000014 */
[C---:B----4-:R-:W-:Y:S01]  /*1630*/  FFMA R10, R13.reuse, R12, R10 ;  /* 0x0000000c0d0a7223 */ /* 0x050fe2000000000a */
[----:B-----5:R-:W-:-:S03]  /*1640*/  FFMA R11, R13, R14, R11 ;  /* 0x0000000e0d0b7223 */ /* 0x020fc6000000000b */
[C---:B------:R-:W-:Y:S01]  /*1650*/  FFMA R10, R15.reuse, R16, R10 ;  /* 0x000000100f0a7223 */ /* 0x040fe2000000000a */
[----:B------:R-:W-:-:S03]  /*1660*/  FFMA R11, R15, R18, R11 ;  /* 0x000000120f0b7223 */ /* 0x000fc6000000000b */
[C---:B------:R-:W-:Y:S01]  /*1670*/  FFMA R22, R17.reuse, R19, R10 ;  /* 0x0000001311167223 */ /* 0x040fe2000000000a */
[----:B------:R-:W-:-:S07]  /*1680*/  FFMA R20, R17, R24, R11 ;  /* 0x0000001811147223 */ /* 0x000fce000000000b */
.L_x_131:
[----:B------:R-:W-:Y:S05]  /*1690*/  BSYNC.RECONVERGENT B0 ;  /* 0x0000000000007941 */ /* 0x000fea0003800200 */
.L_x_130:
        /* <DEDUP_REMOVED lines=26> */
[----:B0-----:R-:W0:Y:S04]  /*1840*/  LDS R8, [UR4+0xc] ;  /* 0x00000c04ff087984 */ /* 0x001e280008000800 */
[----:B------:R-:W1:Y:S04]  /*1850*/  LDS.128 R4, [UR4+0x10] ;  /* 0x00001004ff047984 */ /* 0x000e680008000c00 */
[----:B------:R-:W2:Y:S01]  /*1860*/  LDS.64 R10, [UR4+0x20] ;  /* 0x00002004ff0a7984 */ /* 0x000ea20008000a00 */
[----:B0-----:R-:W-:-:S04]  /*1870*/  FADD R3, R3, R8 ;  /* 0x0000000803037221 */ /* 0x001fc80000000000 */
[----:B-1----:R-:W-:-:S04]  /*1880*/  FADD R4, R3, R4 ;  /* 0x0000000403047221 */ /* 0x002fc80000000000 */
[----:B------:R-:W-:-:S04]  /*1890*/  FADD R5, R4, R5 ;  /* 0x0000000504057221 */ /* 0x000fc80000000000 */
[----:B------:R-:W-:-:S04]  /*18a0*/  FADD R6, R5, R6 ;  /* 0x0000000605067221 */ /* 0x000fc80000000000 */
[----:B------:R-:W-:-:S04]  /*18b0*/  FADD R7, R6, R7 ;  /* 0x0000000706077221 */ /* 0x000fc80000000000 */
[----:B--2---:R-:W-:-:S04]  /*18c0*/  FADD R10, R7, R10 ;  /* 0x0000000a070a7221 */ /* 0x004fc80000000000 */
[----:B------:R-:W-:-:S07]  /*18d0*/  FADD R3, R10, R11 ;  /* 0x0000000b0a037221 */ /* 0x000fce0000000000 */
.L_x_141:
[----:B------:R-:W-:Y:S05]  /*18e0*/  BSYNC.RECONVERGENT B0 ;  /* 0x0000000000007941 */ /* 0x000fea0003800200 */
.L_x_140:
[----:B------:R-:W-:Y:S01]  /*18f0*/  BAR.SYNC.DEFER_BLOCKING 0x0 ;  /* 0x0000000000007b1d */ /* 0x000fe20000010000 */
[----:B------:R-:W-:Y:S02]  /*1900*/  @!P0 MOV R9, 0x400 ;  /* 0x0000040000098802 */ /* 0x000fe40000000f00 */
[----:B0-----:R-:W-:Y:S02]  /*1910*/  @!P0 SHF.R.U32.HI R8, RZ, 0x3, R2 ;  /* 0x00000003ff088819 */ /* 0x001fe40000011602 */
        /* <DEDUP_REMOVED lines=19> */
[----:B0-----:R-:W-:Y:S01]  /*1a50*/  HFMA2 R2, -RZ, RZ, 0.96630859375, -0.0022525787353515625 ;  /* 0x3bbb989dff027431 */ /* 0x001fe200000001ff */
        /* <DEDUP_REMOVED lines=10> */
[----:B------:R-:W0:Y:S02]  /*1b00*/  MUFU.EX2 R15, R12 ;  /* 0x0000000c000f7308 */ /* 0x000e240000000800 */
[----:B------:R-:W1:Y:S04]  /*1b10*/  LDS.64 R8, [UR4+0x38] ;  /* 0x00003804ff087984 */ /* 0x000e680008000a00 */
[----:B------:R-:W2:Y:S04]  /*1b20*/  LDS.128 R4, [UR4+0x40] ;  /* 0x00004004ff047984 */ /* 0x000ea80008000c00 */
[----:B------:R-:W3:Y:S01]  /*1b30*/  LDS R13, [UR4+0x50] ;  /* 0x00005004ff0d7984 */ /* 0x000ee20008000800 */
[----:B0-----:R-:W-:-:S04]  /*1b40*/  FFMA R10, R10, R15, 1 ;  /* 0x3f8000000a0a7423 */ /* 0x001fc8000000000f */
[----:B------:R-:W0:Y:S08]  /*1b50*/  MUFU.RCP R15, R10 ;  /* 0x0000000a000f7308 */ /* 0x000e300000001000 */
[----:B------:R-:W4:Y:S01]  /*1b60*/  FCHK P0, R3, R10 ;  /* 0x0000000a03007302 */ /* 0x000f220000000000 */
[----:B0-----:R-:W-:Y:S01]  /*1b70*/  FFMA R2, -R10, R15, 1 ;  /* 0x3f8000000a027423 */ /* 0x001fe2000000010f */
[----:B-1----:R-:W-:-:S03]  /*1b80*/  FADD R8, R11, R8 ;  /* 0x000000080b087221 */ /* 0x002fc60000000000 */
[----:B------:R-:W-:Y:S01]  /*1b90*/  FFMA R2, R15, R2, R15 ;  /* 0x000000020f027223 */ /* 0x000fe2000000000f */
[----:B------:R-:W-:-:S04]  /*1ba0*/  FADD R9, R8, R9 ;  /* 0x0000000908097221 */ /* 0x000fc80000000000 */
[----:B--2---:R-:W-:-:S04]  /*1bb0*/  FADD R4, R9, R4 ;  /* 0x0000000409047221 */ /* 0x004fc80000000000 */
        /* <DEDUP_REMOVED lines=9> */
[----:B------:R-:W-:Y:S05]  /*1c50*/  CALL.REL.NOINC `($__internal_4_$__cuda_sm3x_div_rn_noftz_f32_slowpath) ;  /* 0x00000000001c7944 */ /* 0x000fea0003c00000 */
[----:B------:R-:W-:-:S07]  /*1c60*/  MOV R5, R2 ;  /* 0x0000000200057202 */ /* 0x000fce0000000f00 */
.L_x_143:
[----:B------:R-:W-:Y:S05]  /*1c70*/  BSYNC.RECONVERGENT B0 ;  /* 0x0000000000007941 */ /* 0x000fea0003800200 */
.L_x_142:
[----:B------:R-:W0:Y:S01]  /*1c80*/  LDC.64 R2, c[0x0][0x398] ;  /* 0x0000e600ff027b82 */ /* 0x000e220000000a00 */
[----:B------:R-:W-:Y:S01]  /*1c90*/  FMUL R5, R4, R5 ;  /* 0x0000000504057220 */ /* 0x000fe20000400000 */
[----:B0-----:R-:W-:-:S05]  /*1ca0*/  IMAD.WIDE.U32 R2, R0, 0x4, R2 ;  /* 0x0000000400027825 */ /* 0x001fca00078e0002 */
[----:B------:R-:W-:Y:S01]  /*1cb0*/  STG.E desc[UR6][R2.64], R5 ;  /* 0x0000000502007986 */ /* 0x000fe2000c101906 */
[----:B------:R-:W-:Y:S05]  /*1cc0*/  EXIT ;  /* 0x000000000000794d */ /* 0x000fea0003800000 */
        .weak           $__internal_4_$__cuda_sm3x_div_rn_noftz_f32_slowpath
        .type           $__internal_4_$__cuda_sm3x_div_rn_noftz_f32_slowpath,@function
        .size           $__internal_4_$__cuda_sm3x_div_rn_noftz_f32_slowpath,(.L_x_189 - $__internal_4_$__cuda_sm3x_div_rn_noftz_f32_slowpath)
$__internal_4_$__cuda_sm3x_div_rn_noftz_f32_slowpath:
        /* <DEDUP_REMOVED lines=35> */
.L_x_145:
[----:B------:R-:W-:Y:S01]  /*1f00*/  LEA R7, R13, 0xc0800000, 0x17 ;  /* 0xc08000000d077811 */ /* 0x000fe200078eb8ff */
[----:B------:R-:W-:Y:S01]  /*1f10*/  BSSY.RECONVERGENT B2, `(.L_x_150) ;  /* 0x0000036000027945 */ /* 0x000fe20003800200 */
[----:B------:R-:W-:Y:S02]  /*1f20*/  IADD3 R8, PT, PT, R8, -0x7f, RZ ;  /* 0xffffff8108087810 */ /* 0x000fe40007ffe0ff */
[----:B------:R-:W-:-:S03]  /*1f30*/  IADD3 R7, PT, PT, -R7, R10, RZ ;  /* 0x0000000a07077210 */ /* 0x000fc60007ffe1ff */
[C---:B------:R-:W-:Y:S01]  /*1f40*/  IMAD R2, R8.reuse, -0x800000, R3 ;  /* 0xff80000008027824 */ /* 0x040fe200078e0203 */
[----:B------:R-:W0:Y:S01]  /*1f50*/  MUFU.RCP R9, R7 ;  /* 0x0000000700097308 */ /* 0x000e220000001000 */
[----:B------:R-:W-:Y:S01]  /*1f60*/  FADD.FTZ R11, -R7, -RZ ;  /* 0x800000ff070b7221 */ /* 0x000fe20000010100 */
        /* <DEDUP_REMOVED lines=23> */
[CCC-:B------:R-:W-:Y:S01]  /*20e0*/  FFMA.RM R8, R12.reuse, R10.reuse, R9.reuse ;  /* 0x0000000a0c087223 */ /* 0x1c0fe20000004009 */
[C---:B------:R-:W-:Y:S02]  /*20f0*/  ISETP.NE.AND P2, PT, R7.reuse, RZ, PT ;  /* 0x000000ff0700720c */ /* 0x040fe40003f45270 */
[----:B------:R-:W-:Y:S02]  /*2100*/  ISETP.NE.AND P1, PT, R7, RZ, PT ;  /* 0x000000ff0700720c */ /* 0x000fe40003f25270 */
[----:B------:R-:W-:Y:S01]  /*2110*/  LOP3.LUT R5, R3, 0x7fffff, RZ, 0xc0, !PT ;  /* 0x007fffff03057812 */ /* 0x000fe200078ec0ff */
[----:B------:R-:W-:Y:S01]  /*2120*/  FFMA.RP R3, R12, R10, R9 ;  /* 0x0000000a0c037223 */ /* 0x000fe20000008009 */
[----:B------:R-:W-:Y:S02]  /*2130*/  IADD3 R10, PT, PT, R7, 0x20, RZ ;  /* 0x00000020070a7810 */ /* 0x000fe40007ffe0ff */
        /* <DEDUP_REMOVED lines=15> */
.L_x_152:
[----:B------:R-:W-:-:S04]  /*2230*/  LOP3.LUT R2, R2, 0x80000000, RZ, 0xc0, !PT ;  /* 0x8000000002027812 */ /* 0x000fc800078ec0ff */
[----:B------:R-:W-:Y:S01]  /*2240*/  LOP3.LUT R2, R2, 0x7f800000, RZ, 0xfc, !PT ;  /* 0x7f80000002027812 */ /* 0x000fe200078efcff */
[----:B------:R-:W-:Y:S06]  /*2250*/  BRA `(.L_x_153) ;  /* 0x0000000000047947 */ /* 0x000fec0003800000 */
.L_x_151:
[----:B------:R-:W-:-:S07]  /*2260*/  LEA R2, R8, R2, 0x17 ;  /* 0x0000000208027211 */ /* 0x000fce00078eb8ff */
.L_x_153:
[----:B------:R-:W-:Y:S05]  /*2270*/  BSYNC.RECONVERGENT B2 ;  /* 0x0000000000027941 */ /* 0x000fea0003800200 */
.L_x_150:
[----:B------:R-:W-:Y:S05]  /*2280*/  BRA `(.L_x_154) ;  /* 0x0000000000207947 */ /* 0x000fea0003800000 */
.L_x_149:
[----:B------:R-:W-:-:S04]  /*2290*/  LOP3.LUT R2, R10, 0x80000000, R3, 0x48, !PT ;  /* 0x800000000a027812 */ /* 0x000fc800078e4803 */
[----:B------:R-:W-:Y:S01]  /*22a0*/  LOP3.LUT R2, R2, 0x7f800000, RZ, 0xfc, !PT ;  /* 0x7f80000002027812 */ /* 0x000fe200078efcff */
[----:B------:R-:W-:Y:S06]  /*22b0*/  BRA `(.L_x_154) ;  /* 0x0000000000147947 */ /* 0x000fec0003800000 */
.L_x_148:
[----:B------:R-:W-:Y:S01]  /*22c0*/  LOP3.LUT R2, R10, 0x80000000, R3, 0x48, !PT ;  /* 0x800000000a027812 */ /* 0x000fe200078e4803 */
[----:B------:R-:W-:Y:S06]  /*22d0*/  BRA `(.L_x_154) ;  /* 0x00000000000c7947 */ /* 0x000fec0003800000 */
.L_x_147:
[----:B------:R-:W0:Y:S01]  /*22e0*/  MUFU.RSQ R2, -QNAN ;  /* 0xffc0000000027908 */ /* 0x000e220000001400 */
[----:B------:R-:W-:Y:S05]  /*22f0*/  BRA `(.L_x_154) ;  /* 0x0000000000047947 */ /* 0x000fea0003800000 */
.L_x_146:
[----:B------:R-:W-:-:S07]  /*2300*/  FADD.FTZ R2, R3, R2 ;  /* 0x0000000203027221 */ /* 0x000fce0000010000 */
.L_x_154:
[----:B------:R-:W-:Y:S05]  /*2310*/  BSYNC.RECONVERGENT B1 ;  /* 0x0000000000017941 */ /* 0x000fea0003800200 */
.L_x_144:
[----:B------:R-:W-:-:S04]  /*2320*/  HFMA2 R7, -RZ, RZ, 0, 0 ;  /* 0x00000000ff077431 */ /* 0x000fc800000001ff */
[----:B0-----:R-:W-:Y:S05]  /*2330*/  RET.REL.NODEC R6 `(_Z29opt_fused_gate_up_swiglu_fp32ILi256EEvPKfS1_S1_Pfii) ;  /* 0xffffffdc06307950 */ /* 0x001fea0003c3ffff */
.L_x_155:
        /* <DEDUP_REMOVED lines=12> */
.L_x_189:


//--------------------- .text._Z30orig_fused_gate_up_swiglu_fp32ILi256EEvPKfS1_S1_Pfii --------------------------
	.section	.text._Z30orig_fused_gate_up_swiglu_fp32ILi256EEvPKfS1_S1_Pfii,"ax",@progbits
	.align	128
        .global         _Z30orig_fused_gate_up_swiglu_fp32ILi256EEvPKfS1_S1_Pfii
        .type           _Z30orig_fused_gate_up_swiglu_fp32ILi256EEvPKfS1_S1_Pfii,@function
        .size           _Z30orig_fused_gate_up_swiglu_fp32ILi256EEvPKfS1_S1_Pfii,(.L_x_190 - _Z30orig_fused_gate_up_swiglu_fp32ILi256EEvPKfS1_S1_Pfii)
        .other          _Z30orig_fused_gate_up_swiglu_fp32ILi256EEvPKfS1_S1_Pfii,@"STO_CUDA_ENTRY STV_DEFAULT"
_Z30orig_fused_gate_up_swiglu_fp32ILi256EEvPKfS1_S1_Pfii:
.text._Z30orig_fused_gate_up_swiglu_fp32ILi256EEvPKfS1_S1_Pfii:
        /* <DEDUP_REMOVED lines=16> */
[-C--:B------:R-:W-:Y:S01]  /*0100*/  LOP3.LUT R4, RZ, R2.reuse, RZ, 0x33, !PT ;  /* 0x00000002ff047212 */ /* 0x080fe200078e33ff */
[----:B------:R-:W-:Y:S01]  /*0110*/  BSSY.RECONVERGENT B1, `(.L_x_158) ;  /* 0x000002e000017945 */ /* 0x000fe20003800200 */
[----:B------:R-:W-:Y:S02]  /*0120*/  CS2R R20, SRZ ;  /* 0x0000000000147805 */ /* 0x000fe4000001ff00 */
[----:B------:R-:W-:Y:S02]  /*0130*/  MOV R24, R2 ;  /* 0x0000000200187202 */ /* 0x000fe40000000f00 */
[----:B------:R-:W-:-:S04]  /*0140*/  IADD3 R8, PT, PT, R25, R4, RZ ;  /* 0x0000000419087210 */ /* 0x000fc80007ffe0ff */
[C---:B------:R-:W-:Y:S02]  /*0150*/  LOP3.LUT R4, R8.reuse, 0x300, RZ, 0xc0, !PT ;  /* 0x0000030008047812 */ /* 0x040fe400078ec0ff */
[----:B------:R-:W-:Y:S02]  /*0160*/  ISETP.GE.U32.AND P0, PT, R8, 0x300, PT ;  /* 0x000003000800780c */ /* 0x000fe40003f06070 */
[----:B------:R-:W-:-:S13]  /*0170*/  ISETP.NE.AND P1, PT, R4, 0x300, PT ;  /* 0x000003000400780c */ /* 0x000fda0003f25270 */
        /* <DEDUP_REMOVED lines=16> */
.L_x_160:
[----:B------:R0:W2:Y:S04]  /*0280*/  LDG.E.128.CONSTANT R4, desc[UR6][R22.64] ;  /* 0x0000000616047981 */ /* 0x0000a8000c1e9d00 */
[----:B------:R1:W2:Y:S04]  /*0290*/  LDG.E.128.CONSTANT R8, desc[UR6][R18.64] ;  /* 0x0000000612087981 */ /* 0x0002a8000c1e9d00 */
[----:B------:R3:W4:Y:S01]  /*02a0*/  LDG.E.128.CONSTANT R12, desc[UR6][R16.64] ;  /* 0x00000006100c7981 */ /* 0x000722000c1e9d00 */
[----:B------:R-:W-:Y:S02]  /*02b0*/  IADD3 R27, PT, PT, R27, 0x1, RZ ;  /* 0x000000011b1b7810 */ /* 0x000fe40007ffe0ff */
[----:B0-----:R-:W-:-:S02]  /*02c0*/  IADD3 R22, P4, PT, R22, 0x1000, RZ ;  /* 0x0000100016167810 */ /* 0x001fc40007f9e0ff */
[----:B------:R-:W-:Y:S02]  /*02d0*/  ISETP.NE.AND P1, PT, R27, RZ, PT ;  /* 0x000000ff1b00720c */ /* 0x000fe40003f25270 */
[----:B-1----:R-:W-:Y:S02]  /*02e0*/  IADD3 R18, P3, PT, R18, 0x1000, RZ ;  /* 0x0000100012127810 */ /* 0x002fe40007f7e0ff */
[----:B------:R-:W-:Y:S02]  /*02f0*/  IADD3 R24, PT, PT, R24, 0x100, RZ ;  /* 0x0000010018187810 */ /* 0x000fe40007ffe0ff */
[----:B---3--:R-:W-:Y:S02]  /*0300*/  IADD3 R16, P2, PT, R16, 0x1000, RZ ;  /* 0x0000100010107810 */ /* 0x008fe40007f5e0ff */
[----:B------:R-:W-:Y:S02]  /*0310*/  IADD3.X R19, PT, PT, RZ, R19, RZ, P3, !PT ;  /* 0x00000013ff137210 */ /* 0x000fe40001ffe4ff */
[----:B------:R-:W-:-:S02]  /*0320*/  IADD3.X R17, PT, PT, RZ, R17, RZ, P2, !PT ;  /* 0x00000011ff117210 */ /* 0x000fc400017fe4ff */
[----:B------:R-:W-:Y:S01]  /*0330*/  IADD3.X R23, PT, PT, RZ, R23, RZ, P4, !PT ;  /* 0x00000017ff177210 */ /* 0x000fe200027fe4ff */
[C---:B--2---:R-:W-:Y:S01]  /*0340*/  FMUL R9, R5.reuse, R9 ;  /* 0x0000000905097220 */ /* 0x044fe20000400000 */
[----:B----4-:R-:W-:-:S03]  /*0350*/  FMUL R13, R5, R13 ;  /* 0x0000000d050d7220 */ /* 0x010fc60000400000 */
[C---:B------:R-:W-:Y:S01]  /*0360*/  FFMA R9, R4.reuse, R8, R9 ;  /* 0x0000000804097223 */ /* 0x040fe20000000009 */
[----:B------:R-:W-:-:S03]  /*0370*/  FFMA R13, R4, R12, R13 ;  /* 0x0000000c040d7223 */ /* 0x000fc6000000000d */
[C---:B------:R-:W-:Y:S01]  /*0380*/  FFMA R10, R6.reuse, R10, R9 ;  /* 0x0000000a060a7223 */ /* 0x040fe20000000009 */
[----:B------:R-:W-:-:S03]  /*0390*/  FFMA R14, R6, R14, R13 ;  /* 0x0000000e060e7223 */ /* 0x000fc6000000000d */
[C---:B------:R-:W-:Y:S01]  /*03a0*/  FFMA R10, R7.reuse, R11, R10 ;  /* 0x0000000b070a7223 */ /* 0x040fe2000000000a */
[----:B------:R-:W-:-:S03]  /*03b0*/  FFMA R15, R7, R15, R14 ;  /* 0x0000000f070f7223 */ /* 0x000fc6000000000e */
[----:B------:R-:W-:Y:S01]  /*03c0*/  FADD R21, R10, R21 ;  /* 0x000000150a157221 */ /* 0x000fe20000000000 */
[----:B------:R-:W-:Y:S01]  /*03d0*/  FADD R20, R15, R20 ;  /* 0x000000140f147221 */ /* 0x000fe20000000000 */
[----:B------:R-:W-:Y:S06]  /*03e0*/  @P1 BRA `(.L_x_160) ;  /* 0xfffffffc00a41947 */ /* 0x000fec000383ffff */
.L_x_159:
[----:B------:R-:W-:Y:S05]  /*03f0*/  BSYNC.RECONVERGENT B1 ;  /* 0x0000000000017941 */ /* 0x000fea0003800200 */
.L_x_158:
[----:B------:R-:W-:Y:S05]  /*0400*/  @!P0 BRA `(.L_x_157) ;  /* 0x0000000400248947 */ /* 0x000fea0003800000 */
[----:B------:R-:W-:Y:S01]  /*0410*/  HFMA2 R6, -RZ, RZ, 0, 0.0078125 ;  /* 0x00002000ff067431 */ /* 0x000fe200000001ff */
[----:B------:R-:W0:Y:S01]  /*0420*/  LDCU.128 UR8, c[0x0][0x380] ;  /* 0x00007000ff0877ac */ /* 0x000e220008000c00 */
[----:B------:R-:W-:Y:S01]  /*0430*/  MOV R7, 0x0 ;  /* 0x0000000000077802 */ /* 0x000fe20000000f00 */
[----:B------:R-:W1:Y:S02]  /*0440*/  LDCU.64 UR4, c[0x0][0x390] ;  /* 0x00007200ff0477ac */ /* 0x000e640008000a00 */
[----:B------:R-:W-:-:S04]  /*0450*/  IMAD.WIDE.U32 R6, R24, 0x10, R6 ;  /* 0x0000001018067825 */ /* 0x000fc800078e0006 */
[----:B------:R-:W-:Y:S01]  /*0460*/  IMAD.WIDE R4, R26, 0x4, R6 ;  /* 0x000000041a047825 */ /* 0x000fe200078e0206 */
[----:B0-----:R-:W-:Y:S02]  /*0470*/  IADD3 R32, P0, PT, R6, UR8, RZ ;  /* 0x0000000806207c10 */ /* 0x001fe4000ff1e0ff */
[C---:B------:R-:W-:Y:S02]  /*0480*/  IADD3 R30, P1, PT, R4.reuse, UR10, RZ ;  /* 0x0000000a041e7c10 */ /* 0x040fe4000ff3e0ff */
[----:B-1----:R-:W-:Y:S02]  /*0490*/  IADD3 R28, P2, PT, R4, UR4, RZ ;  /* 0x00000004041c7c10 */ /* 0x002fe4000ff5e0ff */
[----:B------:R-:W-:Y:S02]  /*04a0*/  IADD3.X R33, PT, PT, R7, UR9, RZ, P0, !PT ;  /* 0x0000000907217c10 */ /* 0x000fe400087fe4ff */
[C---:B------:R-:W-:Y:S02]  /*04b0*/  IADD3.X R31, PT, PT, R5.reuse, UR11, RZ, P1, !PT ;  /* 0x0000000b051f7c10 */ /* 0x040fe40008ffe4ff */
[----:B------:R-:W-:-:S07]  /*04c0*/  IADD3.X R29, PT, PT, R5, UR5, RZ, P2, !PT ;  /* 0x00000005051d7c10 */ /* 0x000fce00097fe4ff */
.L_x_161:
[----:B------:R-:W2:Y:S04]  /*04d0*/  LDG.E.128.CONSTANT R8, desc[UR6][R32.64+-0x2000] ;  /* 0xffe0000620087981 */ /* 0x000ea8000c1e9d00 */
[----:B------:R-:W2:Y:S04]  /*04e0*/  LDG.E.128.CONSTANT R16, desc[UR6][R30.64+-0x2000] ;  /* 0xffe000061e107981 */ /* 0x000ea8000c1e9d00 */
[----:B------:R-:W3:Y:S04]  /*04f0*/  LDG.E.128.CONSTANT R4, desc[UR6][R28.64+-0x2000] ;  /* 0xffe000061c047981 */ /* 0x000ee8000c1e9d00 */
[----:B------:R-:W4:Y:S01]  /*0500*/  LDG.E.128.CONSTANT R12, desc[UR6][R32.64+-0x1000] ;  /* 0xfff00006200c7981 */ /* 0x000f22000c1e9d00 */
[C---:B--2---:R-:W-:Y:S01]  /*0510*/  FMUL R17, R9.reuse, R17 ;  /* 0x0000001109117220 */ /* 0x044fe20000400000 */
[----:B---3--:R-:W-:-:S03]  /*0520*/  FMUL R5, R9, R5 ;  /* 0x0000000509057220 */ /* 0x008fc60000400000 */
[C---:B------:R-:W-:Y:S01]  /*0530*/  FFMA R17, R8.reuse, R16, R17 ;  /* 0x0000001008117223 */ /* 0x040fe20000000011 */
[----:B------:R-:W-:-:S03]  /*0540*/  FFMA R5, R8, R4, R5 ;  /* 0x0000000408057223 */ /* 0x000fc60000000005 */
[C---:B------:R-:W-:Y:S01]  /*0550*/  FFMA R8, R10.reuse, R18, R17 ;  /* 0x000000120a087223 */ /* 0x040fe20000000011 */
[----:B------:R-:W-:-:S03]  /*0560*/  FFMA R6, R10, R6, R5 ;  /* 0x000000060a067223 */ /* 0x000fc60000000005 */
[C---:B------:R-:W-:Y:S02]  /*0570*/  FFMA R8, R11.reuse, R19, R8 ;  /* 0x000000130b087223 */ /* 0x040fe40000000008 */
[----:B------:R-:W4:Y:S01]  /*0580*/  LDG.E.128.CONSTANT R16, desc[UR6][R30.64+-0x1000] ;  /* 0xfff000061e107981 */ /* 0x000f22000c1e9d00 */
[----:B------:R-:W-:-:S03]  /*0590*/  FFMA R11, R11, R7, R6 ;  /* 0x000000070b0b7223 */ /* 0x000fc60000000006 */
[----:B------:R-:W2:Y:S01]  /*05a0*/  LDG.E.128.CONSTANT R4, desc[UR6][R28.64+-0x1000] ;  /* 0xfff000061c047981 */ /* 0x000ea2000c1e9d00 */
[C---:B----4-:R-:W-:Y:S01]  /*05b0*/  FMUL R17, R13.reuse, R17 ;  /* 0x000000110d117220 */ /* 0x050fe20000400000 */
[----:B--2---:R-:W-:-:S03]  /*05c0*/  FMUL R5, R13, R5 ;  /* 0x000000050d057220 */ /* 0x004fc60000400000 */
[C---:B------:R-:W-:Y:S01]  /*05d0*/  FFMA R17, R12.reuse, R16, R17 ;  /* 0x000000100c117223 */ /* 0x040fe20000000011 */
[----:B------:R-:W-:-:S03]  /*05e0*/  FFMA R5, R12, R4, R5 ;  /* 0x000000040c057223 */ /* 0x000fc60000000005 */
[C---:B------:R-:W-:Y:S01]  /*05f0*/  FFMA R18, R14.reuse, R18, R17 ;  /* 0x000000120e127223 */ /* 0x040fe20000000011 */
[----:B------:R-:W-:-:S03]  /*0600*/  FFMA R6, R14, R6, R5 ;  /* 0x000000060e067223 */ /* 0x000fc60000000005 */
[C---:B------:R-:W-:Y:S01]  /*0610*/  FFMA R19, R15.reuse, R19, R18 ;  /* 0x000000130f137223 */ /* 0x040fe20000000012 */
[----:B------:R-:W-:Y:S02]  /*0620*/  FFMA R16, R15, R7, R6 ;  /* 0x000000070f107223 */ /* 0x000fe40000000006 */
[----:B------:R-:W2:Y:S04]  /*0630*/  LDG.E.128.CONSTANT R4, desc[UR6][R32.64] ;  /* 0x0000000620047981 */ /* 0x000ea8000c1e9d00 */
[----:B------:R-:W2:Y:S01]  /*0640*/  LDG.E.128.CONSTANT R12, desc[UR6][R30.64] ;  /* 0x000000061e0c7981 */ /* 0x000ea2000c1e9d00 */
[----:B------:R-:W-:Y:S01]  /*0650*/  FADD R18, R8, R21 ;  /* 0x0000001508127221 */ /* 0x000fe20000000000 */
[----:B------:R-:W-:Y:S02]  /*0660*/  FADD R17, R11, R20 ;  /* 0x000000140b117221 */ /* 0x000fe40000000000 */
[----:B------:R-:W3:Y:S04]  /*0670*/  LDG.E.128.CONSTANT R8, desc[UR6][R28.64] ;  /* 0x000000061c087981 */ /* 0x000ee8000c1e9d00 */
[----:B------:R-:W4:Y:S01]  /*0680*/  LDG.E.128.CONSTANT R20, desc[UR6][R28.64+0x1000] ;  /* 0x001000061c147981 */ /* 0x000f22000c1e9d00 */
[----:B--2---:R-:W-:-:S04]  /*0690*/  FMUL R13, R5, R13 ;  /* 0x0000000d050d7220 */ /* 0x004fc80000400000 */
[----:B------:R-:W-:Y:S01]  /*06a0*/  FFMA R13, R4, R12, R13 ;  /* 0x0000000c040d7223 */ /* 0x000fe2000000000d */
[----:B---3--:R-:W-:-:S03]  /*06b0*/  FMUL R9, R5, R9 ;  /* 0x0000000905097220 */ /* 0x008fc60000400000 */
[----:B------:R-:W-:Y:S01]  /*06c0*/  FFMA R14, R6, R14, R13 ;  /* 0x0000000e060e7223 */ /* 0x000fe2000000000d */
[----:B------:R-:W-:Y:S01]  /*06d0*/  FFMA R9, R4, R8, R9 ;  /* 0x0000000804097223 */ /* 0x000fe20000000009 */
[----:B------:R-:W-:Y:S01]  /*06e0*/  FADD R5, R18, R19 ;  /* 0x0000001312057221 */ /* 0x000fe20000000000 */
[----:B------:R-:W-:Y:S01]  /*06f0*/  FADD R4, R17, R16 ;  /* 0x0000001011047221 */ /* 0x000fe20000000000 */
[----:B------:R-:W-:Y:S01]  /*0700*/  FFMA R8, R7, R15, R14 ;  /* 0x0000000f07087223 */ /* 0x000fe2000000000e */
[----:B------:R-:W2:Y:S04]  /*0710*/  LDG.E.128.CONSTANT R16, desc[UR6][R30.64+0x1000] ;  /* 0x001000061e107981 */ /* 0x000ea8000c1e9d00 */
[----:B------:R0:W2:Y:S01]  /*0720*/  LDG.E.128.CONSTANT R12, desc[UR6][R32.64+0x1000] ;  /* 0x00100006200c7981 */ /* 0x0000a2000c1e9d00 */
[----:B------:R-:W-:Y:S01]  /*0730*/  FFMA R10, R6, R10, R9 ;  /* 0x0000000a060a7223 */ /* 0x000fe20000000009 */
[----:B------:R-:W-:-:S03]  /*0740*/  IADD3 R24, PT, PT, R24, 0x400, RZ ;  /* 0x0000040018187810 */ /* 0x000fc60007ffe0ff */
[----:B------:R-:W-:Y:S01]  /*0750*/  FFMA R11, R7, R11, R10 ;  /* 0x0000000b070b7223 */ /* 0x000fe2000000000a */
[----:B0-----:R-:W-:-:S04]  /*0760*/  IADD3 R32, P0, PT, R32, 0x4000, RZ ;  /* 0x0000400020207810 */ /* 0x001fc80007f1e0ff */
[----:B------:R-:W-:Y:S02]  /*0770*/  IADD3.X R33, PT, PT, RZ, R33, RZ, P0, !PT ;  /* 0x00000021ff217210 */ /* 0x000fe400007fe4ff */
[----:B------:R-:W-:Y:S01]  /*0780*/  ISETP.GE.AND P0, PT, R24, R25, PT ;  /* 0x000000191800720c */ /* 0x000fe20003f06270 */
[----:B------:R-:W-:Y:S01]  /*0790*/  FADD R5, R5, R8 ;  /* 0x0000000805057221 */ /* 0x000fe20000000000 */
[----:B------:R-:W-:Y:S01]  /*07a0*/  FADD R4, R4, R11 ;  /* 0x0000000b04047221 */ /* 0x000fe20000000000 */
[----:B------:R-:W-:Y:S02]  /*07b0*/  IADD3 R30, P1, PT, R30, 0x4000, RZ ;  /* 0x000040001e1e7810 */ /* 0x000fe40007f3e0ff */
[----:B------:R-:W-:Y:S02]  /*07c0*/  IADD3 R28, P2, PT, R28, 0x4000, RZ ;  /* 0x000040001c1c7810 */ /* 0x000fe40007f5e0ff */
[----:B------:R-:W-:Y:S02]  /*07d0*/  IADD3.X R31, PT, PT, RZ, R31, RZ, P1, !PT ;  /* 0x0000001fff1f7210 */ /* 0x000fe40000ffe4ff */
        /* <DEDUP_REMOVED lines=11> */
[----:B------:R-:W-:Y:S06]  /*0890*/  @!P0 BRA `(.L_x_161) ;  /* 0xfffffffc000c8947 */ /* 0x000fec000383ffff */
.L_x_157:
[----:B------:R-:W-:Y:S05]  /*08a0*/  BSYNC.RECONVERGENT B0 ;  /* 0x0000000000007941 */ /* 0x000fea0003800200 */
.L_x_156:
        /* <DEDUP_REMOVED lines=12> */
[----:B------:R-:W0:Y:S01]  /*0970*/  LDC.64 R6, c[0x0][0x390] ;  /* 0x0000e400ff067b82 */ /* 0x000e220000000a00 */
[----:B------:R-:W-:-:S04]  /*0980*/  LOP3.LUT R0, R14, 0x1fffff8, RZ, 0xc0, !PT ;  /* 0x01fffff80e007812 */ /* 0x000fc800078ec0ff */
[----:B------:R-:W-:-:S03]  /*0990*/  IADD3 R0, PT, PT, -R0, RZ, RZ ;  /* 0x000000ff00007210 */ /* 0x000fc60007ffe1ff */
[----:B------:R-:W1:Y:S01]  /*09a0*/  LDC.64 R4, c[0x0][0x388] ;  /* 0x0000e200ff047b82 */ /* 0x000e620000000a00 */
[----:B0-----:R-:W-:-:S04]  /*09b0*/  IMAD.WIDE R6, R26, 0x4, R6 ;  /* 0x000000041a067825 */ /* 0x001fc800078e0206 */
[----:B-1----:R-:W-:-:S07]  /*09c0*/  IMAD.WIDE R4, R26, 0x4, R4 ;  /* 0x000000041a047825 */ /* 0x002fce00078e0204 */
.L_x_166:
[----:B------:R-:W0:Y:S01]  /*09d0*/  LDC.64 R8, c[0x0][0x380] ;  /* 0x0000e000ff087b82 */ /* 0x000e220000000a00 */
[----:B------:R-:W-:-:S05]  /*09e0*/  IMAD.WIDE R10, R15, 0x4, R4 ;  /* 0x000000040f0a7825 */ /* 0x000fca00078e0204 */
[----:B------:R-:W2:Y:S04]  /*09f0*/  LDG.E.CONSTANT R12, desc[UR6][R10.64] ;  /* 0x000000060a0c7981 */ /* 0x000ea8000c1e9900 */
[----:B------:R-:W3:Y:S04]  /*0a00*/  LDG.E.CONSTANT R13, desc[UR6][R10.64+0x400] ;  /* 0x000400060a0d7981 */ /* 0x000ee8000c1e9900 */
[----:B------:R-:W4:Y:S04]  /*0a10*/  LDG.E.CONSTANT R27, desc[UR6][R10.64+0x800] ;  /* 0x000800060a1b7981 */ /* 0x000f28000c1e9900 */
[----:B------:R-:W5:Y:S04]  /*0a20*/  LDG.E.CONSTANT R24, desc[UR6][R10.64+0xc00] ;  /* 0x000c00060a187981 */ /* 0x000f68000c1e9900 */
[----:B------:R-:W5:Y:S01]  /*0a30*/  LDG.E.CONSTANT R29, desc[UR6][R10.64+0x1c00] ;  /* 0x001c00060a1d7981 */ /* 0x000f62000c1e9900 */
[----:B0-----:R-:W-:-:S05]  /*0a40*/  IMAD.WIDE R8, R15, 0x4, R8 ;  /* 0x000000040f087825 */ /* 0x001fca00078e0208 */
[----:B------:R-:W2:Y:S04]  /*0a50*/  LDG.E.CONSTANT R18, desc[UR6][R8.64] ;  /* 0x0000000608127981 */ /* 0x000ea8000c1e9900 */
[----:B------:R-:W3:Y:S04]  /*0a60*/  LDG.E.CONSTANT R16, desc[UR6][R8.64+0x400] ;  /* 0x0004000608107981 */ /* 0x000ee8000c1e9900 */
[----:B------:R-:W4:Y:S04]  /*0a70*/  LDG.E.CONSTANT R17, desc[UR6][R8.64+0x800] ;  /* 0x0008000608117981 */ /* 0x000f28000c1e9900 */
[----:B------:R-:W5:Y:S04]  /*0a80*/  LDG.E.CONSTANT R19, desc[UR6][R8.64+0xc00] ;  /* 0x000c000608137981 */ /* 0x000f68000c1e9900 */
[----:B------:R-:W5:Y:S01]  /*0a90*/  LDG.E.CONSTANT R23, desc[UR6][R8.64+0x1000] ;  /* 0x0010000608177981 */ /* 0x000f62000c1e9900 */
[----:B--2---:R-:W-:-:S03]  /*0aa0*/  FFMA R21, R18, R12, R21 ;  /* 0x0000000c12157223 */ /* 0x004fc60000000015 */
[----:B------:R-:W2:Y:S01]  /*0ab0*/  LDG.E.CONSTANT R12, desc[UR6][R10.64+0x1000] ;  /* 0x001000060a0c7981 */ /* 0x000ea2000c1e9900 */
[----:B---3--:R-:W-:-:S03]  /*0ac0*/  FFMA R22, R16, R13, R21 ;  /* 0x0000000d10167223 */ /* 0x008fc60000000015 */
[----:B------:R-:W3:Y:S01]  /*0ad0*/  LDG.E.CONSTANT R21, desc[UR6][R8.64+0x1800] ;  /* 0x0018000608157981 */ /* 0x000ee2000c1e9900 */
[----:B----4-:R-:W-:-:S03]  /*0ae0*/  FFMA R28, R17, R27, R22 ;  /* 0x0000001b111c7223 */ /* 0x010fc60000000016 */
[----:B------:R-:W4:Y:S04]  /*0af0*/  LDG.E.CONSTANT R27, desc[UR6][R10.64+0x1400] ;  /* 0x001400060a1b7981 */ /* 0x000f28000c1e9900 */
[----:B------:R-:W4:Y:S01]  /*0b00*/  LDG.E.CONSTANT R22, desc[UR6][R8.64+0x1400] ;  /* 0x0014000608167981 */ /* 0x000f22000c1e9900 */
[----:B-----5:R-:W-:-:S03]  /*0b10*/  FFMA R30, R19, R24, R28 ;  /* 0x00000018131e7223 */ /* 0x020fc6000000001c */
[----:B------:R0:W5:Y:S04]  /*0b20*/  LDG.E.CONSTANT R24, desc[UR6][R8.64+0x1c00] ;  /* 0x001c000608187981 */ /* 0x000168000c1e9900 */
[----:B------:R1:W3:Y:S01]  /*0b30*/  LDG.E.CONSTANT R28, desc[UR6][R10.64+0x1800] ;  /* 0x001800060a1c7981 */ /* 0x0002e2000c1e9900 */
[----:B--2---:R-:W-:Y:S01]  /*0b40*/  FFMA R31, R23, R12, R30 ;  /* 0x0000000c171f7223 */ /* 0x004fe2000000001e */
[----:B------:R-:W-:-:S05]  /*0b50*/  IMAD.WIDE R12, R15, 0x4, R6 ;  /* 0x000000040f0c7825 */ /* 0x000fca00078e0206 */
[----:B------:R-:W0:Y:S04]  /*0b60*/  LDG.E.CONSTANT R8, desc[UR6][R12.64+0xc00] ;  /* 0x000c00060c087981 */ /* 0x000e28000c1e9900 */
[----:B------:R-:W1:Y:S01]  /*0b70*/  LDG.E.CONSTANT R11, desc[UR6][R12.64+0x1000] ;  /* 0x001000060c0b7981 */ /* 0x000e62000c1e9900 */
[----:B----4-:R-:W-:-:S03]  /*0b80*/  FFMA R30, R22, R27, R31 ;  /* 0x0000001b161e7223 */ /* 0x010fc6000000001f */
[----:B------:R-:W2:Y:S04]  /*0b90*/  LDG.E.CONSTANT R27, desc[UR6][R12.64] ;  /* 0x000000060c1b7981 */ /* 0x000ea8000c1e9900 */
[----:B------:R-:W4:Y:S04]  /*0ba0*/  LDG.E.CONSTANT R10, desc[UR6][R12.64+0x1800] ;  /* 0x001800060c0a7981 */ /* 0x000f28000c1e9900 */
[----:B------:R-:W5:Y:S01]  /*0bb0*/  LDG.E.CONSTANT R9, desc[UR6][R12.64+0x1c00] ;  /* 0x001c00060c097981 */ /* 0x000f62000c1e9900 */
[----:B--2---:R-:W-:-:S03]  /*0bc0*/  FFMA R27, R18, R27, R20 ;  /* 0x0000001b121b7223 */ /* 0x004fc60000000014 */
[----:B------:R-:W2:Y:S04]  /*0bd0*/  LDG.E.CONSTANT R18, desc[UR6][R12.64+0x400] ;  /* 0x000400060c127981 */ /* 0x000ea8000c1e9900 */
[----:B------:R-:W3:Y:S01]  /*0be0*/  LDG.E.CONSTANT R20, desc[UR6][R12.64+0x800] ;  /* 0x000800060c147981 */ /* 0x000ee2000c1e9900 */
[----:B------:R-:W-:Y:S01]  /*0bf0*/  IADD3 R0, PT, PT, R0, 0x8, RZ ;  /* 0x0000000800007810 */ /* 0x000fe20007ffe0ff */
[----:B--2---:R-:W-:Y:S02]  /*0c00*/  FFMA R18, R16, R18, R27 ;  /* 0x0000001210127223 */ /* 0x004fe4000000001b */
[----:B------:R-:W2:Y:S02]  /*0c10*/  LDG.E.CONSTANT R16, desc[UR6][R12.64+0x1400] ;  /* 0x001400060c107981 */ /* 0x000ea4000c1e9900 */
[----:B---3--:R-:W-:Y:S01]  /*0c20*/  FFMA R18, R17, R20, R18 ;  /* 0x0000001411127223 */ /* 0x008fe20000000012 */
[----:B------:R-:W-:-:S03]  /*0c30*/  ISETP.NE.AND P0, PT, R0, RZ, PT ;  /* 0x000000ff0000720c */ /* 0x000fc60003f05270 */
[----:B0-----:R-:W-:-:S04]  /*0c40*/  FFMA R8, R19, R8, R18 ;  /* 0x0000000813087223 */ /* 0x001fc80000000012 */
[----:B-1----:R-:W-:Y:S01]  /*0c50*/  FFMA R11, R23, R11, R8 ;  /* 0x0000000b170b7223 */ /* 0x002fe20000000008 */
[----:B------:R-:W-:Y:S01]  /*0c60*/  FFMA R17, R21, R28, R30 ;  /* 0x0000001c15117223 */ /* 0x000fe2000000001e */
[----:B------:R-:W-:Y:S02]  /*0c70*/  IADD3 R15, PT, PT, R15, 0x800, RZ ;  /* 0x000008000f0f7810 */ /* 0x000fe40007ffe0ff */
[----:B--2---:R-:W-:-:S04]  /*0c80*/  FFMA R11, R22, R16, R11 ;  /* 0x00000010160b7223 */ /* 0x004fc8000000000b */
[----:B----4-:R-:W-:Y:S01]  /*0c90*/  FFMA R10, R21, R10, R11 ;  /* 0x0000000a150a7223 */ /* 0x010fe2000000000b */
[----:B-----5:R-:W-:-:S03]  /*0ca0*/  FFMA R21, R24, R29, R17 ;  /* 0x0000001d18157223 */ /* 0x020fc60000000011 */
[----:B------:R-:W-:Y:S01]  /*0cb0*/  FFMA R20, R24, R9, R10 ;  /* 0x0000000918147223 */ /* 0x000fe2000000000a */
[----:B------:R-:W-:Y:S06]  /*0cc0*/  @P0 BRA `(.L_x_166) ;  /* 0xfffffffc00400947 */ /* 0x000fec000383ffff */
.L_x_165:
[----:B------:R-:W-:Y:S05]  /*0cd0*/  BSYNC.RECONVERGENT B1 ;  /* 0x0000000000017941 */ /* 0x000fea0003800200 */
.L_x_164:
        /* <DEDUP_REMOVED lines=26> */
[----:B------:R-:W-:Y:S01]  /*0e80*/  IADD3 R15, PT, PT, R15, 0x400, RZ ;  /* 0x000004000f0f7810 */ /* 0x000fe20007ffe0ff */
        /* <DEDUP_REMOVED lines=8> */
.L_x_168:
[----:B------:R-:W-:Y:S05]  /*0f10*/  BSYNC.RECONVERGENT B1 ;  /* 0x0000000000017941 */ /* 0x000fea0003800200 */
.L_x_167:
[----:B------:R-:W-:Y:S05]  /*0f20*/  @!P1 BRA `(.L_x_163) ;  /* 0x0000000000689947 */ /* 0x000fea0003800000 */
[----:B------:R-:W-:Y:S02]  /*0f30*/  ISETP.NE.AND P1, PT, R14, 0x1, PT ;  /* 0x000000010e00780c */ /* 0x000fe40003f25270 */
[----:B------:R-:W-:-:S11]  /*0f40*/  LOP3.LUT P0, RZ, R25, 0x100, RZ, 0xc0, !PT ;  /* 0x0000010019ff7812 */ /* 0x000fd6000780c0ff */
[----:B------:R-:W0:Y:S01]  /*0f50*/  @P1 LDC.64 R6, c[0x0][0x380] ;  /* 0x0000e000ff061b82 */ /* 0x000e220000000a00 */
[----:B------:R-:W-:-:S05]  /*0f60*/  @P1 IMAD.WIDE R18, R15, 0x4, R4 ;  /* 0x000000040f121825 */ /* 0x000fca00078e0204 */
[----:B------:R-:W2:Y:S02]  /*0f70*/  @P1 LDG.E.CONSTANT R0, desc[UR6][R18.64] ;  /* 0x0000000612001981 */ /* 0x000ea4000c1e9900 */
[----:B------:R-:W1:Y:S02]  /*0f80*/  @!P0 LDC.64 R8, c[0x0][0x380] ;  /* 0x0000e000ff088b82 */ /* 0x000e640000000a00 */
[----:B------:R-:W3:Y:S01]  /*0f90*/  @P1 LDG.E.CONSTANT R10, desc[UR6][R18.64+0x400] ;  /* 0x00040006120a1981 */ /* 0x000ee2000c1e9900 */
[----:B0-----:R-:W-:-:S04]  /*0fa0*/  @P1 IMAD.WIDE R16, R15, 0x4, R6 ;  /* 0x000000040f101825 */ /* 0x001fc800078e0206 */
[C---:B------:R-:W-:Y:S01]  /*0fb0*/  @P1 IMAD.WIDE R6, R15.reuse, 0x4, R26 ;  /* 0x000000040f061825 */ /* 0x040fe200078e021a */
[----:B------:R-:W-:Y:S01]  /*0fc0*/  @P1 IADD3 R15, PT, PT, R15, 0x200, RZ ;  /* 0x000002000f0f1810 */ /* 0x000fe20007ffe0ff */
[----:B------:R-:W2:Y:S04]  /*0fd0*/  @P1 LDG.E.CONSTANT R12, desc[UR6][R16.64] ;  /* 0x00000006100c1981 */ /* 0x000ea8000c1e9900 */
[----:B------:R-:W4:Y:S01]  /*0fe0*/  @P1 LDG.E.CONSTANT R13, desc[UR6][R6.64] ;  /* 0x00000006060d1981 */ /* 0x000f22000c1e9900 */
[----:B------:R-:W-:-:S03]  /*0ff0*/  @!P0 IMAD.WIDE R4, R15, 0x4, R4 ;  /* 0x000000040f048825 */ /* 0x000fc600078e0204 */
[----:B------:R-:W3:Y:S01]  /*1000*/  @P1 LDG.E.CONSTANT R11, desc[UR6][R16.64+0x400] ;  /* 0x00040006100b1981 */ /* 0x000ee2000c1e9900 */
[----:B-1----:R-:W-:-:S03]  /*1010*/  @!P0 IMAD.WIDE R8, R15, 0x4, R8 ;  /* 0x000000040f088825 */ /* 0x002fc600078e0208 */
[----:B------:R-:W5:Y:S01]  /*1020*/  @!P0 LDG.E.CONSTANT R4, desc[UR6][R4.64] ;  /* 0x0000000604048981 */ /* 0x000f62000c1e9900 */
[----:B------:R-:W-:-:S03]  /*1030*/  @!P0 IMAD.WIDE R26, R15, 0x4, R26 ;  /* 0x000000040f1a8825 */ /* 0x000fc600078e021a */
[----:B------:R-:W5:Y:S04]  /*1040*/  @P1 LDG.E.CONSTANT R15, desc[UR6][R6.64+0x400] ;  /* 0x00040006060f1981 */ /* 0x000f68000c1e9900 */
[----:B------:R-:W5:Y:S04]  /*1050*/  @!P0 LDG.E.CONSTANT R8, desc[UR6][R8.64] ;  /* 0x0000000608088981 */ /* 0x000f68000c1e9900 */
[----:B------:R-:W5:Y:S01]  /*1060*/  @!P0 LDG.E.CONSTANT R27, desc[UR6][R26.64] ;  /* 0x000000061a1b8981 */ /* 0x000f62000c1e9900 */
[C---:B--2---:R-:W-:Y:S01]  /*1070*/  @P1 FFMA R0, R12.reuse, R0, R21 ;  /* 0x000000000c001223 */ /* 0x044fe20000000015 */
[----:B----4-:R-:W-:-:S03]  /*1080*/  @P1 FFMA R12, R12, R13, R20 ;  /* 0x0000000d0c0c1223 */ /* 0x010fc60000000014 */
[C---:B---3--:R-:W-:Y:S01]  /*1090*/  @P1 FFMA R21, R11.reuse, R10, R0 ;  /* 0x0000000a0b151223 */ /* 0x048fe20000000000 */
[----:B-----5:R-:W-:-:S03]  /*10a0*/  @P1 FFMA R20, R11, R15, R12 ;  /* 0x0000000f0b141223 */ /* 0x020fc6000000000c */
[C---:B------:R-:W-:Y:S01]  /*10b0*/  @!P0 FFMA R21, R8.reuse, R4, R21 ;  /* 0x0000000408158223 */ /* 0x040fe20000000015 */
[----:B------:R-:W-:-:S07]  /*10c0*/  @!P0 FFMA R20, R8, R27, R20 ;  /* 0x0000001b08148223 */ /* 0x000fce0000000014 */
.L_x_163:
[----:B------:R-:W-:Y:S05]  /*10d0*/  BSYNC.RECONVERGENT B0 ;  /* 0x0000000000007941 */ /* 0x000fea0003800200 */
.L_x_162:
        /* <DEDUP_REMOVED lines=36> */
.L_x_170:
[----:B------:R-:W-:Y:S05]  /*1320*/  BSYNC.RECONVERGENT B0 ;  /* 0x0000000000007941 */ /* 0x000fea0003800200 */
.L_x_169:
[----:B------:R-:W-:Y:S01]  /*1330*/  BAR.SYNC.DEFER_BLOCKING 0x0 ;  /* 0x0000000000007b1d */ /* 0x000fe20000010000 */
[----:B------:R-:W-:Y:S02]  /*1340*/  @!P0 MOV R8, 0x400 ;  /* 0x0000040000088802 */ /* 0x000fe40000000f00 */
[----:B------:R-:W-:Y:S02]  /*1350*/  @!P0 SHF.R.U32.HI R6, RZ, 0x3, R2 ;  /* 0x00000003ff068819 */ /* 0x000fe40000011602 */
[----:B------:R-:W-:Y:S01]  /*1360*/  @!P0 IADD3 R2, PT, PT, R8, 0x2c, RZ ;  /* 0x0000002c08028810 */ /* 0x000fe20007ffe0ff */
[----:B------:R-:W1:Y:S01]  /*1370*/  SHFL.DOWN P2, R5, R20, 0x1, 0x1f ;  /* 0x08201f0014057f89 */ /* 0x000e620000040000 */
[----:B------:R-:W2:Y:S01]  /*1380*/  @!P0 S2R R11, SR_CgaCtaId ;  /* 0x00000000000b8919 */ /* 0x000ea20000008800 */
[----:B-1----:R-:W-:-:S05]  /*1390*/  @P2 FADD R5, R5, R20 ;  /* 0x0000001405052221 */ /* 0x002fca0000000000 */
[----:B0-----:R-:W0:Y:S01]  /*13a0*/  SHFL.DOWN P2, R0, R5, 0x2, 0x1f ;  /* 0x08401f0005007f89 */ /* 0x001e220000040000 */
[----:B--2---:R-:W-:Y:S01]  /*13b0*/  @!P0 LEA R2, R11, R2, 0x18 ;  /* 0x000000020b028211 */ /* 0x004fe200078ec0ff */
        /* <DEDUP_REMOVED lines=19> */
[----:B0-----:R-:W-:-:S04]  /*14f0*/  FADD R2, R0, -12583039 ;  /* 0xcb40007f00027421 */ /* 0x001fc80000000000 */
        /* <DEDUP_REMOVED lines=26> */
[----:B------:R-:W-:Y:S05]  /*16a0*/  CALL.REL.NOINC `($__internal_5_$__cuda_sm3x_div_rn_noftz_f32_slowpath) ;  /* 0x00000000001c7944 */ /* 0x000fea0003c00000 */
[----:B------:R-:W-:-:S07]  /*16b0*/  MOV R5, R0 ;  /* 0x0000000000057202 */ /* 0x000fce0000000f00 */
.L_x_172:
[----:B------:R-:W-:Y:S05]  /*16c0*/  BSYNC.RECONVERGENT B0 ;  /* 0x0000000000007941 */ /* 0x000fea0003800200 */
.L_x_171:
[----:B------:R-:W0:Y:S01]  /*16d0*/  LDC.64 R6, c[0x0][0x398] ;  /* 0x0000e600ff067b82 */ /* 0x000e220000000a00 */
[----:B------:R-:W-:Y:S01]  /*16e0*/  FMUL R5, R4, R5 ;  /* 0x0000000504057220 */ /* 0x000fe20000400000 */
[----:B0-----:R-:W-:-:S05]  /*16f0*/  IMAD.WIDE.U32 R2, R3, 0x4, R6 ;  /* 0x0000000403027825 */ /* 0x001fca00078e0006 */
[----:B------:R-:W-:Y:S01]  /*1700*/  STG.E desc[UR6][R2.64], R5 ;  /* 0x0000000502007986 */ /* 0x000fe2000c101906 */
[----:B------:R-:W-:Y:S05]  /*1710*/  EXIT ;  /* 0x000000000000794d */ /* 0x000fea0003800000 */
        .weak           $__internal_5_$__cuda_sm3x_div_rn_noftz_f32_slowpath
        .type           $__internal_5_$__cuda_sm3x_div_rn_noftz_f32_slowpath,@function
        .size           $__internal_5_$__cuda_sm3x_div_rn_noftz_f32_slowpath,(.L_x_190 - $__internal_5_$__cuda_sm3x_div_rn_noftz_f32_slowpath)
$__internal_5_$__cuda_sm3x_div_rn_noftz_f32_slowpath:
        /* <DEDUP_REMOVED lines=35> */
.L_x_174:
        /* <DEDUP_REMOVED lines=51> */
.L_x_181:
[----:B------:R-:W-:-:S04]  /*1c80*/  LOP3.LUT R0, R0, 0x80000000, RZ, 0xc0, !PT ;  /* 0x8000000000007812 */ /* 0x000fc800078ec0ff */
[----:B------:R-:W-:Y:S01]  /*1c90*/  LOP3.LUT R0, R0, 0x7f800000, RZ, 0xfc, !PT ;  /* 0x7f80000000007812 */ /* 0x000fe200078efcff */
[----:B------:R-:W-:Y:S06]  /*1ca0*/  BRA `(.L_x_182) ;  /* 0x0000000000047947 */ /* 0x000fec0003800000 */
.L_x_180:
[----:B------:R-:W-:-:S07]  /*1cb0*/  LEA R0, R7, R0, 0x17 ;  /* 0x0000000007007211 */ /* 0x000fce00078eb8ff */
.L_x_182:
[----:B------:R-:W-:Y:S05]  /*1cc0*/  BSYNC.RECONVERGENT B2 ;  /* 0x0000000000027941 */ /* 0x000fea0003800200 */
.L_x_179:
[----:B------:R-:W-:Y:S05]  /*1cd0*/  BRA `(.L_x_183) ;  /* 0x0000000000207947 */ /* 0x000fea0003800000 */
.L_x_178:
[----:B------:R-:W-:-:S04]  /*1ce0*/  LOP3.LUT R0, R2, 0x80000000, R5, 0x48, !PT ;  /* 0x8000000002007812 */ /* 0x000fc800078e4805 */
[----:B------:R-:W-:Y:S01]  /*1cf0*/  LOP3.LUT R0, R0, 0x7f800000, RZ, 0xfc, !PT ;  /* 0x7f80000000007812 */ /* 0x000fe200078efcff */
[----:B------:R-:W-:Y:S06]  /*1d00*/  BRA `(.L_x_183) ;  /* 0x0000000000147947 */ /* 0x000fec0003800000 */
.L_x_177:
[----:B------:R-:W-:Y:S01]  /*1d10*/  LOP3.LUT R0, R2, 0x80000000, R5, 0x48, !PT ;  /* 0x8000000002007812 */ /* 0x000fe200078e4805 */
[----:B------:R-:W-:Y:S06]  /*1d20*/  BRA `(.L_x_183) ;  /* 0x00000000000c7947 */ /* 0x000fec0003800000 */
.L_x_176:
[----:B------:R-:W0:Y:S01]  /*1d30*/  MUFU.RSQ R0, -QNAN ;  /* 0xffc0000000007908 */ /* 0x000e220000001400 */
[----:B------:R-:W-:Y:S05]  /*1d40*/  BRA `(.L_x_183) ;  /* 0x0000000000047947 */ /* 0x000fea0003800000 */
.L_x_175:
[----:B------:R-:W-:-:S07]  /*1d50*/  FADD.FTZ R0, R5, R0 ;  /* 0x0000000005007221 */ /* 0x000fce0000010000 */
.L_x_183:
[----:B------:R-:W-:Y:S05]  /*1d60*/  BSYNC.RECONVERGENT B1 ;  /* 0x0000000000017941 */ /* 0x000fea0003800200 */
.L_x_173:
[----:B------:R-:W-:-:S04]  /*1d70*/  HFMA2 R7, -RZ, RZ, 0, 0 ;  /* 0x00000000ff077431 */ /* 0x000fc800000001ff */
[----:B0-----:R-:W-:Y:S05]  /*1d80*/  RET.REL.NODEC R6 `(_Z30orig_fused_gate_up_swiglu_fp32ILi256EEvPKfS1_S1_Pfii) ;  /* 0xffffffe0069c7950 */ /* 0x001fea0003c3ffff */
.L_x_184:
        /* <DEDUP_REMOVED lines=15> */
.L_x_190:


//--------------------- .nv.shared.reserved.0     --------------------------
	.section	.nv.shared.reserved.0,"aw",@nobits
	.weak		__nv_reservedSMEM_offset_0_alias
	.size		__nv_reservedSMEM_offset_0_alias, 0, 64
	.other		__nv_reservedSMEM_offset_0_alias,@"STO_CUDA_RESERVED_SHARED STV_DEFAULT"
__nv_reservedSMEM_offset_0_alias:
	.zero		0
	.zero		64


//--------------------- .nv.global                --------------------------
	.section	.nv.global,"aw",@nobits
.nv.global:
	.type		_ZN34_INTERNAL_65010ee4_4_k_cu_f762d8284cuda3std3__48in_placeE,@object
	.size		_ZN34_INTERNAL_65010ee4_4_k_cu_f762d8284cuda3std3__48in_placeE,(_ZN34_INTERNAL_65010ee4_4_k_cu_f762d8284cuda3std6ranges3__45__cpo8distanceE - _ZN34_INTERNAL_65010ee4_4_k_cu_f762d8284cuda3std3__48in_placeE)
_ZN34_INTERNAL_65010ee4_4_k_cu_f762d8284cuda3std3__48in_placeE:
	.zero		1
	.type		_ZN34_INTERNAL_65010ee4_4_k_cu_f762d8284cuda3std6ranges3__45__cpo8distanceE,@object
	.size		_ZN34_INTERNAL_65010ee4_4_k_cu_f762d8284cuda3std6ranges3__45__cpo8distanceE,(_ZN34_INTERNAL_65010ee4_4_k_cu_f762d8284cuda3std3__45__cpo6cbeginE - _ZN34_INTERNAL_65010ee4_4_k_cu_f762d8284cuda3std6ranges3__45__cpo8distanceE)
_ZN34_INTERNAL_65010ee4_4_k_cu_f762d8284cuda3std6ranges3__45__cpo8distanceE:
	.zero		1
	.type		_ZN34_INTERNAL_65010ee4_4_k_cu_f762d8284cuda3std3__45__cpo6cbeginE,@object
	.size		_ZN34_INTERNAL_65010ee4_4_k_cu_f762d8284cuda3std3__45__cpo6cbeginE,(_ZN34_INTERNAL_65010ee4_4_k_cu_f762d8284cuda3std6ranges3__45__cpo7advanceE - _ZN34_INTERNAL_65010ee4_4_k_cu_f762d8284cuda3std3__45__cpo6cbeginE)
_ZN34_INTERNAL_65010ee4_4_k_cu_f762d8284cuda3std3__45__cpo6cbeginE:
	.zero		1
	.type		_ZN34_INTERNAL_65010ee4_4_k_cu_f762d8284cuda3std6ranges3__45__cpo7advanceE,@object
	.size		_ZN34_INTERNAL_65010ee4_4_k_cu_f762d8284cuda3std6ranges3__45__cpo7advanceE,(_ZN34_INTERNAL_65010ee4_4_k_cu_f762d8284cuda3std3__45__cpo7crbeginE - _ZN34_INTERNAL_65010ee4_4_k_cu_f762d8284cuda3std6ranges3__45__cpo7advanceE)
_ZN34_INTERNAL_65010ee4_4_k_cu_f762d8284cuda3std6ranges3__45__cpo7advanceE:
	.zero		1
	.type		_ZN34_INTERNAL_65010ee4_4_k_cu_f762d8284cuda3std3__45__cpo7crbeginE,@object
	.size		_ZN34_INTERNAL_65010ee4_4_k_cu_f762d8284cuda3std3__45__cpo7crbeginE,(_ZN34_INTERNAL_65010ee4_4_k_cu_f762d8284cuda3std6ranges3__45__cpo4dataE - _ZN34_INTERNAL_65010ee4_4_k_cu_f762d8284cuda3std3__45__cpo7crbeginE)
_ZN34_INTERNAL_65010ee4_4_k_cu_f762d8284cuda3std3__45__cpo7crbeginE:
	.zero		1
	.type		_ZN34_INTERNAL_65010ee4_4_k_cu_f762d8284cuda3std6ranges3__45__cpo4dataE,@object
	.size		_ZN34_INTERNAL_65010ee4_4_k_cu_f762d8284cuda3std6ranges3__45__cpo4dataE,(_ZN34_INTERNAL_65010ee4_4_k_cu_f762d8284cuda3std6ranges3__45__cpo5beginE - _ZN34_INTERNAL_65010ee4_4_k_cu_f762d8284cuda3std6ranges3__45__cpo4dataE)
_ZN34_INTERNAL_65010ee4_4_k_cu_f762d8284cuda3std6ranges3__45__cpo4dataE:
	.zero		1
	.type		_ZN34_INTERNAL_65010ee4_4_k_cu_f762d8284cuda3std6ranges3__45__cpo5beginE,@object
	.size		_ZN34_INTERNAL_65010ee4_4_k_cu_f762d8284cuda3std6ranges3__45__cpo5beginE,(_ZN34_INTERNAL_65010ee4_4_k_cu_f762d8284cuda3std3__436_GLOBAL__N__65010ee4_4_k_cu_f762d8286ignoreE - _ZN34_INTERNAL_65010ee4_4_k_cu_f762d8284cuda3std6ranges3__45__cpo5beginE)
_ZN34_INTERNAL_65010ee4_4_k_cu_f762d8284cuda3std6ranges3__45__cpo5beginE:
	.zero		1
	.type		_ZN34_INTERNAL_65010ee4_4_k_cu_f762d8284cuda3std3__436_GLOBAL__N__65010ee4_4_k_cu_f762d8286ignoreE,@object
	.size		_ZN34_INTERNAL_65010ee4_4_k_cu_f762d8284cuda3std3__436_GLOBAL__N__65010ee4_4_k_cu_f762d8286ignoreE,(_ZN34_INTERNAL_65010ee4_4_k_cu_f762d8284cuda3std6ranges3__45__cpo4sizeE - _ZN34_INTERNAL_65010ee4_4_k_cu_f762d8284cuda3std3__436_GLOBAL__N__65010ee4_4_k_cu_f762d8286ignoreE)
_ZN34_INTERNAL_65010ee4_4_k_cu_f762d8284cuda3std3__436_GLOBAL__N__65010ee4_4_k_cu_f762d8286ignoreE:
	.zero		1
	.type		_ZN34_INTERNAL_65010ee4_4_k_cu_f762d8284cuda3std6ranges3__45__cpo4sizeE,@object
	.size		_ZN34_INTERNAL_65010ee4_4_k_cu_f762d8284cuda3std6ranges3__45__cpo4sizeE,(_ZN34_INTERNAL_65010ee4_4_k_cu_f762d8284cuda3std3__45__cpo5beginE - _ZN34_INTERNAL_65010ee4_4_k_cu_f762d8284cuda3std6ranges3__45__cpo4sizeE)
_ZN34_INTERNAL_65010ee4_4_k_cu_f762d8284cuda3std6ranges3__45__cpo4sizeE:
	.zero		1
	.type		_ZN34_INTERNAL_65010ee4_4_k_cu_f762d8284cuda3std3__45__cpo5beginE,@object
	.size		_ZN34_INTERNAL_65010ee4_4_k_cu_f762d8284cuda3std3__45__cpo5beginE,(_ZN34_INTERNAL_65010ee4_4_k_cu_f762d8284cuda3std6ranges3__45__cpo6cbeginE - _ZN34_INTERNAL_65010ee4_4_k_cu_f762d8284cuda3std3__45__cpo5beginE)
_ZN34_INTERNAL_65010ee4_4_k_cu_f762d8284cuda3std3__45__cpo5beginE:
	.zero		1
	.type		_ZN34_INTERNAL_65010ee4_4_k_cu_f762d8284cuda3std6ranges3__45__cpo6cbeginE,@object
	.size		_ZN34_INTERNAL_65010ee4_4_k_cu_f762d8284cuda3std6ranges3__45__cpo6cbeginE,(_ZN34_INTERNAL_65010ee4_4_k_cu_f762d8284cuda3std3__45__cpo6rbeginE - _ZN34_INTERNAL_65010ee4_4_k_cu_f762d8284cuda3std6ranges3__45__cpo6cbeginE)
_ZN34_INTERNAL_65010ee4_4_k_cu_f762d8284cuda3std6ranges3__45__cpo6cbeginE:
	.zero		1
	.type		_ZN34_INTERNAL_65010ee4_4_k_cu_f762d8284cuda3std3__45__cpo6rbeginE,@object
	.size		_ZN34_INTERNAL_65010ee4_4_k_cu_f762d8284cuda3std3__45__cpo6rbeginE,(_ZN34_INTERNAL_65010ee4_4_k_cu_f762d8284cuda3std6ranges3__45__cpo4nextE - _ZN34_INTERNAL_65010ee4_4_k_cu_f762d8284cuda3std3__45__cpo6rbeginE)
_ZN34_INTERNAL_65010ee4_4_k_cu_f762d8284cuda3std3__45__cpo6rbeginE:
	.zero		1
	.type		_ZN34_INTERNAL_65010ee4_4_k_cu_f762d8284cuda3std6ranges3__45__cpo4nextE,@object
	.size		_ZN34_INTERNAL_65010ee4_4_k_cu_f762d8284cuda3std6ranges3__45__cpo4nextE,(_ZN34_INTERNAL_65010ee4_4_k_cu_f762d8284cuda3std6ranges3__45__cpo4swapE - _ZN34_INTERNAL_65010ee4_4_k_cu_f762d8284cuda3std6ranges3__45__cpo4nextE)
_ZN34_INTERNAL_65010ee4_4_k_cu_f762d8284cuda3std6ranges3__45__cpo4nextE:
	.zero		1
	.type		_ZN34_INTERNAL_65010ee4_4_k_cu_f762d8284cuda3std6ranges3__45__cpo4swapE,@object
	.size		_ZN34_INTERNAL_65010ee4_4_k_cu_f762d8284cuda3std6ranges3__45__cpo4swapE,(_ZN34_INTERNAL_65010ee4_4_k_cu_f762d8284cuda3std3__420unreachable_sentinelE - _ZN34_INTERNAL_65010ee4_4_k_cu_f762d8284cuda3std6ranges3__45__cpo4swapE)
_ZN34_INTERNAL_65010ee4_4_k_cu_f762d8284cuda3std6ranges3__45__cpo4swapE:
	.zero		1
	.type		_ZN34_INTERNAL_65010ee4_4_k_cu_f762d8284cuda3std3__420unreachable_sentinelE,@object
	.size		_ZN34_INTERNAL_65010ee4_4_k_cu_f762d8284cuda3std3__420unreachable_sentinelE,(_ZN34_INTERNAL_65010ee4_4_k_cu_f762d8286thrust24THRUST_300001_SM_1000_NS6system6detail10sequential3seqE - _ZN34_INTERNAL_65010ee4_4_k_cu_f762d8284cuda3std3__420unreachable_sentinelE)
_ZN34_INTERNAL_65010ee4_4_k_cu_f762d8284cuda3std3__420unreachable_sentinelE:
	.zero		1
	.type		_ZN34_INTERNAL_65010ee4_4_k_cu_f762d8286thrust24THRUST_300001_SM_1000_NS6system6detail10sequential3seqE,@object
	.size		_ZN34_INTERNAL_65010ee4_4_k_cu_f762d8286thrust24THRUST_300001_SM_1000_NS6system6detail10sequential3seqE,(_ZN34_INTERNAL_65010ee4_4_k_cu_f762d8284cuda3std3__45__cpo4cendE - _ZN34_INTERNAL_65010ee4_4_k_cu_f762d8286thrust24THRUST_300001_SM_1000_NS6system6detail10sequential3seqE)
_ZN34_INTERNAL_65010ee4_4_k_cu_f762d8286thrust24THRUST_300001_SM_1000_NS6system6detail10sequential3seqE:
	.zero		1
	.type		_ZN34_INTERNAL_65010ee4_4_k_cu_f762d8284cuda3std3__45__cpo4cendE,@object
	.size		_ZN34_INTERNAL_65010ee4_4_k_cu_f762d8284cuda3std3__45__cpo4cendE,(_ZN34_INTERNAL_65010ee4_4_k_cu_f762d8284cuda3std6ranges3__45__cpo9iter_swapE - _ZN34_INTERNAL_65010ee4_4_k_cu_f762d8284cuda3std3__45__cpo4cendE)
_ZN34_INTERNAL_65010ee4_4_k_cu_f762d8284cuda3std3__45__cpo4cendE:
	.zero		1
	.type		_ZN34_INTERNAL_65010ee4_4_k_cu_f762d8284cuda3std6ranges3__45__cpo9iter_swapE,@object
	.size		_ZN34_INTERNAL_65010ee4_4_k_cu_f762d8284cuda3std6ranges3__45__cpo9iter_swapE,(_ZN34_INTERNAL_65010ee4_4_k_cu_f762d8284cuda3std3__45__cpo5crendE - _ZN34_INTERNAL_65010ee4_4_k_cu_f762d8284cuda3std6ranges3__45__cpo9iter_swapE)
_ZN34_INTERNAL_65010ee4_4_k_cu_f762d8284cuda3std6ranges3__45__cpo9iter_swapE:
	.zero		1
	.type		_ZN34_INTERNAL_65010ee4_4_k_cu_f762d8284cuda3std3__45__cpo5crendE,@object
	.size		_ZN34_INTERNAL_65010ee4_4_k_cu_f762d8284cuda3std3__45__cpo5crendE,(_ZN34_INTERNAL_65010ee4_4_k_cu_f762d8284cuda3std6ranges3__45__cpo5cdataE - _ZN34_INTERNAL_65010ee4_4_k_cu_f762d8284cuda3std3__45__cpo5crendE)
_ZN34_INTERNAL_65010ee4_4_k_cu_f762d8284cuda3std3__45__cpo5crendE:
	.zero		1
	.type		_ZN34_INTERNAL_65010ee4_4_k_cu_f762d8284cuda3std6ranges3__45__cpo5cdataE,@object
	.size		_ZN34_INTERNAL_65010ee4_4_k_cu_f762d8284cuda3std6ranges3__45__cpo5cdataE,(_ZN34_INTERNAL_65010ee4_4_k_cu_f762d8284cuda3std6ranges3__45__cpo3endE - _ZN34_INTERNAL_65010ee4_4_k_cu_f762d8284cuda3std6ranges3__45__cpo5cdataE)
_ZN34_INTERNAL_65010ee4_4_k_cu_f762d8284cuda3std6ranges3__45__cpo5cdataE:
	.zero		1
	.type		_ZN34_INTERNAL_65010ee4_4_k_cu_f762d8284cuda3std6ranges3__45__cpo3endE,@object
	.size		_ZN34_INTERNAL_65010ee4_4_k_cu_f762d8284cuda3std6ranges3__45__cpo3endE,(_ZN34_INTERNAL_65010ee4_4_k_cu_f762d8284cuda3std3__419piecewise_constructE - _ZN34_INTERNAL_65010ee4_4_k_cu_f762d8284cuda3std6ranges3__45__cpo3endE)
_ZN34_INTERNAL_65010ee4_4_k_cu_f762d8284cuda3std6ranges3__45__cpo3endE:
	.zero		1
	.type		_ZN34_INTERNAL_65010ee4_4_k_cu_f762d8284cuda3std3__419piecewise_constructE,@object
	.size		_ZN34_INTERNAL_65010ee4_4_k_cu_f762d8284cuda3std3__419piecewise_constructE,(_ZN34_INTERNAL_65010ee4_4_k_cu_f762d8284cuda3std6ranges3__45__cpo5ssizeE - _ZN34_INTERNAL_65010ee4_4_k_cu_f762d8284cuda3std3__419piecewise_constructE)
_ZN34_INTERNAL_65010ee4_4_k_cu_f762d8284cuda3std3__419piecewise_constructE:
	.zero		1
	.type		_ZN34_INTERNAL_65010ee4_4_k_cu_f762d8284cuda3std6ranges3__45__cpo5ssizeE,@object
	.size		_ZN34_INTERNAL_65010ee4_4_k_cu_f762d8284cuda3std6ranges3__45__cpo5ssizeE,(_ZN34_INTERNAL_65010ee4_4_k_cu_f762d8284cuda3std3__45__cpo3endE - _ZN34_INTERNAL_65010ee4_4_k_cu_f762d8284cuda3std6ranges3__45__cpo5ssizeE)
_ZN34_INTERNAL_65010ee4_4_k_cu_f762d8284cuda3std6ranges3__45__cpo5ssizeE:
	.zero		1
	.type		_ZN34_INTERNAL_65010ee4_4_k_cu_f762d8284cuda3std3__45__cpo3endE,@object
	.size		_ZN34_INTERNAL_65010ee4_4_k_cu_f762d8284cuda3std3__45__cpo3endE,(_ZN34_INTERNAL_65010ee4_4_k_cu_f762d8284cuda3std6ranges3__45__cpo4cendE - _ZN34_INTERNAL_65010ee4_4_k_cu_f762d8284cuda3std3__45__cpo3endE)
_ZN34_INTERNAL_65010ee4_4_k_cu_f762d8284cuda3std3__45__cpo3endE:
	.zero		1
	.type		_ZN34_INTERNAL_65010ee4_4_k_cu_f762d8284cuda3std6ranges3__45__cpo4cendE,@object
	.size		_ZN34_INTERNAL_65010ee4_4_k_cu_f762d8284cuda3std6ranges3__45__cpo4cendE,(_ZN34_INTERNAL_65010ee4_4_k_cu_f762d8284cuda3std3__45__cpo4rendE - _ZN34_INTERNAL_65010ee4_4_k_cu_f762d8284cuda3std6ranges3__45__cpo4cendE)
_ZN34_INTERNAL_65010ee4_4_k_cu_f762d8284cuda3std6ranges3__45__cpo4cendE:
	.zero		1
	.type		_ZN34_INTERNAL_65010ee4_4_k_cu_f762d8284cuda3std3__45__cpo4rendE,@object
	.size		_ZN34_INTERNAL_65010ee4_4_k_cu_f762d8284cuda3std3__45__cpo4rendE,(_ZN34_INTERNAL_65010ee4_4_k_cu_f762d8284cuda3std6ranges3__45__cpo4prevE - _ZN34_INTERNAL_65010ee4_4_k_cu_f762d8284cuda3std3__45__cpo4rendE)
_ZN34_INTERNAL_65010ee4_4_k_cu_f762d8284cuda3std3__45__cpo4rendE:
	.zero		1
	.type		_ZN34_INTERNAL_65010ee4_4_k_cu_f762d8284cuda3std6ranges3__45__cpo4prevE,@object
	.size		_ZN34_INTERNAL_65010ee4_4_k_cu_f762d8284cuda3std6ranges3__45__cpo4prevE,(_ZN34_INTERNAL_65010ee4_4_k_cu_f762d8284cuda3std6ranges3__45__cpo9iter_moveE - _ZN34_INTERNAL_65010ee4_4_k_cu_f762d8284cuda3std6ranges3__45__cpo4prevE)
_ZN34_INTERNAL_65010ee4_4_k_cu_f762d8284cuda3std6ranges3__45__cpo4prevE:
	.zero		1
	.type		_ZN34_INTERNAL_65010ee4_4_k_cu_f762d8284cuda3std6ranges3__45__cpo9iter_moveE,@object
	.size		_ZN34_INTERNAL_65010ee4_4_k_cu_f762d8284cuda3std6ranges3__45__cpo9iter_moveE,(.L_13 - _ZN34_INTERNAL_65010ee4_4_k_cu_f762d8284cuda3std6ranges3__45__cpo9iter_moveE)
_ZN34_INTERNAL_65010ee4_4_k_cu_f762d8284cuda3std6ranges3__45__cpo9iter_moveE:
	.zero		1
.L_13:


//--------------------- .nv.shared._Z30opt_fused_gate_up_swiglu_mixedILi256EEvPKfPK6__halfS4_Pfii --------------------------
	.section	.nv.shared._Z30opt_fused_gate_up_swiglu_mixedILi256EEvPKfPK6__halfS4_Pfii,"aw",@nobits
	.sectionflags	@""
	.align	4
.nv.shared._Z30opt_fused_gate_up_swiglu_mixedILi256EEvPKfPK6__halfS4_Pfii:
	.zero		1112


//--------------------- .nv.shared._Z31orig_fused_gate_up_swiglu_mixedILi256EEvPKfPK6__halfS4_Pfii --------------------------
	.section	.nv.shared._Z31orig_fused_gate_up_swiglu_mixedILi256EEvPKfPK6__halfS4_Pfii,"aw",@nobits
	.sectionflags	@""
	.align	4
.nv.shared._Z31orig_fused_gate_up_swiglu_mixedILi256EEvPKfPK6__halfS4_Pfii:
	.zero		1112


//--------------------- .nv.shared._Z29opt_fused_gate_up_swiglu_fp32ILi256EEvPKfS1_S1_Pfii --------------------------
	.section	.nv.shared._Z29opt_fused_gate_up_swiglu_fp32ILi256EEvPKfS1_S1_Pfii,"aw",@nobits
	.sectionflags	@""
	.align	4
.nv.shared._Z29opt_fused_gate_up_swiglu_fp32ILi256EEvPKfS1_S1_Pfii:
	.zero		1112


//--------------------- .nv.shared._Z30orig_fused_gate_up_swiglu_fp32ILi256EEvPKfS1_S1_Pfii --------------------------
	.section	.nv.shared._Z30orig_fused_gate_up_swiglu_fp32ILi256EEvPKfS1_S1_Pfii,"aw",@nobits
	.sectionflags	@""
	.align	4
.nv.shared._Z30orig_fused_gate_up_swiglu_fp32ILi256EEvPKfS1_S1_Pfii:
	.zero		1112


//--------------------- .nv.constant0._Z32opt_fused_gate_up_swiglu_fp16_v2ILi32ELi8EEvPK6__halfS2_S2_PS0_ii --------------------------
	.section	.nv.constant0._Z32opt_fused_gate_up_swiglu_fp16_v2ILi32ELi8EEvPK6__halfS2_S2_PS0_ii,"a",@progbits
	.sectionflags	@""
	.align	4
.nv.constant0._Z32opt_fused_gate_up_swiglu_fp16_v2ILi32ELi8EEvPK6__halfS2_S2_PS0_ii:
	.zero		936


//--------------------- .nv.constant0._Z33orig_fused_gate_up_swiglu_fp16_v2ILi32ELi8EEvPK6__halfS2_S2_PS0_ii --------------------------
	.section	.nv.constant0._Z33orig_fused_gate_up_swiglu_fp16_v2ILi32ELi8EEvPK6__halfS2_S2_PS0_ii,"a",@progbits
	.sectionflags	@""
	.align	4
.nv.constant0._Z33orig_fused_gate_up_swiglu_fp16_v2ILi32ELi8EEvPK6__halfS2_S2_PS0_ii:
	.zero		936


//--------------------- .nv.constant0._Z30opt_fused_gate_up_swiglu_mixedILi256EEvPKfPK6__halfS4_Pfii --------------------------
	.section	.nv.constant0._Z30opt_fused_gate_up_swiglu_mixedILi256EEvPKfPK6__halfS4_Pfii,"a",@progbits
	.sectionflags	@""
	.align	4
.nv.constant0._Z30opt_fused_gate_up_swiglu_mixedILi256EEvPKfPK6__halfS4_Pfii:
	.zero		936


//--------------------- .nv.constant0._Z31orig_fused_gate_up_swiglu_mixedILi256EEvPKfPK6__halfS4_Pfii --------------------------
	.section	.nv.constant0._Z31orig_fused_gate_up_swiglu_mixedILi256EEvPKfPK6__halfS4_Pfii,"a",@progbits
	.sectionflags	@""
	.align	4
.nv.constant0._Z31orig_fused_gate_up_swiglu_mixedILi256EEvPKfPK6__halfS4_Pfii:
	.zero		936


//--------------------- .nv.constant0._Z29opt_fused_gate_up_swiglu_fp32ILi256EEvPKfS1_S1_Pfii --------------------------
	.section	.nv.constant0._Z29opt_fused_gate_up_swiglu_fp32ILi256EEvPKfS1_S1_Pfii,"a",@progbits
	.sectionflags	@""
	.align	4
.nv.constant0._Z29opt_fused_gate_up_swiglu_fp32ILi256EEvPKfS1_S1_Pfii:
	.zero		936


//--------------------- .nv.constant0._Z30orig_fused_gate_up_swiglu_fp32ILi256EEvPKfS1_S1_Pfii --------------------------
	.section	.nv.constant0._Z30orig_fused_gate_up_swiglu_fp32ILi256EEvPKfS1_S1_Pfii,"a",@progbits
	.sectionflags	@""
	.align	4
.nv.constant0._Z30orig_fused_gate_up_swiglu_fp32ILi256EEvPKfS1_S1_Pfii:
	.zero		936


//--------------------- SYMBOLS --------------------------

	.type		.nv.reservedSmem.offset0,@object
	.size		.nv.reservedSmem.offset0,0x4
	.type		.nv.reservedSmem.cap,@object
	.size		.nv.reservedSmem.cap,0x4
